	.target	sm_100a

	.elftype	@"ET_EXEC"


//--------------------- .note.nv.tkinfo           --------------------------
	.section	.note.nv.tkinfo,"",@"SHT_NOTE"
	.sectionflags	@"SHF_NOTE_NV_TKINFO"
	.tkinfo
        /*0018*/ 	.word	0x00000002
        /*0030*/ 	.string	""
        /*0030*/ 	.string	"ptxas"
        /*0030*/ 	.string	"Cuda compilation tools, release 13.0, V13.0.88"
        /*0030*/ 	.string	"Build cuda_13.0.r13.0/compiler.36424714_0"
        /*0030*/ 	.string	"-arch sm_100a -m 64 "



//--------------------- .note.nv.cuinfo           --------------------------
	.section	.note.nv.cuinfo,"",@"SHT_NOTE"
	.sectionflags	@"SHF_NOTE_NV_CUINFO"
        /*0018*/ 	.short	0x0002
        /*001a*/ 	.short	0x0064
        /*001c*/ 	.short	0x0082
	.zero		2


//--------------------- .nv.info                  --------------------------
	.section	.nv.info,"",@"SHT_CUDA_INFO"
	.align	4


	//----- nvinfo : EIATTR_REGCOUNT
	.align		4
        /*0000*/ 	.byte	0x04, 0x2f
        /*0002*/ 	.short	(.L_21 - .L_20)
	.align		4
.L_20:
        /*0004*/ 	.word	index@(_ZN7cutlass13device_kernelINS_4fmha6kernel36Sm100FmhaBwdKernelTmaWarpSpecializedIN4cute5tupleIJiiiiNS5_IJNS5_IJiiEEEiEEEEEENS_10bfloat16_tEfNS5_IJNS4_1CILi128EEESB_NSA_ILi64EEESC_EEENS1_10collective12ResidualMaskEEEEEvNT_6ParamsE)
        /*0008*/ 	.word	0x00000080


	//----- nvinfo : EIATTR_FRAME_SIZE
	.align		4
.L_21:
        /*000c*/ 	.byte	0x04, 0x11
        /*000e*/ 	.short	(.L_23 - .L_22)
	.align		4
.L_22:
        /*0010*/ 	.word	index@($__internal_3_$__cuda_sm20_div_u16)
        /*0014*/ 	.word	0x00000020


	//----- nvinfo : EIATTR_FRAME_SIZE
	.align		4
.L_23:
        /*0018*/ 	.byte	0x04, 0x11
        /*001a*/ 	.short	(.L_25 - .L_24)
	.align		4
.L_24:
        /*001c*/ 	.word	index@($__internal_2_$__cuda_sm10x_tcgen05_guardrail_trap_unallocated_columns_being_dealloced)
        /*0020*/ 	.word	0x00000020


	//----- nvinfo : EIATTR_FRAME_SIZE
	.align		4
.L_25:
        /*0024*/ 	.byte	0x04, 0x11
        /*0026*/ 	.short	(.L_27 - .L_26)
	.align		4
.L_26:
        /*0028*/ 	.word	index@($__internal_1_$__cuda_sm10x_tcgen05_guardrail_trap_phase_invalid_during_alloc)
        /*002c*/ 	.word	0x00000020


	//----- nvinfo : EIATTR_FRAME_SIZE
	.align		4
.L_27:
        /*0030*/ 	.byte	0x04, 0x11
        /*0032*/ 	.short	(.L_29 - .L_28)
	.align		4
.L_28:
        /*0034*/ 	.word	index@($__internal_0_$__cuda_sm10x_tcgen05_guardrail_trap_col_being_dealloced_not_returned_by_alloc)
        /*0038*/ 	.word	0x00000020


	//----- nvinfo : EIATTR_FRAME_SIZE
	.align		4
.L_29:
        /*003c*/ 	.byte	0x04, 0x11
        /*003e*/ 	.short	(.L_31 - .L_30)
	.align		4
.L_30:
        /*0040*/ 	.word	index@(_ZN7cutlass13device_kernelINS_4fmha6kernel36Sm100FmhaBwdKernelTmaWarpSpecializedIN4cute5tupleIJiiiiNS5_IJNS5_IJiiEEEiEEEEEENS_10bfloat16_tEfNS5_IJNS4_1CILi128EEESB_NSA_ILi64EEESC_EEENS1_10collective12ResidualMaskEEEEEvNT_6ParamsE)
        /*0044*/ 	.word	0x00000020


	//----- nvinfo : EIATTR_MIN_STACK_SIZE
	.align		4
.L_31:
        /*0048*/ 	.byte	0x04, 0x12
        /*004a*/ 	.short	(.L_33 - .L_32)
	.align		4
.L_32:
        /*004c*/ 	.word	index@(_ZN7cutlass13device_kernelINS_4fmha6kernel36Sm100FmhaBwdKernelTmaWarpSpecializedIN4cute5tupleIJiiiiNS5_IJNS5_IJiiEEEiEEEEEENS_10bfloat16_tEfNS5_IJNS4_1CILi128EEESB_NSA_ILi64EEESC_EEENS1_10collective12ResidualMaskEEEEEvNT_6ParamsE)
        /*0050*/ 	.word	0x00000020
.L_33:


//--------------------- .nv.compat                --------------------------
	.section	.nv.compat,"",@"SHT_CUDA_COMPAT_INFO"
	.align	4
        /*0000*/ 	.byte	0x02, 0x09, 0x01, 0x00, 0x02, 0x02, 0x02, 0x00, 0x02, 0x05, 0x05, 0x00, 0x03, 0x07, 0x01, 0x01
        /*0010*/ 	.byte	0x02, 0x03, 0x01, 0x00, 0x02, 0x06, 0x01, 0x00, 0x04, 0x0b, 0x08, 0x00, 0x01, 0x00, 0x00, 0x00
        /*0020*/ 	.byte	0x00, 0x00, 0x00, 0x00


//--------------------- .nv.info._ZN7cutlass13device_kernelINS_4fmha6kernel36Sm100FmhaBwdKernelTmaWarpSpecializedIN4cute5tupleIJiiiiNS5_IJNS5_IJiiEEEiEEEEEENS_10bfloat16_tEfNS5_IJNS4_1CILi128EEESB_NSA_ILi64EEESC_EEENS1_10collective12ResidualMaskEEEEEvNT_6ParamsE --------------------------
	.section	.nv.info._ZN7cutlass13device_kernelINS_4fmha6kernel36Sm100FmhaBwdKernelTmaWarpSpecializedIN4cute5tupleIJiiiiNS5_IJNS5_IJiiEEEiEEEEEENS_10bfloat16_tEfNS5_IJNS4_1CILi128EEESB_NSA_ILi64EEESC_EEENS1_10collective12ResidualMaskEEEEEvNT_6ParamsE,"",@"SHT_CUDA_INFO"
	.sectionflags	@""
	.align	4


	//----- nvinfo : EIATTR_CUDA_API_VERSION
	.align		4
        /*0000*/ 	.byte	0x04, 0x37
        /*0002*/ 	.short	(.L_35 - .L_34)
.L_34:
        /*0004*/ 	.word	0x00000082


	//----- nvinfo : EIATTR_KPARAM_INFO
	.align		4
.L_35:
        /*0008*/ 	.byte	0x04, 0x17
        /*000a*/ 	.short	(.L_37 - .L_36)
.L_36:
        /*000c*/ 	.word	0x00000000
        /*0010*/ 	.short	0x0000
        /*0012*/ 	.short	0x0000
        /*0014*/ 	.byte	0x00, 0xf0, 0x01, 0x1a


	//----- nvinfo : EIATTR_AT_ENTRY_FRAGMENTS
	.align		4
.L_37:
        /*0018*/ 	.byte	0x04, 0x4f
        /*001a*/ 	.short	(.L_39 - .L_38)


	//   ....[0]....
.L_38:
        /*001c*/ 	.word	0x00000006


	//----- nvinfo : EIATTR_RESERVED_SMEM_USED
	.align		4
.L_39:
        /*0020*/ 	.byte	0x01, 0x41
	.zero		2


	//----- nvinfo : EIATTR_SPARSE_MMA_MASK
	.align		4
        /*0024*/ 	.byte	0x03, 0x50
        /*0026*/ 	.short	0x0000


	//----- nvinfo : EIATTR_TCGEN05_1CTA_USED
	.align		4
        /*0028*/ 	.byte	0x01, 0x51
	.zero		2


	//----- nvinfo : EIATTR_MAXREG_COUNT
	.align		4
        /*002c*/ 	.byte	0x03, 0x1b
        /*002e*/ 	.short	0x0080


	//----- nvinfo : EIATTR_NUM_BARRIERS
	.align		4
        /*0030*/ 	.byte	0x02, 0x4c
        /*0032*/ 	.byte	0x04
	.zero		1


	//----- nvinfo : EIATTR_EXTERNS
	.align		4
        /*0034*/ 	.byte	0x04, 0x0f
        /*0036*/ 	.short	(.L_41 - .L_40)


	//   ....[0]....
	.align		4
.L_40:
        /*0038*/ 	.word	index@(__assertfail)


	//----- nvinfo : EIATTR_ANNOTATIONS
	.align		4
.L_41:
        /*003c*/ 	.byte	0x04, 0x55
        /*003e*/ 	.short	(.L_43 - .L_42)


	//   ....[0]....
.L_42:
        /*0040*/ 	.word	0x00000001
        /*0044*/ 	.byte	0x60, 0x11, 0x00, 0x00, 0x01, 0x00, 0x00, 0x00, 0x10, 0x2c, 0x00, 0x00, 0x01, 0x00, 0x00, 0x00
        /* <DEDUP_REMOVED lines=15> */
        /*0144*/ 	.byte	0x00, 0xbb, 0x00, 0x00


	//----- nvinfo : EIATTR_MERCURY_ISA_VERSION
	.align		4
.L_43:
        /*0148*/ 	.byte	0x03, 0x5f
        /*014a*/ 	.short	0x0101


	//----- nvinfo : EIATTR_INT_WARP_WIDE_INSTR_OFFSETS
	.align		4
        /*014c*/ 	.byte	0x04, 0x31
        /*014e*/ 	.short	(.L_45 - .L_44)


	//   ....[0]....
.L_44:
        /*0150*/ 	.word	0x0000d920


	//   ....[1]....
        /*0154*/ 	.word	0x0000d940


	//   ....[2]....
        /*0158*/ 	.word	0x0000d970


	//----- nvinfo : EIATTR_COOP_GROUP_MASK_REGIDS
	.align		4
.L_45:
        /*015c*/ 	.byte	0x04, 0x29
        /*015e*/ 	.short	(.L_47 - .L_46)


	//   ....[0]....
.L_46:
        /*0160*/ 	.word	0xffffffff


	//   ....[1]....
        /*0164*/ 	.word	0xffffffff


	//   ....[2]....
        /*0168*/ 	.word	0xffffffff


	//   ....[3]....
        /*016c*/ 	.word	0xffffffff


	//   ....[4]....
        /*0170*/ 	.word	0xffffffff


	//   ....[5]....
        /*0174*/ 	.word	0xffffffff


	//   ....[6]....
        /*0178*/ 	.word	0xffffffff


	//   ....[7]....
        /*017c*/ 	.word	0xffffffff


	//   ....[8]....
        /*0180*/ 	.word	0xffffffff


	//   ....[9]....
        /*0184*/ 	.word	0xffffffff


	//   ....[10]....
        /*0188*/ 	.word	0xffffffff


	//   ....[11]....
        /*018c*/ 	.word	0xffffffff


	//   ....[12]....
        /*0190*/ 	.word	0xffffffff


	//   ....[13]....
        /*0194*/ 	.word	0xffffffff


	//   ....[14]....
        /*0198*/ 	.word	0xffffffff


	//   ....[15]....
        /*019c*/ 	.word	0xffffffff


	//----- nvinfo : EIATTR_COOP_GROUP_INSTR_OFFSETS
	.align		4
.L_47:
        /*01a0*/ 	.byte	0x04, 0x28
        /*01a2*/ 	.short	(.L_49 - .L_48)


	//   ....[0]....
.L_48:
        /*01a4*/ 	.word	0x00000070


	//   ....[1]....
        /*01a8*/ 	.word	0x00000320


	//   ....[2]....
        /*01ac*/ 	.word	0x00000540


	//   ....[3]....
        /*01b0*/ 	.word	0x00000630


	//   ....[4]....
        /*01b4*/ 	.word	0x00000770


	//   ....[5]....
        /*01b8*/ 	.word	0x000008b0


	//   ....[6]....
        /*01bc*/ 	.word	0x000009f0


	//   ....[7]....
        /*01c0*/ 	.word	0x00000b30


	//   ....[8]....
        /*01c4*/ 	.word	0x00000c70


	//   ....[9]....
        /*01c8*/ 	.word	0x00000db0


	//   ....[10]....
        /*01cc*/ 	.word	0x00000ef0


	//   ....[11]....
        /*01d0*/ 	.word	0x00003700


	//   ....[12]....
        /*01d4*/ 	.word	0x00003900


	//   ....[13]....
        /*01d8*/ 	.word	0x00003920


	//   ....[14]....
        /*01dc*/ 	.word	0x0000d810


	//   ....[15]....
        /*01e0*/ 	.word	0x0000da40


	//----- nvinfo : EIATTR_REG_RECONFIG
	.align		4
.L_49:
        /*01e4*/ 	.byte	0x01, 0x54
	.zero		2


	//----- nvinfo : EIATTR_VRC_CTA_INIT_COUNT
	.align		4
        /*01e8*/ 	.byte	0x02, 0x4a
        /*01ea*/ 	.byte	0x80
	.zero		1


	//----- nvinfo : EIATTR_SYSCALL_OFFSETS
	.align		4
        /*01ec*/ 	.byte	0x04, 0x46
        /*01ee*/ 	.short	(.L_51 - .L_50)


	//   ....[0]....
.L_50:
        /*01f0*/ 	.word	0x00007a20


	//   ....[1]....
        /*01f4*/ 	.word	0x00007b90


	//   ....[2]....
        /*01f8*/ 	.word	0x00007d10


	//   ....[3]....
        /*01fc*/ 	.word	0x00009450


	//   ....[4]....
        /*0200*/ 	.word	0x000095c0


	//   ....[5]....
        /*0204*/ 	.word	0x00009730


	//   ....[6]....
        /*0208*/ 	.word	0x000098a0


	//   ....[7]....
        /*020c*/ 	.word	0x00009dc0


	//   ....[8]....
        /*0210*/ 	.word	0x00009f70


	//   ....[9]....
        /*0214*/ 	.word	0x0000a0e0


	//   ....[10]....
        /*0218*/ 	.word	0x0000ae80


	//   ....[11]....
        /*021c*/ 	.word	0x0000be80


	//   ....[12]....
        /*0220*/ 	.word	0x0000bff0


	//   ....[13]....
        /*0224*/ 	.word	0x0000cab0


	//   ....[14]....
        /*0228*/ 	.word	0x0000cc20


	//----- nvinfo : EIATTR_MBARRIER_INSTR_OFFSETS
	.align		4
.L_51:
        /*022c*/ 	.byte	0x04, 0x39
        /*022e*/ 	.short	(.L_53 - .L_52)


	//   ....[0]....
.L_52:
        /*0230*/ 	.word	0x000003f0
        /*0234*/ 	.word	0x000000ff
        /*0238*/ 	.word	0x00024800
        /*023c*/ 	.short	0x0100
        /*023e*/ 	.byte	0x04
	.zero		1


	//   ....[1]....
        /*0240*/ 	.word	0x00000400
        /*0244*/ 	.word	0x000000ff
        /*0248*/ 	.word	0x00024810
        /*024c*/ 	.short	0x0100
        /*024e*/ 	.byte	0x04
	.zero		1


	//   ....[2]....
        /*0250*/ 	.word	0x00000410
        /*0254*/ 	.word	0x000000ff
        /*0258*/ 	.word	0x00024808
        /*025c*/ 	.short	0x0100
        /*025e*/ 	.byte	0x04
	.zero		1


	//   ....[3]....
        /*0260*/ 	.word	0x00000420
        /*0264*/ 	.word	0x000000ff
        /*0268*/ 	.word	0x00024818
        /*026c*/ 	.short	0x0100
        /*026e*/ 	.byte	0x04
	.zero		1


	//   ....[4]....
        /*0270*/ 	.word	0x00000600
        /*0274*/ 	.word	0x000000ff
        /*0278*/ 	.word	0x00024820
        /*027c*/ 	.short	0x0100
        /*027e*/ 	.byte	0x06
	.zero		1


	//   ....[5]....
        /*0280*/ 	.word	0x00000610
        /*0284*/ 	.word	0x000000ff
        /*0288*/ 	.word	0x00024828
        /*028c*/ 	.short	0x0100
        /*028e*/ 	.byte	0x06
	.zero		1


	//   ....[6]....
        /*0290*/ 	.word	0x00000740
        /*0294*/ 	.word	0x000000ff
        /*0298*/ 	.word	0x00024830
        /*029c*/ 	.short	0x0100
        /*029e*/ 	.byte	0x04
	.zero		1


	//   ....[7]....
        /*02a0*/ 	.word	0x00000750
        /*02a4*/ 	.word	0x000000ff
        /*02a8*/ 	.word	0x00024838
        /*02ac*/ 	.short	0x0100
        /*02ae*/ 	.byte	0x04
	.zero		1


	//   ....[8]....
        /*02b0*/ 	.word	0x00000880
        /*02b4*/ 	.word	0x000000ff
        /*02b8*/ 	.word	0x00024840
        /*02bc*/ 	.short	0x0100
        /*02be*/ 	.byte	0x04
	.zero		1


	//   ....[9]....
        /*02c0*/ 	.word	0x00000890
        /*02c4*/ 	.word	0x000000ff
        /*02c8*/ 	.word	0x00024848
        /*02cc*/ 	.short	0x0100
        /*02ce*/ 	.byte	0x04
	.zero		1


	//   ....[10]....
        /*02d0*/ 	.word	0x000009c0
        /*02d4*/ 	.word	0x000000ff
        /*02d8*/ 	.word	0x00024850
        /*02dc*/ 	.short	0x0100
        /*02de*/ 	.byte	0x04
	.zero		1


	//   ....[11]....
        /*02e0*/ 	.word	0x000009d0
        /*02e4*/ 	.word	0x000000ff
        /*02e8*/ 	.word	0x00024858
        /*02ec*/ 	.short	0x0100
        /*02ee*/ 	.byte	0x04
	.zero		1


	//   ....[12]....
        /*02f0*/ 	.word	0x00000b00
        /*02f4*/ 	.word	0x000000ff
        /*02f8*/ 	.word	0x00024860
        /*02fc*/ 	.short	0x0100
        /*02fe*/ 	.byte	0x04
	.zero		1


	//   ....[13]....
        /*0300*/ 	.word	0x00000b10
        /*0304*/ 	.word	0x000000ff
        /*0308*/ 	.word	0x00024868
        /*030c*/ 	.short	0x0100
        /*030e*/ 	.byte	0x04
	.zero		1


	//   ....[14]....
        /*0310*/ 	.word	0x00000c40
        /*0314*/ 	.word	0x000000ff
        /*0318*/ 	.word	0x00024870
        /*031c*/ 	.short	0x0100
        /*031e*/ 	.byte	0x04
	.zero		1


	//   ....[15]....
        /*0320*/ 	.word	0x00000c50
        /*0324*/ 	.word	0x000000ff
        /*0328*/ 	.word	0x00024878
        /*032c*/ 	.short	0x0100
        /*032e*/ 	.byte	0x04
	.zero		1


	//   ....[16]....
        /*0330*/ 	.word	0x00000d80
        /*0334*/ 	.word	0x000000ff
        /*0338*/ 	.word	0x00024880
        /*033c*/ 	.short	0x0100
        /*033e*/ 	.byte	0x04
	.zero		1


	//   ....[17]....
        /*0340*/ 	.word	0x00000d90
        /*0344*/ 	.word	0x000000ff
        /*0348*/ 	.word	0x00024888
        /*034c*/ 	.short	0x0100
        /*034e*/ 	.byte	0x04
	.zero		1


	//   ....[18]....
        /*0350*/ 	.word	0x00000ec0
        /*0354*/ 	.word	0x000000ff
        /*0358*/ 	.word	0x00024890
        /*035c*/ 	.short	0x0100
        /*035e*/ 	.byte	0x04
	.zero		1


	//   ....[19]....
        /*0360*/ 	.word	0x00000ed0
        /*0364*/ 	.word	0x000000ff
        /*0368*/ 	.word	0x00024898
        /*036c*/ 	.short	0x0100
        /*036e*/ 	.byte	0x04
	.zero		1


	//   ....[20]....
        /*0370*/ 	.word	0x00001000
        /*0374*/ 	.word	0x000000ff
        /*0378*/ 	.word	0x000248a0
        /*037c*/ 	.short	0x0100
        /*037e*/ 	.byte	0x04
	.zero		1


	//   ....[21]....
        /*0380*/ 	.word	0x00001010
        /*0384*/ 	.word	0x000000ff
        /*0388*/ 	.word	0x000248b0
        /*038c*/ 	.short	0x0100
        /*038e*/ 	.byte	0x04
	.zero		1


	//   ....[22]....
        /*0390*/ 	.word	0x00001020
        /*0394*/ 	.word	0x000000ff
        /*0398*/ 	.word	0x000248a8
        /*039c*/ 	.short	0x0100
        /*039e*/ 	.byte	0x04
	.zero		1


	//   ....[23]....
        /*03a0*/ 	.word	0x00001030
        /*03a4*/ 	.word	0x000000ff
        /*03a8*/ 	.word	0x000248b8
        /*03ac*/ 	.short	0x0100
        /*03ae*/ 	.byte	0x04
	.zero		1


	//   ....[24]....
        /*03b0*/ 	.word	0x00002250
        /*03b4*/ 	.word	0x000000ff
        /*03b8*/ 	.word	0x00024810
        /*03bc*/ 	.short	0x010a
        /*03be*/ 	.byte	0x10
	.zero		1


	//   ....[25]....
        /*03c0*/ 	.word	0x000023d0
        /*03c4*/ 	.word	0x000000ff
        /*03c8*/ 	.word	0x00024800
        /*03cc*/ 	.short	0x010b
        /*03ce*/ 	.byte	0x10
	.zero		1


	//   ....[26]....
        /*03d0*/ 	.word	0x000024f0
        /*03d4*/ 	.word	0x000000ff
        /*03d8*/ 	.word	0x00024838
        /*03dc*/ 	.short	0x010a
        /*03de*/ 	.byte	0x10
	.zero		1


	//   ....[27]....
        /*03e0*/ 	.word	0x000026e0
        /*03e4*/ 	.word	0x000000ff
        /*03e8*/ 	.word	0x00024830
        /*03ec*/ 	.short	0x0107
        /*03ee*/ 	.byte	0x10
	.zero		1


	//   ....[28]....
        /*03f0*/ 	.word	0x00002740
        /*03f4*/ 	.word	0x000000ff
        /*03f8*/ 	.word	0x00024830
        /*03fc*/ 	.short	0x0101
        /*03fe*/ 	.byte	0x10
	.zero		1


	//   ....[29]....
        /*0400*/ 	.word	0x00002790
        /*0404*/ 	.word	0x000000ff
        /*0408*/ 	.word	0x00024828
        /*040c*/ 	.short	0x010a
        /*040e*/ 	.byte	0x10
	.zero		1


	//   ....[30]....
        /*0410*/ 	.word	0x00002960
        /*0414*/ 	.word	0x000000ff
        /*0418*/ 	.word	0x00024820
        /*041c*/ 	.short	0x010b
        /*041e*/ 	.byte	0x10
	.zero		1


	//   ....[31]....
        /*0420*/ 	.word	0x00002a50
        /*0424*/ 	.word	0x000000ff
        /*0428*/ 	.word	0x00024848
        /*042c*/ 	.short	0x010a
        /*042e*/ 	.byte	0x10
	.zero		1


	//   ....[32]....
        /*0430*/ 	.word	0x00002bb0
        /*0434*/ 	.word	0x000000ff
        /*0438*/ 	.word	0x00024840
        /*043c*/ 	.short	0x0107
        /*043e*/ 	.byte	0x10
	.zero		1


	//   ....[33]....
        /*0440*/ 	.word	0x00002c20
        /*0444*/ 	.word	0x000000ff
        /*0448*/ 	.word	0x00024840
        /*044c*/ 	.short	0x0101
        /*044e*/ 	.byte	0x10
	.zero		1


	//   ....[34]....
        /*0450*/ 	.word	0x00002e00
        /*0454*/ 	.word	0x000000ff
        /*0458*/ 	.word	0x00024810
        /*045c*/ 	.short	0x010a
        /*045e*/ 	.byte	0x09
	.zero		1


	//   ....[35]....
        /*0460*/ 	.word	0x00002ff0
        /*0464*/ 	.word	0x000000ff
        /*0468*/ 	.word	0x00024838
        /*046c*/ 	.short	0x010a
        /*046e*/ 	.byte	0x10
	.zero		1


	//   ....[36]....
        /*0470*/ 	.word	0x000031e0
        /*0474*/ 	.word	0x000000ff
        /*0478*/ 	.word	0x00024830
        /*047c*/ 	.short	0x0107
        /*047e*/ 	.byte	0x10
	.zero		1


	//   ....[37]....
        /*0480*/ 	.word	0x00003240
        /*0484*/ 	.word	0x000000ff
        /*0488*/ 	.word	0x00024830
        /*048c*/ 	.short	0x0101
        /*048e*/ 	.byte	0x10
	.zero		1


	//   ....[38]....
        /*0490*/ 	.word	0x000032a0
        /*0494*/ 	.word	0x000000ff
        /*0498*/ 	.word	0x00024828
        /*049c*/ 	.short	0x010a
        /*049e*/ 	.byte	0x10
	.zero		1


	//   ....[39]....
        /*04a0*/ 	.word	0x00003420
        /*04a4*/ 	.word	0x000000ff
        /*04a8*/ 	.word	0x00024848
        /*04ac*/ 	.short	0x010a
        /*04ae*/ 	.byte	0x10
	.zero		1


	//   ....[40]....
        /*04b0*/ 	.word	0x00003580
        /*04b4*/ 	.word	0x000000ff
        /*04b8*/ 	.word	0x00024840
        /*04bc*/ 	.short	0x0107
        /*04be*/ 	.byte	0x10
	.zero		1


	//   ....[41]....
        /*04c0*/ 	.word	0x000035f0
        /*04c4*/ 	.word	0x000000ff
        /*04c8*/ 	.word	0x00024840
        /*04cc*/ 	.short	0x0101
        /*04ce*/ 	.byte	0x10
	.zero		1


	//   ....[42]....
        /*04d0*/ 	.word	0x00003b60
        /*04d4*/ 	.word	0x000000ff
        /*04d8*/ 	.word	0x00024800
        /*04dc*/ 	.short	0x010a
        /*04de*/ 	.byte	0x11
	.zero		1


	//   ....[43]....
        /*04e0*/ 	.word	0x00003b90
        /*04e4*/ 	.word	0x000000ff
        /*04e8*/ 	.word	0x00024858
        /*04ec*/ 	.short	0x010a
        /*04ee*/ 	.byte	0x11
	.zero		1


	//   ....[44]....
        /*04f0*/ 	.word	0x00003e50
        /*04f4*/ 	.word	0x000000ff
        /*04f8*/ 	.word	0x00024820
        /*04fc*/ 	.short	0x010a
        /*04fe*/ 	.byte	0x11
	.zero		1


	//   ....[45]....
        /*0500*/ 	.word	0x00003e90
        /*0504*/ 	.word	0x000000ff
        /*0508*/ 	.word	0x00024868
        /*050c*/ 	.short	0x010a
        /*050e*/ 	.byte	0x11
	.zero		1


	//   ....[46]....
        /*0510*/ 	.word	0x00003ed0
        /*0514*/ 	.word	0x000000ff
        /*0518*/ 	.word	0x00024878
        /*051c*/ 	.short	0x010a
        /*051e*/ 	.byte	0x11
	.zero		1


	//   ....[47]....
        /*0520*/ 	.word	0x00004150
        /*0524*/ 	.word	0x000000ff
        /*0528*/ 	.word	0x00024880
        /*052c*/ 	.short	0x010a
        /*052e*/ 	.byte	0x11
	.zero		1


	//   ....[48]....
        /*0530*/ 	.word	0x00004a40
        /*0534*/ 	.word	0x000000ff
        /*0538*/ 	.word	0x00024800
        /*053c*/ 	.short	0x010a
        /*053e*/ 	.byte	0x04
	.zero		1


	//   ....[49]....
        /*0540*/ 	.word	0x00004aa0
        /*0544*/ 	.word	0x000000ff
        /*0548*/ 	.word	0x00024858
        /*054c*/ 	.short	0x010a
        /*054e*/ 	.byte	0x11
	.zero		1


	//   ....[50]....
        /*0550*/ 	.word	0x00004d30
        /*0554*/ 	.word	0x000000ff
        /*0558*/ 	.word	0x00024890
        /*055c*/ 	.short	0x010a
        /*055e*/ 	.byte	0x11
	.zero		1


	//   ....[51]....
        /*0560*/ 	.word	0x00004d80
        /*0564*/ 	.word	0x000000ff
        /*0568*/ 	.word	0x00024868
        /*056c*/ 	.short	0x010a
        /*056e*/ 	.byte	0x11
	.zero		1


	//   ....[52]....
        /*0570*/ 	.word	0x00005520
        /*0574*/ 	.word	0x000000ff
        /*0578*/ 	.word	0x00024878
        /*057c*/ 	.short	0x010a
        /*057e*/ 	.byte	0x11
	.zero		1


	//   ....[53]....
        /*0580*/ 	.word	0x00005590
        /*0584*/ 	.word	0x000000ff
        /*0588*/ 	.word	0x00024820
        /*058c*/ 	.short	0x010a
        /*058e*/ 	.byte	0x11
	.zero		1


	//   ....[54]....
        /*0590*/ 	.word	0x000057c0
        /*0594*/ 	.word	0x000000ff
        /*0598*/ 	.word	0x00024880
        /*059c*/ 	.short	0x010a
        /*059e*/ 	.byte	0x11
	.zero		1


	//   ....[55]....
        /*05a0*/ 	.word	0x00005d10
        /*05a4*/ 	.word	0x000000ff
        /*05a8*/ 	.word	0x000248b0
        /*05ac*/ 	.short	0x010a
        /*05ae*/ 	.byte	0x11
	.zero		1


	//   ....[56]....
        /*05b0*/ 	.word	0x00005d90
        /*05b4*/ 	.word	0x000000ff
        /*05b8*/ 	.word	0x000248b8
        /*05bc*/ 	.short	0x010a
        /*05be*/ 	.byte	0x11
	.zero		1


	//   ....[57]....
        /*05c0*/ 	.word	0x00005e00
        /*05c4*/ 	.word	0x000000ff
        /*05c8*/ 	.word	0x00024890
        /*05cc*/ 	.short	0x010a
        /*05ce*/ 	.byte	0x11
	.zero		1


	//   ....[58]....
        /*05d0*/ 	.word	0x00006a20
        /*05d4*/ 	.word	0x000000ff
        /*05d8*/ 	.word	0x00024870
        /*05dc*/ 	.short	0x010a
        /*05de*/ 	.byte	0x06
	.zero		1


	//   ....[59]....
        /*05e0*/ 	.word	0x00006b10
        /*05e4*/ 	.word	0x000000ff
        /*05e8*/ 	.word	0x00000000
        /*05ec*/ 	.short	0x0101
        /*05ee*/ 	.byte	0x04
	.zero		1


	//   ....[60]....
        /*05f0*/ 	.word	0x00007710
        /*05f4*/ 	.word	0x00000002
        /*05f8*/ 	.word	0x00024850
        /*05fc*/ 	.short	0x010a
        /*05fe*/ 	.byte	0xff
	.zero		1


	//   ....[61]....
        /*0600*/ 	.word	0x000077b0
        /*0604*/ 	.word	0x00000002
        /*0608*/ 	.word	0x00024888
        /*060c*/ 	.short	0x010a
        /*060e*/ 	.byte	0xff
	.zero		1


	//   ....[62]....
        /*0610*/ 	.word	0x00007840
        /*0614*/ 	.word	0x00000002
        /*0618*/ 	.word	0x00024830
        /*061c*/ 	.short	0x010a
        /*061e*/ 	.byte	0xff
	.zero		1


	//   ....[63]....
        /*0620*/ 	.word	0x00009970
        /*0624*/ 	.word	0x00000002
        /*0628*/ 	.word	0x00024880
        /*062c*/ 	.short	0x0101
        /*062e*/ 	.byte	0xff
	.zero		1


	//   ....[64]....
        /*0630*/ 	.word	0x00009a00
        /*0634*/ 	.word	0x00000000
        /*0638*/ 	.word	0x00000000
        /*063c*/ 	.short	0x0101
        /*063e*/ 	.byte	0xff
	.zero		1


	//   ....[65]....
        /*0640*/ 	.word	0x00009a70
        /*0644*/ 	.word	0x00000000
        /*0648*/ 	.word	0x00000000
        /*064c*/ 	.short	0x0101
        /*064e*/ 	.byte	0xff
	.zero		1


	//   ....[66]....
        /*0650*/ 	.word	0x00009ae0
        /*0654*/ 	.word	0x00000002
        /*0658*/ 	.word	0x00024840
        /*065c*/ 	.short	0x010a
        /*065e*/ 	.byte	0xff
	.zero		1


	//   ....[67]....
        /*0660*/ 	.word	0x00009b80
        /*0664*/ 	.word	0x00000002
        /*0668*/ 	.word	0x00024860
        /*066c*/ 	.short	0x010a
        /*066e*/ 	.byte	0xff
	.zero		1


	//   ....[68]....
        /*0670*/ 	.word	0x00009c60
        /*0674*/ 	.word	0x00000002
        /*0678*/ 	.word	0x00024898
        /*067c*/ 	.short	0x010a
        /*067e*/ 	.byte	0xff
	.zero		1


	//   ....[69]....
        /*0680*/ 	.word	0x0000ad50
        /*0684*/ 	.word	0x000000ff
        /*0688*/ 	.word	0x00000000
        /*068c*/ 	.short	0x0101
        /*068e*/ 	.byte	0x04
	.zero		1


	//   ....[70]....
        /*0690*/ 	.word	0x0000b970
        /*0694*/ 	.word	0x000000ff
        /*0698*/ 	.word	0x00024890
        /*069c*/ 	.short	0x0101
        /*069e*/ 	.byte	0x24
	.zero		1


	//   ....[71]....
        /*06a0*/ 	.word	0x0000ba10
        /*06a4*/ 	.word	0x000000ff
        /*06a8*/ 	.word	0x00000000
        /*06ac*/ 	.short	0x0101
        /*06ae*/ 	.byte	0x04
	.zero		1


	//   ....[72]....
        /*06b0*/ 	.word	0x0000bd30
        /*06b4*/ 	.word	0x000000ff
        /*06b8*/ 	.word	0x000248a0
        /*06bc*/ 	.short	0x010a
        /*06be*/ 	.byte	0x24
	.zero		1


	//   ....[73]....
        /*06c0*/ 	.word	0x0000c930
        /*06c4*/ 	.word	0x000000ff
        /*06c8*/ 	.word	0x00000000
        /*06cc*/ 	.short	0x0101
        /*06ce*/ 	.byte	0x04
	.zero		1


	//   ....[74]....
        /*06d0*/ 	.word	0x0000c980
        /*06d4*/ 	.word	0x000000ff
        /*06d8*/ 	.word	0x000248a8
        /*06dc*/ 	.short	0x010a
        /*06de*/ 	.byte	0x24
	.zero		1


	//   ....[75]....
        /*06e0*/ 	.word	0x0000d770
        /*06e4*/ 	.word	0x000000ff
        /*06e8*/ 	.word	0x00000000
        /*06ec*/ 	.short	0x0101
        /*06ee*/ 	.byte	0x04
	.zero		1


	//   ....[76]....
        /*06f0*/ 	.word	0x0000da70
        /*06f4*/ 	.word	0x00000005
        /*06f8*/ 	.word	0x00024810
        /*06fc*/ 	.short	0x010a
        /*06fe*/ 	.byte	0xff
	.zero		1


	//   ....[77]....
        /*0700*/ 	.word	0x0000dad0
        /*0704*/ 	.word	0x00000005
        /*0708*/ 	.word	0x00024838
        /*070c*/ 	.short	0x010a
        /*070e*/ 	.byte	0xff
	.zero		1


	//   ....[78]....
        /*0710*/ 	.word	0x0000db30
        /*0714*/ 	.word	0x00000004
        /*0718*/ 	.word	0x00024828
        /*071c*/ 	.short	0x010a
        /*071e*/ 	.byte	0xff
	.zero		1


	//   ....[79]....
        /*0720*/ 	.word	0x0000db90
        /*0724*/ 	.word	0x00000004
        /*0728*/ 	.word	0x00024848
        /*072c*/ 	.short	0x010a
        /*072e*/ 	.byte	0xff
	.zero		1


	//   ....[80]....
        /*0730*/ 	.word	0x0000dbf0
        /*0734*/ 	.word	0x00000004
        /*0738*/ 	.word	0x00024810
        /*073c*/ 	.short	0x010a
        /*073e*/ 	.byte	0xff
	.zero		1


	//   ....[81]....
        /*0740*/ 	.word	0x0000dc50
        /*0744*/ 	.word	0x00000004
        /*0748*/ 	.word	0x00024838
        /*074c*/ 	.short	0x010a
        /*074e*/ 	.byte	0xff
	.zero		1


	//   ....[82]....
        /*0750*/ 	.word	0x0000dcb0
        /*0754*/ 	.word	0x00000008
        /*0758*/ 	.word	0x00024828
        /*075c*/ 	.short	0x010a
        /*075e*/ 	.byte	0xff
	.zero		1


	//   ....[83]....
        /*0760*/ 	.word	0x0000dd10
        /*0764*/ 	.word	0x00000008
        /*0768*/ 	.word	0x00024848
        /*076c*/ 	.short	0x010a
        /*076e*/ 	.byte	0xff
	.zero		1


	//   ....[84]....
        /*0770*/ 	.word	0x0000dd70
        /*0774*/ 	.word	0x00000000
        /*0778*/ 	.word	0x00024800
        /*077c*/ 	.short	0x010a
        /*077e*/ 	.byte	0xff
	.zero		1


	//   ....[85]....
        /*0780*/ 	.word	0x0000ddd0
        /*0784*/ 	.word	0x00000005
        /*0788*/ 	.word	0x00024858
        /*078c*/ 	.short	0x010a
        /*078e*/ 	.byte	0xff
	.zero		1


	//   ....[86]....
        /*0790*/ 	.word	0x0000de30
        /*0794*/ 	.word	0x00000000
        /*0798*/ 	.word	0x00024820
        /*079c*/ 	.short	0x010a
        /*079e*/ 	.byte	0xff
	.zero		1


	//   ....[87]....
        /*07a0*/ 	.word	0x0000de90
        /*07a4*/ 	.word	0x00000000
        /*07a8*/ 	.word	0x00024868
        /*07ac*/ 	.short	0x010a
        /*07ae*/ 	.byte	0xff
	.zero		1


	//   ....[88]....
        /*07b0*/ 	.word	0x0000def0
        /*07b4*/ 	.word	0x00000004
        /*07b8*/ 	.word	0x00024878
        /*07bc*/ 	.short	0x010a
        /*07be*/ 	.byte	0xff
	.zero		1


	//   ....[89]....
        /*07c0*/ 	.word	0x0000df50
        /*07c4*/ 	.word	0x00000004
        /*07c8*/ 	.word	0x00024880
        /*07cc*/ 	.short	0x010a
        /*07ce*/ 	.byte	0xff
	.zero		1


	//   ....[90]....
        /*07d0*/ 	.word	0x0000dfb0
        /*07d4*/ 	.word	0x00000000
        /*07d8*/ 	.word	0x00024800
        /*07dc*/ 	.short	0x010a
        /*07de*/ 	.byte	0xff
	.zero		1


	//   ....[91]....
        /*07e0*/ 	.word	0x0000e010
        /*07e4*/ 	.word	0x00000002
        /*07e8*/ 	.word	0x00024858
        /*07ec*/ 	.short	0x010a
        /*07ee*/ 	.byte	0xff
	.zero		1


	//   ....[92]....
        /*07f0*/ 	.word	0x0000e070
        /*07f4*/ 	.word	0x00000000
        /*07f8*/ 	.word	0x00024890
        /*07fc*/ 	.short	0x010a
        /*07fe*/ 	.byte	0xff
	.zero		1


	//   ....[93]....
        /*0800*/ 	.word	0x0000e0d0
        /*0804*/ 	.word	0x00000000
        /*0808*/ 	.word	0x00024868
        /*080c*/ 	.short	0x010a
        /*080e*/ 	.byte	0xff
	.zero		1


	//   ....[94]....
        /*0810*/ 	.word	0x0000e130
        /*0814*/ 	.word	0x00000000
        /*0818*/ 	.word	0x00024878
        /*081c*/ 	.short	0x010a
        /*081e*/ 	.byte	0xff
	.zero		1


	//   ....[95]....
        /*0820*/ 	.word	0x0000e190
        /*0824*/ 	.word	0x00000004
        /*0828*/ 	.word	0x00024820
        /*082c*/ 	.short	0x010a
        /*082e*/ 	.byte	0xff
	.zero		1


	//   ....[96]....
        /*0830*/ 	.word	0x0000e1f0
        /*0834*/ 	.word	0x00000004
        /*0838*/ 	.word	0x00024880
        /*083c*/ 	.short	0x010a
        /*083e*/ 	.byte	0xff
	.zero		1


	//   ....[97]....
        /*0840*/ 	.word	0x0000e250
        /*0844*/ 	.word	0x00000000
        /*0848*/ 	.word	0x000248b0
        /*084c*/ 	.short	0x010a
        /*084e*/ 	.byte	0xff
	.zero		1


	//   ....[98]....
        /*0850*/ 	.word	0x0000e2b0
        /*0854*/ 	.word	0x00000000
        /*0858*/ 	.word	0x000248b8
        /*085c*/ 	.short	0x010a
        /*085e*/ 	.byte	0xff
	.zero		1


	//   ....[99]....
        /*0860*/ 	.word	0x0000e310
        /*0864*/ 	.word	0x00000003
        /*0868*/ 	.word	0x00024890
        /*086c*/ 	.short	0x010a
        /*086e*/ 	.byte	0xff
	.zero		1


	//   ....[100]....
        /*0870*/ 	.word	0x0000e370
        /*0874*/ 	.word	0x00000004
        /*0878*/ 	.word	0x00024870
        /*087c*/ 	.short	0x010a
        /*087e*/ 	.byte	0xff
	.zero		1


	//   ....[101]....
        /*0880*/ 	.word	0x0000e3c0
        /*0884*/ 	.word	0x00000002
        /*0888*/ 	.word	0x00024850
        /*088c*/ 	.short	0x010a
        /*088e*/ 	.byte	0xff
	.zero		1


	//   ....[102]....
        /*0890*/ 	.word	0x0000e410
        /*0894*/ 	.word	0x00000002
        /*0898*/ 	.word	0x00024888
        /*089c*/ 	.short	0x010a
        /*089e*/ 	.byte	0xff
	.zero		1


	//   ....[103]....
        /*08a0*/ 	.word	0x0000e460
        /*08a4*/ 	.word	0x00000002
        /*08a8*/ 	.word	0x00024830
        /*08ac*/ 	.short	0x010a
        /*08ae*/ 	.byte	0xff
	.zero		1


	//   ....[104]....
        /*08b0*/ 	.word	0x0000e4b0
        /*08b4*/ 	.word	0x00000002
        /*08b8*/ 	.word	0x00024840
        /*08bc*/ 	.short	0x010a
        /*08be*/ 	.byte	0xff
	.zero		1


	//   ....[105]....
        /*08c0*/ 	.word	0x0000e500
        /*08c4*/ 	.word	0x00000002
        /*08c8*/ 	.word	0x00024860
        /*08cc*/ 	.short	0x010a
        /*08ce*/ 	.byte	0xff
	.zero		1


	//   ....[106]....
        /*08d0*/ 	.word	0x0000e550
        /*08d4*/ 	.word	0x00000002
        /*08d8*/ 	.word	0x00024898
        /*08dc*/ 	.short	0x010a
        /*08de*/ 	.byte	0xff
	.zero		1


	//   ....[107]....
        /*08e0*/ 	.word	0x0000e5b0
        /*08e4*/ 	.word	0x00000003
        /*08e8*/ 	.word	0x000248a0
        /*08ec*/ 	.short	0x010a
        /*08ee*/ 	.byte	0xff
	.zero		1


	//   ....[108]....
        /*08f0*/ 	.word	0x0000e610
        /*08f4*/ 	.word	0x00000000
        /*08f8*/ 	.word	0x000248a8
        /*08fc*/ 	.short	0x010a
        /*08fe*/ 	.byte	0xff
	.zero		1


	//----- nvinfo : EIATTR_NUM_MBARRIERS
	.align		4
.L_53:
        /*0900*/ 	.byte	0x03, 0x38
        /*0902*/ 	.short	0x0018


	//----- nvinfo : EIATTR_EXIT_INSTR_OFFSETS
	.align		4
        /*0904*/ 	.byte	0x04, 0x1c
        /*0906*/ 	.short	(.L_55 - .L_54)


	//   ....[0]....
.L_54:
        /*0908*/ 	.word	0x00001120


	//   ....[1]....
        /*090c*/ 	.word	0x000020e0


	//   ....[2]....
        /*0910*/ 	.word	0x00002c40


	//   ....[3]....
        /*0914*/ 	.word	0x000036b0


	//   ....[4]....
        /*0918*/ 	.word	0x00006810


	//   ....[5]....
        /*091c*/ 	.word	0x00006850


	//   ....[6]....
        /*0920*/ 	.word	0x00007500


	//   ....[7]....
        /*0924*/ 	.word	0x00007530


	//   ....[8]....
        /*0928*/ 	.word	0x0000d790


	//   ....[9]....
        /*092c*/ 	.word	0x0000da50


	//----- nvinfo : EIATTR_INDIRECT_BRANCH_TARGETS
	.align		4
.L_55:
        /*0930*/ 	.byte	0x04, 0x34
        /*0932*/ 	.short	(.L_57 - .L_56)


	//   ....[0]....
.L_56:
        /*0934*/ 	.word	.L_x_296@srel
        /*0938*/ 	.short	0x0
        /*093a*/ 	.short	0x0
        /*093c*/ 	.word	0x3
        /*0940*/ 	.word	.L_x_297@srel
        /*0944*/ 	.word	.L_x_298@srel
        /*0948*/ 	.word	.L_x_299@srel


	//   ....[1]....
        /*094c*/ 	.word	.L_x_300@srel
        /*0950*/ 	.short	0x0
        /*0952*/ 	.short	0x0
        /*0954*/ 	.word	0x3
        /*0958*/ 	.word	.L_x_160@srel
        /*095c*/ 	.word	.L_x_145@srel
        /*0960*/ 	.word	.L_x_299@srel


	//----- nvinfo : EIATTR_MAX_THREADS
	.align		4
.L_57:
        /*0964*/ 	.byte	0x04, 0x05
        /*0966*/ 	.short	(.L_59 - .L_58)
.L_58:
        /*0968*/ 	.word	0x00000200
        /*096c*/ 	.word	0x00000001
        /*0970*/ 	.word	0x00000001


	//----- nvinfo : EIATTR_CRS_STACK_SIZE
	.align		4
.L_59:
        /*0974*/ 	.byte	0x04, 0x1e
        /*0976*/ 	.short	(.L_61 - .L_60)
.L_60:
        /*0978*/ 	.word	0x00000000


	//----- nvinfo : EIATTR_CBANK_PARAM_SIZE
	.align		4
.L_61:
        /*097c*/ 	.byte	0x03, 0x19
        /*097e*/ 	.short	0x0680


	//----- nvinfo : EIATTR_PARAM_CBANK
	.align		4
        /*0980*/ 	.byte	0x04, 0x0a
        /*0982*/ 	.short	(.L_63 - .L_62)
	.align		4
.L_62:
        /*0984*/ 	.word	index@(.nv.constant0._ZN7cutlass13device_kernelINS_4fmha6kernel36Sm100FmhaBwdKernelTmaWarpSpecializedIN4cute5tupleIJiiiiNS5_IJNS5_IJiiEEEiEEEEEENS_10bfloat16_tEfNS5_IJNS4_1CILi128EEESB_NSA_ILi64EEESC_EEENS1_10collective12ResidualMaskEEEEEvNT_6ParamsE)
        /*0988*/ 	.short	0x0380
        /*098a*/ 	.short	0x0680


	//----- nvinfo : EIATTR_SW_WAR
	.align		4
.L_63:
        /*098c*/ 	.byte	0x04, 0x36
        /*098e*/ 	.short	(.L_65 - .L_64)
.L_64:
        /*0990*/ 	.word	0x00000008
.L_65:


//--------------------- .nv.callgraph             --------------------------
	.section	.nv.callgraph,"",@"SHT_CUDA_CALLGRAPH"
	.align	4
	.sectionentsize	8
	.align		4
        /*0000*/ 	.word	0x00000000
	.align		4
        /*0004*/ 	.word	0xffffffff
	.align		4
        /*0008*/ 	.word	index@(_ZN7cutlass13device_kernelINS_4fmha6kernel36Sm100FmhaBwdKernelTmaWarpSpecializedIN4cute5tupleIJiiiiNS5_IJNS5_IJiiEEEiEEEEEENS_10bfloat16_tEfNS5_IJNS4_1CILi128EEESB_NSA_ILi64EEESC_EEENS1_10collective12ResidualMaskEEEEEvNT_6ParamsE)
	.align		4
        /*000c*/ 	.word	index@(__assertfail)
	.align		4
        /*0010*/ 	.word	0x00000000
	.align		4
        /*0014*/ 	.word	0xfffffffe
	.align		4
        /*0018*/ 	.word	0x00000000
	.align		4
        /*001c*/ 	.word	0xfffffffd
	.align		4
        /*0020*/ 	.word	0x00000000
	.align		4
        /*0024*/ 	.word	0xfffffffc


//--------------------- .nv.constant4             --------------------------
	.section	.nv.constant4,"a",@progbits
	.align	8
	.align		8
.nv.constant4:
        /*0000*/ 	.dword	__assertfail
	.align		8
        /*0008*/ 	.dword	__unnamed_1
	.align		8
        /*0010*/ 	.dword	__unnamed_2
	.align		8
        /*0018*/ 	.dword	__unnamed_3
	.align		8
        /*0020*/ 	.dword	__unnamed_4
	.align		8
        /*0028*/ 	.dword	_ZN39_INTERNAL_e9f99f84_4_k_cu_406f6843_40544cuda3std3__45__cpo5beginE
	.align		8
        /*0030*/ 	.dword	_ZN39_INTERNAL_e9f99f84_4_k_cu_406f6843_40544cuda3std3__45__cpo3endE
	.align		8
        /*0038*/ 	.dword	_ZN39_INTERNAL_e9f99f84_4_k_cu_406f6843_40544cuda3std3__45__cpo6cbeginE
	.align		8
        /*0040*/ 	.dword	_ZN39_INTERNAL_e9f99f84_4_k_cu_406f6843_40544cuda3std3__45__cpo4cendE
	.align		8
        /*0048*/ 	.dword	_ZN39_INTERNAL_e9f99f84_4_k_cu_406f6843_40544cuda3std3__441_GLOBAL__N__e9f99f84_4_k_cu_406f6843_40546ignoreE
	.align		8
        /*0050*/ 	.dword	_ZN39_INTERNAL_e9f99f84_4_k_cu_406f6843_40544cuda3std3__419piecewise_constructE
	.align		8
        /*0058*/ 	.dword	_ZN39_INTERNAL_e9f99f84_4_k_cu_406f6843_40544cuda3std3__48in_placeE
	.align		8
        /*0060*/ 	.dword	_ZN39_INTERNAL_e9f99f84_4_k_cu_406f6843_40544cuda3std6ranges3__45__cpo4swapE
	.align		8
        /*0068*/ 	.dword	_ZN39_INTERNAL_e9f99f84_4_k_cu_406f6843_40544cuda3std6ranges3__45__cpo9iter_moveE
	.align		8
        /*0070*/ 	.dword	_ZN39_INTERNAL_e9f99f84_4_k_cu_406f6843_40544cute7productE
	.align		8
        /*0078*/ 	.dword	_ZN39_INTERNAL_e9f99f84_4_k_cu_406f6843_40544cute1_E
	.align		8
        /*0080*/ 	.dword	$str$23
	.align		8
        /*0088*/ 	.dword	$str$24
	.align		8
        /*0090*/ 	.dword	$str$25
	.align		8
        /*0098*/ 	.dword	$str$26


//--------------------- .nv.constant2._ZN7cutlass13device_kernelINS_4fmha6kernel36Sm100FmhaBwdKernelTmaWarpSpecializedIN4cute5tupleIJiiiiNS5_IJNS5_IJiiEEEiEEEEEENS_10bfloat16_tEfNS5_IJNS4_1CILi128EEESB_NSA_ILi64EEESC_EEENS1_10collective12ResidualMaskEEEEEvNT_6ParamsE --------------------------
	.section	.nv.constant2._ZN7cutlass13device_kernelINS_4fmha6kernel36Sm100FmhaBwdKernelTmaWarpSpecializedIN4cute5tupleIJiiiiNS5_IJNS5_IJiiEEEiEEEEEENS_10bfloat16_tEfNS5_IJNS4_1CILi128EEESB_NSA_ILi64EEESC_EEENS1_10collective12ResidualMaskEEEEEvNT_6ParamsE,"a",@progbits
	.sectionflags	@""
	.align	4
.nv.constant2._ZN7cutlass13device_kernelINS_4fmha6kernel36Sm100FmhaBwdKernelTmaWarpSpecializedIN4cute5tupleIJiiiiNS5_IJNS5_IJiiEEEiEEEEEENS_10bfloat16_tEfNS5_IJNS4_1CILi128EEESB_NSA_ILi64EEESC_EEENS1_10collective12ResidualMaskEEEEEvNT_6ParamsE:
        /*0000*/ 	.byte	0x70, 0x21, 0x00, 0x00, 0xc0, 0x36, 0x00, 0x00, 0x10, 0x75, 0x00, 0x00, 0x40, 0x75, 0x00, 0x00
        /*0010*/ 	.byte	0xc0, 0x68, 0x00, 0x00, 0x10, 0x75, 0x00, 0x00


//--------------------- .text._ZN7cutlass13device_kernelINS_4fmha6kernel36Sm100FmhaBwdKernelTmaWarpSpecializedIN4cute5tupleIJiiiiNS5_IJNS5_IJiiEEEiEEEEEENS_10bfloat16_tEfNS5_IJNS4_1CILi128EEESB_NSA_ILi64EEESC_EEENS1_10collective12ResidualMaskEEEEEvNT_6ParamsE --------------------------
	.section	.text._ZN7cutlass13device_kernelINS_4fmha6kernel36Sm100FmhaBwdKernelTmaWarpSpecializedIN4cute5tupleIJiiiiNS5_IJNS5_IJiiEEEiEEEEEENS_10bfloat16_tEfNS5_IJNS4_1CILi128EEESB_NSA_ILi64EEESC_EEENS1_10collective12ResidualMaskEEEEEvNT_6ParamsE,"ax",@progbits
	.align	128
.text._ZN7cutlass13device_kernelINS_4fmha6kernel36Sm100FmhaBwdKernelTmaWarpSpecializedIN4cute5tupleIJiiiiNS5_IJNS5_IJiiEEEiEEEEEENS_10bfloat16_tEfNS5_IJNS4_1CILi128EEESB_NSA_ILi64EEESC_EEENS1_10collective12ResidualMaskEEEEEvNT_6ParamsE:
        .type           _ZN7cutlass13device_kernelINS_4fmha6kernel36Sm100FmhaBwdKernelTmaWarpSpecializedIN4cute5tupleIJiiiiNS5_IJNS5_IJiiEEEiEEEEEENS_10bfloat16_tEfNS5_IJNS4_1CILi128EEESB_NSA_ILi64EEESC_EEENS1_10collective12ResidualMaskEEEEEvNT_6ParamsE,@function
        .size           _ZN7cutlass13device_kernelINS_4fmha6kernel36Sm100FmhaBwdKernelTmaWarpSpecializedIN4cute5tupleIJiiiiNS5_IJNS5_IJiiEEEiEEEEEENS_10bfloat16_tEfNS5_IJNS4_1CILi128EEESB_NSA_ILi64EEESC_EEENS1_10collective12ResidualMaskEEEEEvNT_6ParamsE,(.L_x_304 - _ZN7cutlass13device_kernelINS_4fmha6kernel36Sm100FmhaBwdKernelTmaWarpSpecializedIN4cute5tupleIJiiiiNS5_IJNS5_IJiiEEEiEEEEEENS_10bfloat16_tEfNS5_IJNS4_1CILi128EEESB_NSA_ILi64EEESC_EEENS1_10collective12ResidualMaskEEEEEvNT_6ParamsE)
        .other          _ZN7cutlass13device_kernelINS_4fmha6kernel36Sm100FmhaBwdKernelTmaWarpSpecializedIN4cute5tupleIJiiiiNS5_IJNS5_IJiiEEEiEEEEEENS_10bfloat16_tEfNS5_IJNS4_1CILi128EEESB_NSA_ILi64EEESC_EEENS1_10collective12ResidualMaskEEEEEvNT_6ParamsE,@"STO_CUDA_ENTRY STV_DEFAULT"
_ZN7cutlass13device_kernelINS_4fmha6kernel36Sm100FmhaBwdKernelTmaWarpSpecializedIN4cute5tupleIJiiiiNS5_IJNS5_IJiiEEEiEEEEEENS_10bfloat16_tEfNS5_IJNS4_1CILi128EEESB_NSA_ILi64EEESC_EEENS1_10collective12ResidualMaskEEEEEvNT_6ParamsE:
[----:B------:R-:W1:Y:S02]  /*0000*/  LDC R1, c[0x0][0x37c] ;  /* 0x0000df00ff017b82 */ /* 0x000e640000000800 */
[----:B-1----:R-:W-:Y:S01]  /*0010*/  IADD3 R1, PT, PT, R1, -0x20, RZ ;  /* 0xffffffe001017810 */ /* 0x002fe20007ffe0ff */
[----:B------:R-:W1:Y:S01]  /*0020*/  S2R R16, SR_TID.X ;  /* 0x0000000000107919 */ /* 0x000e620000002100 */
[----:B------:R-:W-:Y:S01]  /*0030*/  IMAD.MOV.U32 R0, RZ, RZ, 0x33334444 ;  /* 0x33334444ff007424 */ /* 0x000fe200078e00ff */
[----:B------:R-:W-:Y:S01]  /*0040*/  ELECT P0, URZ, PT ;  /* 0x0000000000ff782f */ /* 0x000fe20003800000 */
[----:B------:R-:W-:Y:S01]  /*0050*/  BSSY.RECONVERGENT B0, `(.L_x_0) ;  /* 0x000002c000007945 */ /* 0x000fe20003800200 */
[----:B-1----:R-:W-:-:S05]  /*0060*/  SHF.R.U32.HI R4, RZ, 0x5, R16 ;  /* 0x00000005ff047819 */ /* 0x002fca0000011610 */
[----:B------:R-:W1:Y:S02]  /*0070*/  SHFL.IDX PT, R110, R4, RZ, 0x1f ;  /* 0x00001fff046e7589 */ /* 0x000e6400000e0000 */
[----:B-1----:R-:W-:-:S05]  /*0080*/  IMAD.SHL.U32 R2, R110, 0x4, RZ ;  /* 0x000000046e027824 */ /* 0x002fca00078e00ff */
[----:B------:R-:W-:Y:S01]  /*0090*/  SHF.R.U64 R0, R0, R2, 0x123333 ;  /* 0x0012333300007419 */ /* 0x000fe20000001202 */
[----:B------:R-:W-:-:S03]  /*00a0*/  IMAD.MOV.U32 R2, RZ, RZ, R16 ;  /* 0x000000ffff027224 */ /* 0x000fc600078e0010 */
[----:B------:R-:W-:-:S04]  /*00b0*/  LOP3.LUT R3, R0, 0x7, RZ, 0xc0, !PT ;  /* 0x0000000700037812 */ /* 0x000fc800078ec0ff */
[----:B------:R-:W-:-:S04]  /*00c0*/  ISETP.NE.OR P1, PT, R3, 0x1, !P0 ;  /* 0x000000010300780c */ /* 0x000fc80004725670 */
[----:B------:R-:W-:-:S09]  /*00d0*/  P2R R7, PR, RZ, 0x2 ;  /* 0x00000002ff077803 */ /* 0x000fd20000000000 */
[----:B------:R-:W-:Y:S05]  /*00e0*/  @P1 BRA `(.L_x_1) ;  /* 0x0000000000381947 */ /* 0x000fea0003800000 */
[----:B------:R-:W1:Y:S02]  /*00f0*/  LDCU.64 UR4, c[0x0][0x348] ;  /* 0x00006900ff0477ac */ /* 0x000e640008000a00 */
[----:B-1----:R-:W-:Y:S02]  /*0100*/  UIADD3 UR10, UP3, UPT, UR4, 0x300, URZ ;  /* 0x00000300040a7890 */ /* 0x002fe4000ff7e0ff */
[----:B------:R-:W-:Y:S02]  /*0110*/  UIADD3 UR8, UP2, UPT, UR4, 0x100, URZ ;  /* 0x0000010004087890 */ /* 0x000fe4000ff5e0ff */
[----:B------:R-:W-:Y:S02]  /*0120*/  UIADD3 UR6, UP1, UPT, UR4, 0x200, URZ ;  /* 0x0000020004067890 */ /* 0x000fe4000ff3e0ff */
[----:B------:R-:W-:Y:S02]  /*0130*/  UIADD3 UR4, UP0, UPT, UR4, 0x400, URZ ;  /* 0x0000040004047890 */ /* 0x000fe4000ff1e0ff */
[----:B------:R-:W-:-:S02]  /*0140*/  UIADD3.X UR11, UPT, UPT, URZ, UR5, URZ, UP3, !UPT ;  /* 0x00000005ff0b7290 */ /* 0x000fc40009ffe4ff */
[----:B------:R-:W-:Y:S02]  /*0150*/  UIADD3.X UR9, UPT, UPT, URZ, UR5, URZ, UP2, !UPT ;  /* 0x00000005ff097290 */ /* 0x000fe400097fe4ff */
[----:B------:R-:W-:Y:S02]  /*0160*/  UIADD3.X UR7, UPT, UPT, URZ, UR5, URZ, UP1, !UPT ;  /* 0x00000005ff077290 */ /* 0x000fe40008ffe4ff */
[----:B------:R-:W-:-:S03]  /*0170*/  UIADD3.X UR5, UPT, UPT, URZ, UR5, URZ, UP0, !UPT ;  /* 0x00000005ff057290 */ /* 0x000fc600087fe4ff */
[----:B------:R1:W-:Y:S02]  /*0180*/  UTMACCTL.PF [UR10] ;  /* 0x000000000a0079b9 */ /* 0x0003e40008040000 */
[----:B------:R1:W-:Y:S02]  /*0190*/  UTMACCTL.PF [UR8] ;  /* 0x00000000080079b9 */ /* 0x0003e40008040000 */
[----:B------:R1:W-:Y:S02]  /*01a0*/  UTMACCTL.PF [UR6] ;  /* 0x00000000060079b9 */ /* 0x0003e40008040000 */
[----:B------:R1:W-:Y:S02]  /*01b0*/  UTMACCTL.PF [UR4] ;  /* 0x00000000040079b9 */ /* 0x0003e40008040000 */
[----:B-1----:R-:W-:Y:S05]  /*01c0*/  BRA `(.L_x_2) ;  /* 0x0000000000247947 */ /* 0x002fea0003800000 */
.L_x_1:
[----:B------:R-:W-:-:S13]  /*01d0*/  ISETP.NE.AND P0, PT, R3, 0x2, PT ;  /* 0x000000020300780c */ /* 0x000fda0003f05270 */
[----:B------:R-:W-:Y:S05]  /*01e0*/  @!P0 BRA `(.L_x_3) ;  /* 0x0000000000348947 */ /* 0x000fea0003800000 */
[----:B------:R-:W-:Y:S02]  /*01f0*/  ISETP.NE.AND P0, PT, R3, 0x1, PT ;  /* 0x000000010300780c */ /* 0x000fe40003f05270 */
[----:B------:R-:W-:Y:S02]  /*0200*/  PLOP3.LUT P1, PT, PT, PT, PT, 0x80, 0x8 ;  /* 0x000000000008781c */ /* 0x000fe40003f2f070 */
[----:B------:R-:W-:Y:S02]  /*0210*/  PLOP3.LUT P3, PT, PT, PT, PT, 0x80, 0x8 ;  /* 0x000000000008781c */ /* 0x000fe40003f6f070 */
[----:B------:R-:W-:Y:S02]  /*0220*/  PLOP3.LUT P2, PT, PT, PT, PT, 0x8, 0x80 ;  /* 0x000000000080781c */ /* 0x000fe40003f4e170 */
[----:B------:R-:W-:Y:S02]  /*0230*/  PLOP3.LUT P5, PT, PT, PT, PT, 0x80, 0x8 ;  /* 0x000000000008781c */ /* 0x000fe40003faf070 */
[----:B------:R-:W-:-:S03]  /*0240*/  P2R R6, PR, RZ, 0x2 ;  /* 0x00000002ff067803 */ /* 0x000fc60000000000 */
[----:B------:R-:W-:Y:S08]  /*0250*/  @P0 BRA `(.L_x_4) ;  /* 0x00000000002c0947 */ /* 0x000ff00003800000 */
.L_x_2:
[----:B------:R-:W-:Y:S02]  /*0260*/  PLOP3.LUT P0, PT, PT, PT, PT, 0x8, 0x80 ;  /* 0x000000000080781c */ /* 0x000fe40003f0e170 */
[----:B------:R-:W-:Y:S02]  /*0270*/  PLOP3.LUT P3, PT, PT, PT, PT, 0x80, 0x8 ;  /* 0x000000000008781c */ /* 0x000fe40003f6f070 */
[----:B------:R-:W-:Y:S02]  /*0280*/  PLOP3.LUT P2, PT, PT, PT, PT, 0x8, 0x80 ;  /* 0x000000000080781c */ /* 0x000fe40003f4e170 */
[----:B------:R-:W-:Y:S02]  /*0290*/  PLOP3.LUT P5, PT, PT, PT, PT, 0x8, 0x80 ;  /* 0x000000000080781c */ /* 0x000fe40003fae170 */
[----:B------:R-:W-:Y:S01]  /*02a0*/  P2R R6, PR, RZ, 0x1 ;  /* 0x00000001ff067803 */ /* 0x000fe20000000000 */
[----:B------:R-:W-:Y:S05]  /*02b0*/  BRA `(.L_x_4) ;  /* 0x0000000000147947 */ /* 0x000fea0003800000 */
.L_x_3:
[----:B------:R-:W-:Y:S02]  /*02c0*/  PLOP3.LUT P0, PT, PT, PT, PT, 0x80, 0x8 ;  /* 0x000000000008781c */ /* 0x000fe40003f0f070 */
[----:B------:R-:W-:Y:S02]  /*02d0*/  PLOP3.LUT P3, PT, PT, PT, PT, 0x8, 0x80 ;  /* 0x000000000080781c */ /* 0x000fe40003f6e170 */
[----:B------:R-:W-:Y:S02]  /*02e0*/  PLOP3.LUT P2, PT, PT, PT, PT, 0x80, 0x8 ;  /* 0x000000000008781c */ /* 0x000fe40003f4f070 */
[----:B------:R-:W-:Y:S02]  /*02f0*/  PLOP3.LUT P5, PT, PT, PT, PT, 0x8, 0x80 ;  /* 0x000000000080781c */ /* 0x000fe40003fae170 */
[----:B------:R-:W-:-:S11]  /*0300*/  P2R R6, PR, RZ, 0x1 ;  /* 0x00000001ff067803 */ /* 0x000fd60000000000 */
.L_x_4:
[----:B------:R-:W-:Y:S05]  /*0310*/  BSYNC.RECONVERGENT B0 ;  /* 0x0000000000007941 */ /* 0x000fea0003800200 */
.L_x_0:
[----:B------:R-:W1:Y:S01]  /*0320*/  SHFL.IDX PT, R0, R4, RZ, 0x1f ;  /* 0x00001fff04007589 */ /* 0x000e6200000e0000 */
[----:B------:R-:W-:Y:S02]  /*0330*/  ISETP.NE.AND P0, PT, R3, 0x2, PT ;  /* 0x000000020300780c */ /* 0x000fe40003f05270 */
[----:B-1----:R-:W-:-:S13]  /*0340*/  ISETP.NE.AND P1, PT, R0, RZ, PT ;  /* 0x000000ff0000720c */ /* 0x002fda0003f25270 */
[----:B------:R-:W-:Y:S05]  /*0350*/  @P1 BRA `(.L_x_5) ;  /* 0x0000000000381947 */ /* 0x000fea0003800000 */
[----:B------:R-:W1:Y:S01]  /*0360*/  S2UR UR4, SR_CgaCtaId ;  /* 0x00000000000479c3 */ /* 0x000e620000008800 */
[----:B------:R-:W-:Y:S01]  /*0370*/  UMOV UR5, 0x400 ;  /* 0x0000040000057882 */ /* 0x000fe20000000000 */
[----:B------:R-:W-:Y:S01]  /*0380*/  UMOV UR6, 0x1 ;  /* 0x0000000100067882 */ /* 0x000fe20000000000 */
[----:B------:R-:W-:Y:S01]  /*0390*/  ELECT P1, URZ, PT ;  /* 0x0000000000ff782f */ /* 0x000fe20003820000 */
[----:B------:R-:W-:-:S04]  /*03a0*/  UIADD3 UR6, UPT, UPT, -UR6, 0x100000, URZ ;  /* 0x0010000006067890 */ /* 0x000fc8000fffe1ff */
[----:B------:R-:W-:Y:S02]  /*03b0*/  USHF.L.U32 UR7, UR6, 0xb, URZ ;  /* 0x0000000b06077899 */ /* 0x000fe400080006ff */
[----:B------:R-:W-:Y:S02]  /*03c0*/  USHF.L.U32 UR6, UR6, 0x1, URZ ;  /* 0x0000000106067899 */ /* 0x000fe400080006ff */
[----:B-1----:R-:W-:Y:S01]  /*03d0*/  ULEA UR4, UR4, UR5, 0x18 ;  /* 0x0000000504047291 */ /* 0x002fe2000f8ec0ff */
[----:B------:R-:W1:Y:S11]  /*03e0*/  FENCE.VIEW.ASYNC.S ;  /* 0x00000000000073c6 */ /* 0x000e760000000000 */
[----:B-1----:R1:W2:Y:S01]  /*03f0*/  SYNCS.EXCH.64 URZ, [UR4+0x24800], UR6 ;  /* 0x0248000604ff75b2 */ /* 0x0022a20008000100 */
[----:B------:R1:W3:Y:S01]  /*0400*/  SYNCS.EXCH.64 URZ, [UR4+0x24810], UR6 ;  /* 0x0248100604ff75b2 */ /* 0x0002e20008000100 */
[----:B------:R1:W4:Y:S01]  /*0410*/  SYNCS.EXCH.64 URZ, [UR4+0x24808], UR6 ;  /* 0x0248080604ff75b2 */ /* 0x0003220008000100 */
[----:B------:R1:W1:Y:S01]  /*0420*/  SYNCS.EXCH.64 URZ, [UR4+0x24818], UR6 ;  /* 0x0248180604ff75b2 */ /* 0x0002620008000100 */
[----:B------:R-:W-:Y:S01]  /*0430*/  NOP ;  /* 0x0000000000007918 */ /* 0x000fe20000000000 */
.L_x_5:
[----:B------:R-:W-:Y:S01]  /*0440*/  NOP ;  /* 0x0000000000007918 */ /* 0x000fe20000000000 */
[----:B------:R-:W-:Y:S05]  /*0450*/  @!P0 BRA `(.L_x_6) ;  /* 0x0000000000288947 */ /* 0x000fea0003800000 */
[----:B------:R-:W-:Y:S01]  /*0460*/  ISETP.NE.AND P0, PT, R3, 0x1, PT ;  /* 0x000000010300780c */ /* 0x000fe20003f05270 */
[----:B------:R-:W-:Y:S02]  /*0470*/  UPLOP3.LUT UP0, UPT, UPT, UPT, UPT, 0x80, 0x8 ;  /* 0x000000000008789c */ /* 0x000fe40003f0f070 */
[----:B------:R-:W-:Y:S02]  /*0480*/  UPLOP3.LUT UP4, UPT, UPT, UPT, UPT, 0x40, 0x4 ;  /* 0x000000000004789c */ /* 0x000fe40003f8e870 */
[----:B------:R-:W-:Y:S02]  /*0490*/  UPLOP3.LUT UP3, UPT, UPT, UPT, UPT, 0x80, 0x8 ;  /* 0x000000000008789c */ /* 0x000fe40003f6f070 */
[----:B------:R-:W-:-:S06]  /*04a0*/  UPLOP3.LUT UP2, UPT, UPT, UPT, UPT, 0x80, 0x8 ;  /* 0x000000000008789c */ /* 0x000fcc0003f4f070 */
[----:B------:R-:W-:Y:S05]  /*04b0*/  @P0 BRA `(.L_x_7) ;  /* 0x0000000000200947 */ /* 0x000fea0003800000 */
[----:B------:R-:W-:Y:S02]  /*04c0*/  UPLOP3.LUT UP4, UPT, UPT, UPT, UPT, 0x40, 0x4 ;  /* 0x000000000004789c */ /* 0x000fe40003f8e870 */
[----:B------:R-:W-:Y:S02]  /*04d0*/  UPLOP3.LUT UP3, UPT, UPT, UPT, UPT, 0x40, 0x4 ;  /* 0x000000000004789c */ /* 0x000fe40003f6e870 */
[----:B------:R-:W-:Y:S01]  /*04e0*/  UPLOP3.LUT UP2, UPT, UPT, UPT, UPT, 0x40, 0x4 ;  /* 0x000000000004789c */ /* 0x000fe20003f4e870 */
[----:B------:R-:W-:Y:S05]  /*04f0*/  BRA `(.L_x_7) ;  /* 0x0000000000107947 */ /* 0x000fea0003800000 */
.L_x_6:
[----:B------:R-:W-:Y:S02]  /*0500*/  UPLOP3.LUT UP0, UPT, UPT, UPT, UPT, 0x40, 0x4 ;  /* 0x000000000004789c */ /* 0x000fe40003f0e870 */
[----:B------:R-:W-:Y:S02]  /*0510*/  UPLOP3.LUT UP4, UPT, UPT, UPT, UPT, 0x80, 0x8 ;  /* 0x000000000008789c */ /* 0x000fe40003f8f070 */
[----:B------:R-:W-:Y:S02]  /*0520*/  UPLOP3.LUT UP3, UPT, UPT, UPT, UPT, 0x40, 0x4 ;  /* 0x000000000004789c */ /* 0x000fe40003f6e870 */
[----:B------:R-:W-:Y:S02]  /*0530*/  UPLOP3.LUT UP2, UPT, UPT, UPT, UPT, 0x80, 0x8 ;  /* 0x000000000008789c */ /* 0x000fe40003f4f070 */
.L_x_7:
[----:B------:R-:W5:Y:S02]  /*0540*/  SHFL.IDX PT, R0, R4, RZ, 0x1f ;  /* 0x00001fff04007589 */ /* 0x000f6400000e0000 */
[----:B-----5:R-:W-:-:S13]  /*0550*/  ISETP.NE.AND P0, PT, R0, 0x1, PT ;  /* 0x000000010000780c */ /* 0x020fda0003f05270 */
[----:B------:R-:W-:Y:S05]  /*0560*/  @P0 BRA `(.L_x_8) ;  /* 0x0000000000300947 */ /* 0x000fea0003800000 */
[----:B-1----:R-:W1:Y:S01]  /*0570*/  S2UR UR4, SR_CgaCtaId ;  /* 0x00000000000479c3 */ /* 0x002e620000008800 */
[----:B------:R-:W-:Y:S01]  /*0580*/  UMOV UR6, 0x400 ;  /* 0x0000040000067882 */ /* 0x000fe20000000000 */
[----:B------:R-:W-:Y:S01]  /*0590*/  UMOV UR5, 0x1 ;  /* 0x0000000100057882 */ /* 0x000fe20000000000 */
[----:B------:R-:W-:Y:S01]  /*05a0*/  ELECT P0, URZ, PT ;  /* 0x0000000000ff782f */ /* 0x000fe20003800000 */
[----:B-1----:R-:W-:Y:S02]  /*05b0*/  ULEA UR6, UR4, UR6, 0x18 ;  /* 0x0000000604067291 */ /* 0x002fe4000f8ec0ff */
[----:B------:R-:W-:-:S04]  /*05c0*/  UIADD3 UR4, UPT, UPT, -UR5, 0x100000, URZ ;  /* 0x0010000005047890 */ /* 0x000fc8000fffe1ff */
[----:B------:R-:W-:Y:S02]  /*05d0*/  USHF.L.U32 UR5, UR4, 0xb, URZ ;  /* 0x0000000b04057899 */ /* 0x000fe400080006ff */
[----:B------:R-:W-:Y:S01]  /*05e0*/  USHF.L.U32 UR4, UR4, 0x1, URZ ;  /* 0x0000000104047899 */ /* 0x000fe200080006ff */
[----:B------:R-:W1:Y:S11]  /*05f0*/  FENCE.VIEW.ASYNC.S ;  /* 0x00000000000073c6 */ /* 0x000e760000000000 */
[----:B-1----:R1:W1:Y:S01]  /*0600*/  SYNCS.EXCH.64 URZ, [UR6+0x24820], UR4 ;  /* 0x0248200406ff75b2 */ /* 0x0022620008000100 */
[----:B------:R1:W1:Y:S01]  /*0610*/  SYNCS.EXCH.64 URZ, [UR6+0x24828], UR4 ;  /* 0x0248280406ff75b2 */ /* 0x0002620008000100 */
[----:B------:R-:W-:Y:S01]  /*0620*/  NOP ;  /* 0x0000000000007918 */ /* 0x000fe20000000000 */
.L_x_8:
[----:B------:R-:W5:Y:S01]  /*0630*/  SHFL.IDX PT, R0, R4, RZ, 0x1f ;  /* 0x00001fff04007589 */ /* 0x000f6200000e0000 */
[----:B------:R-:W-:Y:S01]  /*0640*/  NOP ;  /* 0x0000000000007918 */ /* 0x000fe20000000000 */
[----:B-----5:R-:W-:-:S13]  /*0650*/  ISETP.NE.AND P0, PT, R0, 0x2, PT ;  /* 0x000000020000780c */ /* 0x020fda0003f05270 */
[----:B------:R-:W-:Y:S05]  /*0660*/  @P0 BRA `(.L_x_9) ;  /* 0x0000000000400947 */ /* 0x000fea0003800000 */
[----:B-1----:R-:W1:Y:S01]  /*0670*/  S2UR UR4, SR_CgaCtaId ;  /* 0x00000000000479c3 */ /* 0x002e620000008800 */
[----:B------:R-:W-:Y:S01]  /*0680*/  UMOV UR5, 0x400 ;  /* 0x0000040000057882 */ /* 0x000fe20000000000 */
[----:B------:R-:W-:Y:S01]  /*0690*/  UMOV UR8, 0x20 ;  /* 0x0000002000087882 */ /* 0x000fe20000000000 */
[----:B------:R-:W-:Y:S01]  /*06a0*/  UMOV UR6, 0x100 ;  /* 0x0000010000067882 */ /* 0x000fe20000000000 */
[----:B------:R-:W-:-:S04]  /*06b0*/  UIADD3 UR8, UPT, UPT, -UR8, 0x100000, URZ ;  /* 0x0010000008087890 */ /* 0x000fc8000fffe1ff */
[----:B------:R-:W-:Y:S02]  /*06c0*/  USHF.L.U32 UR9, UR8, 0xb, URZ ;  /* 0x0000000b08097899 */ /* 0x000fe400080006ff */
[----:B------:R-:W-:Y:S02]  /*06d0*/  USHF.L.U32 UR8, UR8, 0x1, URZ ;  /* 0x0000000108087899 */ /* 0x000fe400080006ff */
[----:B------:R-:W-:-:S04]  /*06e0*/  UIADD3 UR6, UPT, UPT, -UR6, 0x100000, URZ ;  /* 0x0010000006067890 */ /* 0x000fc8000fffe1ff */
[----:B------:R-:W-:Y:S02]  /*06f0*/  USHF.L.U32 UR7, UR6, 0xb, URZ ;  /* 0x0000000b06077899 */ /* 0x000fe400080006ff */
[----:B------:R-:W-:Y:S01]  /*0700*/  USHF.L.U32 UR6, UR6, 0x1, URZ ;  /* 0x0000000106067899 */ /* 0x000fe200080006ff */
[----:B------:R-:W-:Y:S01]  /*0710*/  ELECT P0, URZ, PT ;  /* 0x0000000000ff782f */ /* 0x000fe20003800000 */
[----:B-1----:R-:W-:Y:S01]  /*0720*/  ULEA UR4, UR4, UR5, 0x18 ;  /* 0x0000000504047291 */ /* 0x002fe2000f8ec0ff */
[----:B------:R-:W1:Y:S11]  /*0730*/  FENCE.VIEW.ASYNC.S ;  /* 0x00000000000073c6 */ /* 0x000e760000000000 */
[----:B-1----:R1:W1:Y:S01]  /*0740*/  SYNCS.EXCH.64 URZ, [UR4+0x24830], UR8 ;  /* 0x0248300804ff75b2 */ /* 0x0022620008000100 */
[----:B------:R1:W1:Y:S01]  /*0750*/  SYNCS.EXCH.64 URZ, [UR4+0x24838], UR6 ;  /* 0x0248380604ff75b2 */ /* 0x0002620008000100 */
[----:B------:R-:W-:Y:S01]  /*0760*/  NOP ;  /* 0x0000000000007918 */ /* 0x000fe20000000000 */
.L_x_9:
        /* <DEDUP_REMOVED lines=20> */
.L_x_10:
        /* <DEDUP_REMOVED lines=20> */
.L_x_11:
        /* <DEDUP_REMOVED lines=20> */
.L_x_12:
        /* <DEDUP_REMOVED lines=20> */
.L_x_13:
        /* <DEDUP_REMOVED lines=20> */
.L_x_14:
        /* <DEDUP_REMOVED lines=20> */
.L_x_15:
        /* <DEDUP_REMOVED lines=19> */
[----:B------:R1:W1:Y:S01]  /*1020*/  SYNCS.EXCH.64 URZ, [UR4+0x248a8], UR8 ;  /* 0x0248a80804ff75b2 */ /* 0x0002620008000100 */
[----:B------:R1:W1:Y:S01]  /*1030*/  SYNCS.EXCH.64 URZ, [UR4+0x248b8], UR6 ;  /* 0x0248b80604ff75b2 */ /* 0x0002620008000100 */
[----:B------:R-:W-:Y:S01]  /*1040*/  NOP ;  /* 0x0000000000007918 */ /* 0x000fe20000000000 */
.L_x_16:
[----:B------:R-:W-:Y:S01]  /*1050*/  NOP ;  /* 0x0000000000007918 */ /* 0x000fe20000000000 */
[----:B------:R-:W5:Y:S08]  /*1060*/  LDC.64 R4, c[0x0][0x380] ;  /* 0x0000e000ff047b82 */ /* 0x000f700000000a00 */
[----:B------:R-:W2:Y:S08]  /*1070*/  S2UR UR19, SR_CTAID.X ;  /* 0x00000000001379c3 */ /* 0x000eb00000002500 */
[----:B------:R-:W1:Y:S08]  /*1080*/  S2UR UR13, SR_CTAID.Y ;  /* 0x00000000000d79c3 */ /* 0x000e700000002600 */
[----:B------:R-:W1:Y:S01]  /*1090*/  S2UR UR14, SR_CTAID.Z ;  /* 0x00000000000e79c3 */ /* 0x000e620000002700 */
[----:B-----5:R-:W-:-:S05]  /*10a0*/  VIADD R8, R4, 0x7f ;  /* 0x0000007f04087836 */ /* 0x020fca0000000000 */
[----:B------:R-:W-:Y:S01]  /*10b0*/  SHF.R.S32.HI R0, RZ, 0x1f, R8 ;  /* 0x0000001fff007819 */ /* 0x000fe20000011408 */
[----:B--2---:R-:W-:-:S03]  /*10c0*/  USHF.L.U32 UR19, UR19, 0x7, URZ ;  /* 0x0000000713137899 */ /* 0x004fc600080006ff */
[----:B------:R-:W-:Y:S01]  /*10d0*/  LEA.HI R0, R0, R8, RZ, 0x7 ;  /* 0x0000000800007211 */ /* 0x000fe200078f38ff */
[----:B-1-34-:R-:W-:Y:S08]  /*10e0*/  BAR.SYNC.DEFER_BLOCKING 0x0 ;  /* 0x0000000000007b1d */ /* 0x01aff00000010000 */
[----:B------:R-:W-:Y:S01]  /*10f0*/  BAR.SYNC.DEFER_BLOCKING 0x0 ;  /* 0x0000000000007b1d */ /* 0x000fe20000010000 */
[----:B------:R-:W-:-:S02]  /*1100*/  ISETP.LE.U32.AND P0, PT, R5, UR19, PT ;  /* 0x0000001305007c0c */ /* 0x000fc4000bf03070 */
[----:B------:R-:W-:-:S11]  /*1110*/  SHF.R.S32.HI R0, RZ, 0x7, R0 ;  /* 0x00000007ff007819 */ /* 0x000fd60000011400 */
[----:B------:R-:W-:Y:S05]  /*1120*/  @P0 EXIT ;  /* 0x000000000000094d */ /* 0x000fea0003800000 */
[----:B------:R-:W1:Y:S01]  /*1130*/  LDCU UR4, c[0x0][0x390] ;  /* 0x00007200ff0477ac */ /* 0x000e620008000800 */
[----:B------:R-:W2:Y:S01]  /*1140*/  LDCU.64 UR22, c[0x0][0x358] ;  /* 0x00006b00ff1677ac */ /* 0x000ea20008000a00 */
[----:B-1----:R-:W-:-:S05]  /*1150*/  IMAD R5, R0, UR4, RZ ;  /* 0x0000000400057c24 */ /* 0x002fca000f8e02ff */
[----:B------:R1:W-:Y:S01]  /*1160*/  STL [R1], R5 ;  /* 0x0000000501007387 */ /* 0x0003e20000100800 */
[----:B------:R-:W-:-:S13]  /*1170*/  ISETP.GT.AND P0, PT, R5, RZ, PT ;  /* 0x000000ff0500720c */ /* 0x000fda0003f04270 */
[----:B--2---:R-:W-:Y:S05]  /*1180*/  @P0 BRA `(.L_x_17) ;  /* 0x0000000c00d80947 */ /* 0x004fea0003800000 */
[----:B------:R-:W2:Y:S01]  /*1190*/  LDC R14, c[0x0][0x360] ;  /* 0x0000d800ff0e7b82 */ /* 0x000ea20000000800 */
[----:B------:R-:W3:Y:S01]  /*11a0*/  LDCU.64 UR4, c[0x0][0x988] ;  /* 0x00013100ff0477ac */ /* 0x000ee20008000a00 */
[----:B------:R-:W-:Y:S01]  /*11b0*/  MOV R4, 0x12a0 ;  /* 0x000012a000047802 */ /* 0x000fe20000000f00 */
[----:B------:R-:W4:Y:S01]  /*11c0*/  LDCU.64 UR6, c[0x0][0x9a0] ;  /* 0x00013400ff0677ac */ /* 0x000f220008000a00 */
[----:B------:R-:W5:Y:S01]  /*11d0*/  LDCU UR8, c[0x0][0x990] ;  /* 0x00013200ff0877ac */ /* 0x000f620008000800 */
[----:B------:R-:W1:Y:S01]  /*11e0*/  LDCU UR9, c[0x0][0x9a8] ;  /* 0x00013500ff0977ac */ /* 0x000e620008000800 */
[----:B---3--:R-:W-:Y:S02]  /*11f0*/  UIMAD UR5, UR13, UR5, URZ ;  /* 0x000000050d0572a4 */ /* 0x008fe4000f8e02ff */
[----:B----4-:R-:W-:Y:S01]  /*1200*/  UIMAD UR13, UR13, UR7, URZ ;  /* 0x000000070d0d72a4 */ /* 0x010fe2000f8e02ff */
[----:B--2---:R-:W-:Y:S01]  /*1210*/  IMAD.IADD R0, R2, 0x1, R14 ;  /* 0x0000000102007824 */ /* 0x004fe200078e020e */
[----:B------:R-:W-:Y:S01]  /*1220*/  UIMAD UR5, UR19, UR4, UR5 ;  /* 0x00000004130572a4 */ /* 0x000fe2000f8e0205 */
[----:B------:R-:W-:Y:S01]  /*1230*/  LOP3.LUT R6, R14, 0xffff, RZ, 0xc0, !PT ;  /* 0x0000ffff0e067812 */ /* 0x000fe200078ec0ff */
[----:B------:R-:W-:-:S02]  /*1240*/  UIMAD UR13, UR19, UR6, UR13 ;  /* 0x00000006130d72a4 */ /* 0x000fc4000f8e020d */
[----:B------:R-:W-:Y:S01]  /*1250*/  LOP3.LUT R0, R0, 0x1fff, RZ, 0x3c, !PT ;  /* 0x00001fff00007812 */ /* 0x000fe200078e3cff */
[----:B-----5:R-:W-:Y:S02]  /*1260*/  UIMAD UR5, UR14, UR8, UR5 ;  /* 0x000000080e0572a4 */ /* 0x020fe4000f8e0205 */
[----:B-1----:R-:W-:Y:S01]  /*1270*/  UIMAD UR14, UR14, UR9, UR13 ;  /* 0x000000090e0e72a4 */ /* 0x002fe2000f8e020d */
[----:B------:R-:W-:-:S11]  /*1280*/  LOP3.LUT R0, R0, 0xffff, RZ, 0xc0, !PT ;  /* 0x0000ffff00007812 */ /* 0x000fd600078ec0ff */
[----:B------:R-:W-:Y:S05]  /*1290*/  CALL.REL.NOINC `($__internal_3_$__cuda_sm20_div_u16) ;  /* 0x000000d400147944 */ /* 0x000fea0003c00000 */
[----:B------:R-:W-:Y:S01]  /*12a0*/  LOP3.LUT R16, R16, 0x3, RZ, 0xc0, !PT ;  /* 0x0000000310107812 */ /* 0x000fe200078ec0ff */
[----:B------:R-:W1:Y:S01]  /*12b0*/  LDCU UR4, c[0x0][0x388] ;  /* 0x00007100ff0477ac */ /* 0x000e620008000800 */
[----:B------:R-:W-:Y:S01]  /*12c0*/  BSSY.RECONVERGENT B1, `(.L_x_18) ;  /* 0x000001d000017945 */ /* 0x000fe20003800200 */
[----:B------:R-:W-:Y:S01]  /*12d0*/  IMAD.MOV.U32 R6, RZ, RZ, R2 ;  /* 0x000000ffff067224 */ /* 0x000fe200078e0002 */
[----:B------:R-:W-:-:S13]  /*12e0*/  ISETP.NE.AND P0, PT, R16, 0x2, PT ;  /* 0x000000021000780c */ /* 0x000fda0003f05270 */
[----:B------:R-:W-:Y:S05]  /*12f0*/  @!P0 BRA `(.L_x_19) ;  /* 0x0000000000648947 */ /* 0x000fea0003800000 */
[----:B------:R-:W2:Y:S01]  /*1300*/  LDC R5, c[0x0][0x384] ;  /* 0x0000e100ff057b82 */ /* 0x000ea20000000800 */
[----:B------:R-:W-:Y:S01]  /*1310*/  HFMA2 R7, -RZ, RZ, 0, 0 ;  /* 0x00000000ff077431 */ /* 0x000fe200000001ff */
[----:B------:R-:W-:-:S07]  /*1320*/  MOV R6, R2 ;  /* 0x0000000200067202 */ /* 0x000fce0000000f00 */
.L_x_22:
[----:B------:R-:W-:Y:S01]  /*1330*/  LOP3.LUT R3, R6, 0x7f, RZ, 0xc0, !PT ;  /* 0x0000007f06037812 */ /* 0x000fe200078ec0ff */
[----:B------:R-:W-:Y:S01]  /*1340*/  VIADD R7, R7, 0x1 ;  /* 0x0000000107077836 */ /* 0x000fe20000000000 */
[----:B------:R-:W-:Y:S03]  /*1350*/  BSSY.RECONVERGENT B0, `(.L_x_20) ;  /* 0x0000011000007945 */ /* 0x000fe60003800200 */
[----:B------:R-:W-:Y:S01]  /*1360*/  VIADD R4, R3, UR19 ;  /* 0x0000001303047c36 */ /* 0x000fe20008000000 */
[----:B------:R-:W-:Y:S04]  /*1370*/  LOP3.LUT R0, R7, R16, RZ, 0x3c, !PT ;  /* 0x0000001007007212 */ /* 0x000fe800078e3cff */
[----:B--2---:R-:W-:Y:S02]  /*1380*/  ISETP.GE.U32.AND P0, PT, R4, R5, PT ;  /* 0x000000050400720c */ /* 0x004fe40003f06070 */
[----:B------:R-:W-:Y:S11]  /*1390*/  ISETP.NE.AND P2, PT, R0, 0x2, PT ;  /* 0x000000020000780c */ /* 0x000ff60003f45270 */
[----:B------:R-:W-:Y:S05]  /*13a0*/  @P0 BRA `(.L_x_21) ;  /* 0x00000000002c0947 */ /* 0x000fea0003800000 */
[----:B------:R-:W-:Y:S04]  /*13b0*/  SHF.R.U32.HI R0, RZ, 0x7, R6 ;  /* 0x00000007ff007819 */ /* 0x000fe80000011606 */
[----:B-1----:R-:W-:Y:S11]  /*13c0*/  ISETP.GE.AND P0, PT, R0, UR4, PT ;  /* 0x0000000400007c0c */ /* 0x002ff6000bf06270 */
[----:B------:R-:W-:Y:S02]  /*13d0*/  @!UPT UIADD3 URZ, UPT, UPT, URZ, URZ, URZ ;  /* 0x000000fffffff290 */ /* 0x000fe4000fffe0ff */
[----:B------:R-:W1:Y:S08]  /*13e0*/  @!P0 LDC R4, c[0x0][0x988] ;  /* 0x00026200ff048b82 */ /* 0x000e700000000800 */
[----:B------:R-:W2:Y:S01]  /*13f0*/  @!P0 LDC.64 R8, c[0x0][0x980] ;  /* 0x00026000ff088b82 */ /* 0x000ea20000000a00 */
[----:B-1----:R-:W-:Y:S05]  /*1400*/  @!P0 IMAD R0, R3, R4, R0 ;  /* 0x0000000403008224 */ /* 0x002fea00078e0200 */
[C---:B------:R-:W-:Y:S04]  /*1410*/  @!P0 IADD3 R3, P1, PT, R0.reuse, UR5, RZ ;  /* 0x0000000500038c10 */ /* 0x040fe8000ff3e0ff */
[----:B------:R-:W-:Y:S02]  /*1420*/  @!P0 LEA.HI.X.SX32 R0, R0, RZ, 0x1, P1 ;  /* 0x000000ff00008211 */ /* 0x000fe400008f0eff */
[C---:B--2---:R-:W-:Y:S04]  /*1430*/  @!P0 LEA R8, P1, R3.reuse, R8, 0x1 ;  /* 0x0000000803088211 */ /* 0x044fe800078208ff */
[----:B------:R-:W-:Y:S05]  /*1440*/  @!P0 LEA.HI.X R9, R3, R9, R0, 0x1, P1 ;  /* 0x0000000903098211 */ /* 0x000fea00008f0c00 */
[----:B------:R2:W-:Y:S04]  /*1450*/  @!P0 STG.E.U16 desc[UR22][R8.64], RZ ;  /* 0x000000ff08008986 */ /* 0x0005e8000c101516 */
.L_x_21:
[----:B-1----:R-:W-:Y:S05]  /*1460*/  BSYNC.RECONVERGENT B0 ;  /* 0x0000000000007941 */ /* 0x002fea0003800200 */
.L_x_20:
[----:B------:R-:W-:Y:S01]  /*1470*/  IADD3 R6, PT, PT, R14, R6, RZ ;  /* 0x000000060e067210 */ /* 0x000fe20007ffe0ff */
[----:B------:R-:W-:Y:S06]  /*1480*/  @P2 BRA `(.L_x_22) ;  /* 0xfffffffc00a82947 */ /* 0x000fec000383ffff */
.L_x_19:
[----:B-1----:R-:W-:Y:S05]  /*1490*/  BSYNC.RECONVERGENT B1 ;  /* 0x0000000000017941 */ /* 0x002fea0003800200 */
.L_x_18:
[----:B------:R-:W1:Y:S01]  /*14a0*/  LDC R17, c[0x0][0x384] ;  /* 0x0000e100ff117b82 */ /* 0x000e620000000800 */
[----:B------:R-:W-:Y:S01]  /*14b0*/  BSSY.RECONVERGENT B1, `(.L_x_23) ;  /* 0x0000052000017945 */ /* 0x000fe20003800200 */
[C---:B------:R-:W-:Y:S01]  /*14c0*/  LEA R5, R14.reuse, R6, 0x1 ;  /* 0x000000060e057211 */ /* 0x040fe200078e08ff */
[C---:B------:R-:W-:Y:S01]  /*14d0*/  IMAD R4, R14.reuse, 0x3, R6 ;  /* 0x000000030e047824 */ /* 0x040fe200078e0206 */
[----:B------:R-:W-:Y:S01]  /*14e0*/  SHF.L.U32 R15, R14, 0x2, RZ ;  /* 0x000000020e0f7819 */ /* 0x000fe200000006ff */
[----:B------:R-:W3:Y:S01]  /*14f0*/  LDCU UR4, c[0x0][0x388] ;  /* 0x00007100ff0477ac */ /* 0x000ee20008000800 */
[----:B------:R-:W-:-:S07]  /*1500*/  IADD3 R3, PT, PT, R6, R14, RZ ;  /* 0x0000000e06037210 */ /* 0x000fce0007ffe0ff */
.L_x_32:
[----:B------:R-:W-:Y:S01]  /*1510*/  LOP3.LUT R7, R6, 0x7f, RZ, 0xc0, !PT ;  /* 0x0000007f06077812 */ /* 0x000fe200078ec0ff */
[----:B------:R-:W-:Y:S01]  /*1520*/  BSSY.RECONVERGENT B0, `(.L_x_24) ;  /* 0x0000018000007945 */ /* 0x000fe20003800200 */
[----:B--234-:R-:W-:Y:S02]  /*1530*/  LOP3.LUT R9, R3, 0x7f, RZ, 0xc0, !PT ;  /* 0x0000007f03097812 */ /* 0x01cfe400078ec0ff */
[----:B------:R-:W-:Y:S01]  /*1540*/  LOP3.LUT R10, R5, 0x7f, RZ, 0xc0, !PT ;  /* 0x0000007f050a7812 */ /* 0x000fe200078ec0ff */
[----:B-1----:R-:W-:Y:S01]  /*1550*/  VIADD R13, R7, UR19 ;  /* 0x00000013070d7c36 */ /* 0x002fe20008000000 */
[----:B------:R-:W-:Y:S01]  /*1560*/  LOP3.LUT R11, R4, 0x7f, RZ, 0xc0, !PT ;  /* 0x0000007f040b7812 */ /* 0x000fe200078ec0ff */
[----:B------:R-:W-:Y:S02]  /*1570*/  VIADD R12, R9, UR19 ;  /* 0x00000013090c7c36 */ /* 0x000fe40008000000 */
[----:B------:R-:W-:Y:S01]  /*1580*/  VIADD R8, R10, UR19 ;  /* 0x000000130a087c36 */ /* 0x000fe20008000000 */
[-C--:B-1----:R-:W-:Y:S01]  /*1590*/  ISETP.GE.U32.AND P0, PT, R13, R17.reuse, PT ;  /* 0x000000110d00720c */ /* 0x082fe20003f06070 */
[----:B------:R-:W-:Y:S01]  /*15a0*/  VIADD R0, R11, UR19 ;  /* 0x000000130b007c36 */ /* 0x000fe20008000000 */
[-C--:B------:R-:W-:Y:S02]  /*15b0*/  ISETP.GE.U32.AND P4, PT, R12, R17.reuse, PT ;  /* 0x000000110c00720c */ /* 0x080fe40003f86070 */
[-C--:B------:R-:W-:Y:S02]  /*15c0*/  ISETP.GE.U32.AND P2, PT, R8, R17.reuse, PT ;  /* 0x000000110800720c */ /* 0x080fe40003f46070 */
[----:B------:R-:W-:Y:S07]  /*15d0*/  ISETP.GE.U32.AND P1, PT, R0, R17, PT ;  /* 0x000000110000720c */ /* 0x000fee0003f26070 */
[----:B------:R-:W-:Y:S06]  /*15e0*/  @P0 BRA `(.L_x_25) ;  /* 0x00000000002c0947 */ /* 0x000fec0003800000 */
[----:B------:R-:W-:Y:S04]  /*15f0*/  SHF.R.U32.HI R0, RZ, 0x7, R6 ;  /* 0x00000007ff007819 */ /* 0x000fe80000011606 */
[----:B---3--:R-:W-:Y:S11]  /*1600*/  ISETP.GE.AND P0, PT, R0, UR4, PT ;  /* 0x0000000400007c0c */ /* 0x008ff6000bf06270 */
        /* <DEDUP_REMOVED lines=9> */
.L_x_25:
[----:B---3--:R-:W-:Y:S05]  /*16a0*/  BSYNC.RECONVERGENT B0 ;  /* 0x0000000000007941 */ /* 0x008fea0003800200 */
.L_x_24:
[----:B------:R-:W-:Y:S04]  /*16b0*/  BSSY.RECONVERGENT B0, `(.L_x_26) ;  /* 0x000000d000007945 */ /* 0x000fe80003800200 */
[----:B------:R-:W-:Y:S05]  /*16c0*/  @P4 BRA `(.L_x_27) ;  /* 0x00000000002c4947 */ /* 0x000fea0003800000 */
[----:B------:R-:W-:Y:S04]  /*16d0*/  SHF.R.U32.HI R0, RZ, 0x7, R3 ;  /* 0x00000007ff007819 */ /* 0x000fe80000011603 */
[----:B------:R-:W-:Y:S11]  /*16e0*/  ISETP.GE.AND P0, PT, R0, UR4, PT ;  /* 0x0000000400007c0c */ /* 0x000ff6000bf06270 */
[----:B------:R-:W-:Y:S02]  /*16f0*/  @!UPT UIADD3 URZ, UPT, UPT, URZ, URZ, URZ ;  /* 0x000000fffffff290 */ /* 0x000fe4000fffe0ff */
[----:B------:R-:W2:Y:S08]  /*1700*/  @!P0 LDC R7, c[0x0][0x988] ;  /* 0x00026200ff078b82 */ /* 0x000eb00000000800 */
[----:B-1----:R-:W1:Y:S01]  /*1710*/  @!P0 LDC.64 R12, c[0x0][0x980] ;  /* 0x00026000ff0c8b82 */ /* 0x002e620000000a00 */
[----:B--2---:R-:W-:Y:S05]  /*1720*/  @!P0 IMAD R0, R9, R7, R0 ;  /* 0x0000000709008224 */ /* 0x004fea00078e0200 */
[C---:B------:R-:W-:Y:S04]  /*1730*/  @!P0 IADD3 R7, P3, PT, R0.reuse, UR5, RZ ;  /* 0x0000000500078c10 */ /* 0x040fe8000ff7e0ff */
[----:B------:R-:W-:Y:S02]  /*1740*/  @!P0 LEA.HI.X.SX32 R0, R0, RZ, 0x1, P3 ;  /* 0x000000ff00008211 */ /* 0x000fe400018f0eff */
[C---:B-1----:R-:W-:Y:S04]  /*1750*/  @!P0 LEA R12, P3, R7.reuse, R12, 0x1 ;  /* 0x0000000c070c8211 */ /* 0x042fe800078608ff */
[----:B------:R-:W-:Y:S05]  /*1760*/  @!P0 LEA.HI.X R13, R7, R13, R0, 0x1, P3 ;  /* 0x0000000d070d8211 */ /* 0x000fea00018f0c00 */
[----:B------:R2:W-:Y:S04]  /*1770*/  @!P0 STG.E.U16 desc[UR22][R12.64], RZ ;  /* 0x000000ff0c008986 */ /* 0x0005e8000c101516 */
.L_x_27:
[----:B------:R-:W-:Y:S05]  /*1780*/  BSYNC.RECONVERGENT B0 ;  /* 0x0000000000007941 */ /* 0x000fea0003800200 */
.L_x_26:
[----:B------:R-:W-:Y:S04]  /*1790*/  BSSY.RECONVERGENT B0, `(.L_x_28) ;  /* 0x000000d000007945 */ /* 0x000fe80003800200 */
[----:B------:R-:W-:Y:S05]  /*17a0*/  @P2 BRA `(.L_x_29) ;  /* 0x00000000002c2947 */ /* 0x000fea0003800000 */
[----:B------:R-:W-:Y:S04]  /*17b0*/  SHF.R.U32.HI R0, RZ, 0x7, R5 ;  /* 0x00000007ff007819 */ /* 0x000fe80000011605 */
[----:B------:R-:W-:Y:S11]  /*17c0*/  ISETP.GE.AND P0, PT, R0, UR4, PT ;  /* 0x0000000400007c0c */ /* 0x000ff6000bf06270 */
[----:B------:R-:W-:Y:S02]  /*17d0*/  @!UPT UIADD3 URZ, UPT, UPT, URZ, URZ, URZ ;  /* 0x000000fffffff290 */ /* 0x000fe4000fffe0ff */
[----:B------:R-:W3:Y:S08]  /*17e0*/  @!P0 LDC R7, c[0x0][0x988] ;  /* 0x00026200ff078b82 */ /* 0x000ef00000000800 */
[----:B------:R-:W4:Y:S01]  /*17f0*/  @!P0 LDC.64 R8, c[0x0][0x980] ;  /* 0x00026000ff088b82 */ /* 0x000f220000000a00 */
[----:B---3--:R-:W-:Y:S05]  /*1800*/  @!P0 IMAD R0, R10, R7, R0 ;  /* 0x000000070a008224 */ /* 0x008fea00078e0200 */
[C---:B------:R-:W-:Y:S04]  /*1810*/  @!P0 IADD3 R7, P2, PT, R0.reuse, UR5, RZ ;  /* 0x0000000500078c10 */ /* 0x040fe8000ff5e0ff */
[----:B------:R-:W-:Y:S02]  /*1820*/  @!P0 LEA.HI.X.SX32 R0, R0, RZ, 0x1, P2 ;  /* 0x000000ff00008211 */ /* 0x000fe400010f0eff */
[C---:B----4-:R-:W-:Y:S04]  /*1830*/  @!P0 LEA R8, P2, R7.reuse, R8, 0x1 ;  /* 0x0000000807088211 */ /* 0x050fe800078408ff */
[----:B------:R-:W-:Y:S05]  /*1840*/  @!P0 LEA.HI.X R9, R7, R9, R0, 0x1, P2 ;  /* 0x0000000907098211 */ /* 0x000fea00010f0c00 */
[----:B------:R3:W-:Y:S04]  /*1850*/  @!P0 STG.E.U16 desc[UR22][R8.64], RZ ;  /* 0x000000ff08008986 */ /* 0x0007e8000c101516 */
.L_x_29:
[----:B------:R-:W-:Y:S05]  /*1860*/  BSYNC.RECONVERGENT B0 ;  /* 0x0000000000007941 */ /* 0x000fea0003800200 */
.L_x_28:
[----:B------:R-:W-:Y:S01]  /*1870*/  IADD3 R7, PT, PT, R14, R6, R14 ;  /* 0x000000060e077210 */ /* 0x000fe20007ffe00e */
[----:B------:R-:W-:Y:S04]  /*1880*/  BSSY.RECONVERGENT B0, `(.L_x_30) ;  /* 0x000000d000007945 */ /* 0x000fe80003800200 */
[----:B------:R-:W-:Y:S05]  /*1890*/  @P1 BRA `(.L_x_31) ;  /* 0x00000000002c1947 */ /* 0x000fea0003800000 */
[----:B------:R-:W-:Y:S04]  /*18a0*/  SHF.R.U32.HI R0, RZ, 0x7, R4 ;  /* 0x00000007ff007819 */ /* 0x000fe80000011604 */
[----:B------:R-:W-:Y:S11]  /*18b0*/  ISETP.GE.AND P0, PT, R0, UR4, PT ;  /* 0x0000000400007c0c */ /* 0x000ff6000bf06270 */
[----:B------:R-:W-:Y:S02]  /*18c0*/  @!UPT UIADD3 URZ, UPT, UPT, URZ, URZ, URZ ;  /* 0x000000fffffff290 */ /* 0x000fe4000fffe0ff */
[----:B------:R-:W4:Y:S08]  /*18d0*/  @!P0 LDC R6, c[0x0][0x988] ;  /* 0x00026200ff068b82 */ /* 0x000f300000000800 */
[----:B---3--:R-:W3:Y:S01]  /*18e0*/  @!P0 LDC.64 R8, c[0x0][0x980] ;  /* 0x00026000ff088b82 */ /* 0x008ee20000000a00 */
[----:B----4-:R-:W-:Y:S05]  /*18f0*/  @!P0 IMAD R0, R11, R6, R0 ;  /* 0x000000060b008224 */ /* 0x010fea00078e0200 */
[C---:B------:R-:W-:Y:S04]  /*1900*/  @!P0 IADD3 R6, P1, PT, R0.reuse, UR5, RZ ;  /* 0x0000000500068c10 */ /* 0x040fe8000ff3e0ff */
[----:B------:R-:W-:Y:S02]  /*1910*/  @!P0 LEA.HI.X.SX32 R0, R0, RZ, 0x1, P1 ;  /* 0x000000ff00008211 */ /* 0x000fe400008f0eff */
[C---:B---3--:R-:W-:Y:S04]  /*1920*/  @!P0 LEA R8, P1, R6.reuse, R8, 0x1 ;  /* 0x0000000806088211 */ /* 0x048fe800078208ff */
[----:B------:R-:W-:Y:S05]  /*1930*/  @!P0 LEA.HI.X R9, R6, R9, R0, 0x1, P1 ;  /* 0x0000000906098211 */ /* 0x000fea00008f0c00 */
[----:B------:R4:W-:Y:S04]  /*1940*/  @!P0 STG.E.U16 desc[UR22][R8.64], RZ ;  /* 0x000000ff08008986 */ /* 0x0009e8000c101516 */
.L_x_31:
[----:B------:R-:W-:Y:S05]  /*1950*/  BSYNC.RECONVERGENT B0 ;  /* 0x0000000000007941 */ /* 0x000fea0003800200 */
.L_x_30:
[----:B------:R-:W-:Y:S01]  /*1960*/  IADD3 R6, PT, PT, R14, R7, R14 ;  /* 0x000000070e067210 */ /* 0x000fe20007ffe00e */
[C---:B------:R-:W-:Y:S01]  /*1970*/  IMAD.IADD R5, R15.reuse, 0x1, R5 ;  /* 0x000000010f057824 */ /* 0x040fe200078e0205 */
[C---:B------:R-:W-:Y:S01]  /*1980*/  IADD3 R4, PT, PT, R15.reuse, R4, RZ ;  /* 0x000000040f047210 */ /* 0x040fe20007ffe0ff */
[----:B------:R-:W-:Y:S01]  /*1990*/  IMAD.IADD R3, R15, 0x1, R3 ;  /* 0x000000010f037824 */ /* 0x000fe200078e0203 */
[----:B------:R-:W-:Y:S11]  /*19a0*/  ISETP.GE.U32.AND P0, PT, R6, 0x2000, PT ;  /* 0x000020000600780c */ /* 0x000ff60003f06070 */
[----:B------:R-:W-:Y:S02]  /*19b0*/  @!UPT UIADD3 URZ, UPT, UPT, URZ, URZ, URZ ;  /* 0x000000fffffff290 */ /* 0x000fe4000fffe0ff */
[----:B------:R-:W-:Y:S05]  /*19c0*/  @!P0 BRA `(.L_x_32) ;  /* 0xfffffff800d08947 */ /* 0x000fea000383ffff */
[----:B------:R-:W-:Y:S05]  /*19d0*/  BSYNC.RECONVERGENT B1 ;  /* 0x0000000000017941 */ /* 0x000fea0003800200 */
.L_x_23:
[----:B------:R-:W-:Y:S01]  /*19e0*/  ISETP.NE.AND P0, PT, R16, 0x2, PT ;  /* 0x000000021000780c */ /* 0x000fe20003f05270 */
[----:B------:R-:W1:Y:S01]  /*19f0*/  LDCU UR4, c[0x0][0x38c] ;  /* 0x00007180ff0477ac */ /* 0x000e620008000800 */
[----:B------:R-:W-:Y:S11]  /*1a00*/  BSSY.RECONVERGENT B1, `(.L_x_33) ;  /* 0x000001a000017945 */ /* 0x000ff60003800200 */
[----:B------:R-:W-:Y:S05]  /*1a10*/  @!P0 BRA `(.L_x_34) ;  /* 0x0000000000608947 */ /* 0x000fea0003800000 */
[----:B------:R-:W1:Y:S01]  /*1a20*/  LDC R5, c[0x0][0x384] ;  /* 0x0000e100ff057b82 */ /* 0x000e620000000800 */
[----:B---34-:R-:W-:-:S07]  /*1a30*/  HFMA2 R8, -RZ, RZ, 0, 0 ;  /* 0x00000000ff087431 */ /* 0x018fce00000001ff */
.L_x_37:
[----:B------:R-:W-:Y:S01]  /*1a40*/  LOP3.LUT R3, R2, 0x7f, RZ, 0xc0, !PT ;  /* 0x0000007f02037812 */ /* 0x000fe200078ec0ff */
[----:B------:R-:W-:Y:S01]  /*1a50*/  VIADD R8, R8, 0x1 ;  /* 0x0000000108087836 */ /* 0x000fe20000000000 */
[----:B------:R-:W-:Y:S03]  /*1a60*/  BSSY.RECONVERGENT B0, `(.L_x_35) ;  /* 0x0000011000007945 */ /* 0x000fe60003800200 */
[----:B------:R-:W-:Y:S01]  /*1a70*/  VIADD R4, R3, UR19 ;  /* 0x0000001303047c36 */ /* 0x000fe20008000000 */
[----:B------:R-:W-:Y:S04]  /*1a80*/  LOP3.LUT R0, R8, R16, RZ, 0x3c, !PT ;  /* 0x0000001008007212 */ /* 0x000fe800078e3cff */
[----:B-1----:R-:W-:Y:S02]  /*1a90*/  ISETP.GE.U32.AND P0, PT, R4, R5, PT ;  /* 0x000000050400720c */ /* 0x002fe40003f06070 */
[----:B------:R-:W-:Y:S11]  /*1aa0*/  ISETP.NE.AND P2, PT, R0, 0x2, PT ;  /* 0x000000020000780c */ /* 0x000ff60003f45270 */
[----:B------:R-:W-:Y:S05]  /*1ab0*/  @P0 BRA `(.L_x_36) ;  /* 0x00000000002c0947 */ /* 0x000fea0003800000 */
[----:B------:R-:W-:Y:S04]  /*1ac0*/  SHF.R.U32.HI R0, RZ, 0x7, R2 ;  /* 0x00000007ff007819 */ /* 0x000fe80000011602 */
[----:B------:R-:W-:Y:S11]  /*1ad0*/  ISETP.GE.AND P0, PT, R0, UR4, PT ;  /* 0x0000000400007c0c */ /* 0x000ff6000bf06270 */
[----:B------:R-:W-:Y:S02]  /*1ae0*/  @!UPT UIADD3 URZ, UPT, UPT, URZ, URZ, URZ ;  /* 0x000000fffffff290 */ /* 0x000fe4000fffe0ff */
[----:B------:R-:W1:Y:S08]  /*1af0*/  @!P0 LDC R4, c[0x0][0x9a0] ;  /* 0x00026800ff048b82 */ /* 0x000e700000000800 */
[----:B------:R-:W3:Y:S01]  /*1b00*/  @!P0 LDC.64 R6, c[0x0][0x998] ;  /* 0x00026600ff068b82 */ /* 0x000ee20000000a00 */
[----:B-1----:R-:W-:Y:S05]  /*1b10*/  @!P0 IMAD R0, R3, R4, R0 ;  /* 0x0000000403008224 */ /* 0x002fea00078e0200 */
[C---:B------:R-:W-:Y:S04]  /*1b20*/  @!P0 IADD3 R3, P1, PT, R0.reuse, UR14, RZ ;  /* 0x0000000e00038c10 */ /* 0x040fe8000ff3e0ff */
[----:B------:R-:W-:Y:S02]  /*1b30*/  @!P0 LEA.HI.X.SX32 R0, R0, RZ, 0x1, P1 ;  /* 0x000000ff00008211 */ /* 0x000fe400008f0eff */
[C---:B---3--:R-:W-:Y:S04]  /*1b40*/  @!P0 LEA R6, P1, R3.reuse, R6, 0x1 ;  /* 0x0000000603068211 */ /* 0x048fe800078208ff */
[----:B------:R-:W-:Y:S05]  /*1b50*/  @!P0 LEA.HI.X R7, R3, R7, R0, 0x1, P1 ;  /* 0x0000000703078211 */ /* 0x000fea00008f0c00 */
[----:B------:R1:W-:Y:S04]  /*1b60*/  @!P0 STG.E.U16 desc[UR22][R6.64], RZ ;  /* 0x000000ff06008986 */ /* 0x0003e8000c101516 */
.L_x_36:
[----:B------:R-:W-:Y:S05]  /*1b70*/  BSYNC.RECONVERGENT B0 ;  /* 0x0000000000007941 */ /* 0x000fea0003800200 */
.L_x_35:
[----:B------:R-:W-:Y:S01]  /*1b80*/  IADD3 R2, PT, PT, R14, R2, RZ ;  /* 0x000000020e027210 */ /* 0x000fe20007ffe0ff */
[----:B------:R-:W-:Y:S06]  /*1b90*/  @P2 BRA `(.L_x_37) ;  /* 0xfffffffc00a82947 */ /* 0x000fec000383ffff */
.L_x_34:
[----:B-1----:R-:W-:Y:S05]  /*1ba0*/  BSYNC.RECONVERGENT B1 ;  /* 0x0000000000017941 */ /* 0x002fea0003800200 */
.L_x_33:
[----:B------:R-:W1:Y:S01]  /*1bb0*/  LDC R11, c[0x0][0x384] ;  /* 0x0000e100ff0b7b82 */ /* 0x000e620000000800 */
[----:B------:R-:W-:Y:S01]  /*1bc0*/  BSSY.RECONVERGENT B1, `(.L_x_38) ;  /* 0x0000051000017945 */ /* 0x000fe20003800200 */
[C---:B------:R-:W-:Y:S01]  /*1bd0*/  LEA R5, R14.reuse, R2, 0x1 ;  /* 0x000000020e057211 */ /* 0x040fe200078e08ff */
[----:B------:R-:W-:Y:S01]  /*1be0*/  IMAD R4, R14, 0x3, R2 ;  /* 0x000000030e047824 */ /* 0x000fe200078e0202 */
[----:B------:R-:W-:Y:S01]  /*1bf0*/  IADD3 R3, PT, PT, R2, R14, RZ ;  /* 0x0000000e02037210 */ /* 0x000fe20007ffe0ff */
[----:B------:R-:W1:Y:S06]  /*1c00*/  LDCU UR4, c[0x0][0x38c] ;  /* 0x00007180ff0477ac */ /* 0x000e6c0008000800 */
.L_x_47:
[----:B----4-:R-:W-:Y:S01]  /*1c10*/  LOP3.LUT R6, R2, 0x7f, RZ, 0xc0, !PT ;  /* 0x0000007f02067812 */ /* 0x010fe200078ec0ff */
[----:B------:R-:W-:Y:S01]  /*1c20*/  BSSY.RECONVERGENT B0, `(.L_x_39) ;  /* 0x0000018000007945 */ /* 0x000fe20003800200 */
[----:B---34-:R-:W-:Y:S02]  /*1c30*/  LOP3.LUT R8, R3, 0x7f, RZ, 0xc0, !PT ;  /* 0x0000007f03087812 */ /* 0x018fe400078ec0ff */
[----:B------:R-:W-:Y:S01]  /*1c40*/  LOP3.LUT R9, R5, 0x7f, RZ, 0xc0, !PT ;  /* 0x0000007f05097812 */ /* 0x000fe200078ec0ff */
[----:B-12---:R-:W-:Y:S01]  /*1c50*/  VIADD R13, R6, UR19 ;  /* 0x00000013060d7c36 */ /* 0x006fe20008000000 */
        /* <DEDUP_REMOVED lines=10> */
[----:B------:R-:W-:Y:S11]  /*1d00*/  ISETP.GE.AND P0, PT, R0, UR4, PT ;  /* 0x0000000400007c0c */ /* 0x000ff6000bf06270 */
        /* <DEDUP_REMOVED lines=9> */
.L_x_40:
[----:B------:R-:W-:Y:S05]  /*1da0*/  BSYNC.RECONVERGENT B0 ;  /* 0x0000000000007941 */ /* 0x000fea0003800200 */
.L_x_39:
        /* <DEDUP_REMOVED lines=13> */
.L_x_42:
[----:B------:R-:W-:Y:S05]  /*1e80*/  BSYNC.RECONVERGENT B0 ;  /* 0x0000000000007941 */ /* 0x000fea0003800200 */
.L_x_41:
[----:B------:R-:W-:Y:S04]  /*1e90*/  BSSY.RECONVERGENT B0, `(.L_x_43) ;  /* 0x000000d000007945 */ /* 0x000fe80003800200 */
[----:B------:R-:W-:Y:S05]  /*1ea0*/  @P2 BRA `(.L_x_44) ;  /* 0x00000000002c2947 */ /* 0x000fea0003800000 */
[----:B------:R-:W-:Y:S04]  /*1eb0*/  SHF.R.U32.HI R0, RZ, 0x7, R5 ;  /* 0x00000007ff007819 */ /* 0x000fe80000011605 */
[----:B------:R-:W-:Y:S11]  /*1ec0*/  ISETP.GE.AND P0, PT, R0, UR4, PT ;  /* 0x0000000400007c0c */ /* 0x000ff6000bf06270 */
[----:B------:R-:W-:Y:S02]  /*1ed0*/  @!UPT UIADD3 URZ, UPT, UPT, URZ, URZ, URZ ;  /* 0x000000fffffff290 */ /* 0x000fe4000fffe0ff */
[----:B------:R-:W3:Y:S08]  /*1ee0*/  @!P0 LDC R6, c[0x0][0x9a0] ;  /* 0x00026800ff068b82 */ /* 0x000ef00000000800 */
[----:B-12---:R-:W1:Y:S01]  /*1ef0*/  @!P0 LDC.64 R12, c[0x0][0x998] ;  /* 0x00026600ff0c8b82 */ /* 0x006e620000000a00 */
[----:B---3--:R-:W-:Y:S05]  /*1f00*/  @!P0 IMAD R0, R9, R6, R0 ;  /* 0x0000000609008224 */ /* 0x008fea00078e0200 */
[C---:B------:R-:W-:Y:S04]  /*1f10*/  @!P0 IADD3 R6, P2, PT, R0.reuse, UR14, RZ ;  /* 0x0000000e00068c10 */ /* 0x040fe8000ff5e0ff */
[----:B------:R-:W-:Y:S02]  /*1f20*/  @!P0 LEA.HI.X.SX32 R0, R0, RZ, 0x1, P2 ;  /* 0x000000ff00008211 */ /* 0x000fe400010f0eff */
[C---:B-1----:R-:W-:Y:S04]  /*1f30*/  @!P0 LEA R12, P2, R6.reuse, R12, 0x1 ;  /* 0x0000000c060c8211 */ /* 0x042fe800078408ff */
[----:B------:R-:W-:Y:S05]  /*1f40*/  @!P0 LEA.HI.X R13, R6, R13, R0, 0x1, P2 ;  /* 0x0000000d060d8211 */ /* 0x000fea00010f0c00 */
[----:B------:R3:W-:Y:S04]  /*1f50*/  @!P0 STG.E.U16 desc[UR22][R12.64], RZ ;  /* 0x000000ff0c008986 */ /* 0x0007e8000c101516 */
.L_x_44:
[----:B------:R-:W-:Y:S05]  /*1f60*/  BSYNC.RECONVERGENT B0 ;  /* 0x0000000000007941 */ /* 0x000fea0003800200 */
.L_x_43:
[----:B------:R-:W-:Y:S01]  /*1f70*/  IADD3 R8, PT, PT, R14, R2, R14 ;  /* 0x000000020e087210 */ /* 0x000fe20007ffe00e */
[----:B------:R-:W-:Y:S04]  /*1f80*/  BSSY.RECONVERGENT B0, `(.L_x_45) ;  /* 0x000000d000007945 */ /* 0x000fe80003800200 */
[----:B------:R-:W-:Y:S05]  /*1f90*/  @P1 BRA `(.L_x_46) ;  /* 0x00000000002c1947 */ /* 0x000fea0003800000 */
[----:B------:R-:W-:Y:S04]  /*1fa0*/  SHF.R.U32.HI R0, RZ, 0x7, R4 ;  /* 0x00000007ff007819 */ /* 0x000fe80000011604 */
[----:B------:R-:W-:Y:S11]  /*1fb0*/  ISETP.GE.AND P0, PT, R0, UR4, PT ;  /* 0x0000000400007c0c */ /* 0x000ff6000bf06270 */
[----:B------:R-:W-:Y:S02]  /*1fc0*/  @!UPT UIADD3 URZ, UPT, UPT, URZ, URZ, URZ ;  /* 0x000000fffffff290 */ /* 0x000fe4000fffe0ff */
[----:B------:R-:W4:Y:S08]  /*1fd0*/  @!P0 LDC R2, c[0x0][0x9a0] ;  /* 0x00026800ff028b82 */ /* 0x000f300000000800 */
[----:B------:R-:W5:Y:S01]  /*1fe0*/  @!P0 LDC.64 R6, c[0x0][0x998] ;  /* 0x00026600ff068b82 */ /* 0x000f620000000a00 */
[----:B----4-:R-:W-:Y:S05]  /*1ff0*/  @!P0 IMAD R0, R10, R2, R0 ;  /* 0x000000020a008224 */ /* 0x010fea00078e0200 */
[C---:B------:R-:W-:Y:S04]  /*2000*/  @!P0 IADD3 R2, P1, PT, R0.reuse, UR14, RZ ;  /* 0x0000000e00028c10 */ /* 0x040fe8000ff3e0ff */
[----:B------:R-:W-:Y:S02]  /*2010*/  @!P0 LEA.HI.X.SX32 R0, R0, RZ, 0x1, P1 ;  /* 0x000000ff00008211 */ /* 0x000fe400008f0eff */
[C---:B-----5:R-:W-:Y:S04]  /*2020*/  @!P0 LEA R6, P1, R2.reuse, R6, 0x1 ;  /* 0x0000000602068211 */ /* 0x060fe800078208ff */
[----:B------:R-:W-:Y:S05]  /*2030*/  @!P0 LEA.HI.X R7, R2, R7, R0, 0x1, P1 ;  /* 0x0000000702078211 */ /* 0x000fea00008f0c00 */
[----:B------:R4:W-:Y:S04]  /*2040*/  @!P0 STG.E.U16 desc[UR22][R6.64], RZ ;  /* 0x000000ff06008986 */ /* 0x0009e8000c101516 */
.L_x_46:
[----:B------:R-:W-:Y:S05]  /*2050*/  BSYNC.RECONVERGENT B0 ;  /* 0x0000000000007941 */ /* 0x000fea0003800200 */
.L_x_45:
        /* <DEDUP_REMOVED lines=8> */
.L_x_38:
[----:B------:R-:W-:Y:S05]  /*20e0*/  EXIT ;  /* 0x000000000000794d */ /* 0x000fea0003800000 */
.L_x_17:
[----:B------:R-:W-:-:S13]  /*20f0*/  ISETP.GT.AND P0, PT, R3, 0x2, PT ;  /* 0x000000020300780c */ /* 0x000fda0003f04270 */
[----:B------:R-:W-:Y:S05]  /*2100*/  @P0 BRA `(.L_x_48) ;  /* 0x0000004400d40947 */ /* 0x000fea0003800000 */
[----:B-1----:R-:W-:-:S05]  /*2110*/  IMAD.MOV.U32 R5, RZ, RZ, -0x1 ;  /* 0xffffffffff057424 */ /* 0x002fca00078e00ff */
[----:B------:R-:W-:-:S05]  /*2120*/  VIADDMNMX.U32 R8, R3, R5, 0x2, PT ;  /* 0x0000000203087446 */ /* 0x000fca0003800005 */
[----:B------:R-:W-:-:S06]  /*2130*/  IMAD.SHL.U32 R8, R8, 0x4, RZ ;  /* 0x0000000408087824 */ /* 0x000fcc00078e00ff */
[----:B------:R-:W1:Y:S02]  /*2140*/  LDC R8, c[0x2][R8] ;  /* 0x0080000008087b82 */ /* 0x000e640000000800 */
[----:B-1----:R-:W-:-:S04]  /*2150*/  SHF.R.S32.HI R9, RZ, 0x1f, R8 ;  /* 0x0000001fff097819 */ /* 0x002fc80000011408 */
.L_x_296:
[----:B------:R-:W-:Y:S05]  /*2160*/  BRX R8 -0x2170                                                                                                                                                                                                                                             (*"BRANCH_TARGETS .L_x_297,.L_x_298,.L_x_299"*) ;  /* 0xffffffdc08a47949 */ /* 0x000fea000383ffff */
.L_x_297:
[----:B------:R-:W-:-:S08]  /*2170*/  NOP ;  /* 0x0000000000007918 */ /* 0x000fd00000000000 */
[----:B------:R-:W1:-:S00]  /*2180*/  USETMAXREG.DEALLOC.CTAPOOL 0x60 ;  /* 0x00000060000079c8 */ /* 0x000e4000080e0500 */
[----:B-1----:R-:W-:Y:S01]  /*2190*/  ISETP.NE.AND P1, PT, R6, RZ, PT ;  /* 0x000000ff0600720c */ /* 0x002fe20003f25270 */
[----:B------:R-:W-:-:S12]  /*21a0*/  BSSY.RECONVERGENT B0, `(.L_x_49) ;  /* 0x0000003000007945 */ /* 0x000fd80003800200 */
[----:B------:R-:W-:Y:S05]  /*21b0*/  @!P1 BRA `(.L_x_50) ;  /* 0x0000000000049947 */ /* 0x000fea0003800000 */
[----:B------:R-:W-:Y:S05]  /*21c0*/  BPT.TRAP 0x1 ;  /* 0x000000040000795c */ /* 0x000fea0000300000 */
.L_x_50:
[----:B------:R-:W-:Y:S05]  /*21d0*/  BSYNC.RECONVERGENT B0 ;  /* 0x0000000000007941 */ /* 0x000fea0003800200 */
.L_x_49:
[----:B------:R-:W1:Y:S01]  /*21e0*/  S2UR UR16, SR_CgaCtaId ;  /* 0x00000000001079c3 */ /* 0x000e620000008800 */
[----:B------:R-:W-:Y:S01]  /*21f0*/  UMOV UR4, 0x400 ;  /* 0x0000040000047882 */ /* 0x000fe20000000000 */
[----:B------:R-:W-:Y:S01]  /*2200*/  IMAD.MOV.U32 R8, RZ, RZ, 0x1 ;  /* 0x00000001ff087424 */ /* 0x000fe200078e00ff */
[----:B------:R-:W-:-:S04]  /*2210*/  ISETP.NE.AND P1, PT, R7, RZ, PT ;  /* 0x000000ff0700720c */ /* 0x000fc80003f25270 */
[----:B------:R-:W-:-:S09]  /*2220*/  SHF.L.U32 R8, R8, 0x1f, RZ ;  /* 0x0000001f08087819 */ /* 0x000fd200000006ff */
[----:B------:R-:W-:Y:S01]  /*2230*/  @!P1 IMAD.MOV.U32 R9, RZ, RZ, 0x4000 ;  /* 0x00004000ff099424 */ /* 0x000fe200078e00ff */
[----:B-1----:R-:W-:-:S09]  /*2240*/  ULEA UR16, UR16, UR4, 0x18 ;  /* 0x0000000410107291 */ /* 0x002fd2000f8ec0ff */
[----:B------:R-:W1:Y:S02]  /*2250*/  SYNCS.PHASECHK.TRANS64.TRYWAIT P0, [UR16+0x24810], R8 ;  /* 0x02481008ff0075a7 */ /* 0x000e640008001110 */
[----:B-1----:R-:W-:Y:S05]  /*2260*/  @!P0 BRA `(.L_x_51) ;  /* 0x000000b400fc8947 */ /* 0x002fea0003800000 */
.L_x_237:
[----:B------:R-:W-:Y:S01]  /*2270*/  ISETP.NE.AND P1, PT, R7, RZ, PT ;  /* 0x000000ff0700720c */ /* 0x000fe20003f25270 */
[----:B------:R-:W-:Y:S01]  /*2280*/  BSSY.RECONVERGENT B0, `(.L_x_52) ;  /* 0x0000005000007945 */ /* 0x000fe20003800200 */
[----:B------:R-:W-:-:S11]  /*2290*/  PLOP3.LUT P5, PT, P2, P5, PT, 0xf8, 0x8f ;  /* 0x00000000008f781c */ /* 0x000fd600017abf70 */
[----:B------:R2:W-:Y:S02]  /*22a0*/  @!P1 SYNCS.ARRIVE.TRANS64 RZ, [UR16+0x24800], R9 ;  /* 0x02480009ffff99a7 */ /* 0x0005e40008000010 */
[----:B------:R-:W-:Y:S05]  /*22b0*/  @!P5 BRA `(.L_x_53) ;  /* 0x000000000004d947 */ /* 0x000fea0003800000 */
[----:B------:R-:W-:Y:S05]  /*22c0*/  BPT.TRAP 0x1 ;  /* 0x000000040000795c */ /* 0x000fea0000300000 */
.L_x_53:
[----:B------:R-:W-:Y:S05]  /*22d0*/  BSYNC.RECONVERGENT B0 ;  /* 0x0000000000007941 */ /* 0x000fea0003800200 */
.L_x_52:
[----:B------:R-:W-:Y:S01]  /*22e0*/  LOP3.LUT P0, R2, R2, 0x1f, RZ, 0xc0, !PT ;  /* 0x0000001f02027812 */ /* 0x000fe2000780c0ff */
[----:B------:R-:W-:Y:S03]  /*22f0*/  BSSY.RECONVERGENT B0, `(.L_x_54) ;  /* 0x0000004000007945 */ /* 0x000fe60003800200 */
[----:B------:R-:W-:-:S13]  /*2300*/  PLOP3.LUT P0, PT, P0, P1, PT, 0x8f, 0xf8 ;  /* 0x0000000000f8781c */ /* 0x000fda0000703177 */
[----:B------:R-:W-:Y:S05]  /*2310*/  @P0 BRA `(.L_x_55) ;  /* 0x0000000000040947 */ /* 0x000fea0003800000 */
[----:B------:R-:W-:Y:S05]  /*2320*/  BPT.TRAP 0x1 ;  /* 0x000000040000795c */ /* 0x000fea0000300000 */
.L_x_55:
[----:B------:R-:W-:Y:S05]  /*2330*/  BSYNC.RECONVERGENT B0 ;  /* 0x0000000000007941 */ /* 0x000fea0003800200 */
.L_x_54:
[----:B------:R-:W-:Y:S01]  /*2340*/  ISETP.NE.AND P0, PT, R6, RZ, PT ;  /* 0x000000ff0600720c */ /* 0x000fe20003f05270 */
[----:B------:R-:W-:-:S12]  /*2350*/  BSSY.RECONVERGENT B0, `(.L_x_56) ;  /* 0x0000003000007945 */ /* 0x000fd80003800200 */
[----:B------:R-:W-:Y:S05]  /*2360*/  @!P0 BRA `(.L_x_57) ;  /* 0x0000000000048947 */ /* 0x000fea0003800000 */
[----:B------:R-:W-:Y:S05]  /*2370*/  BPT.TRAP 0x1 ;  /* 0x000000040000795c */ /* 0x000fea0000300000 */
.L_x_57:
[----:B------:R-:W-:Y:S05]  /*2380*/  BSYNC.RECONVERGENT B0 ;  /* 0x0000000000007941 */ /* 0x000fea0003800200 */
.L_x_56:
[----:B------:R-:W3:Y:S01]  /*2390*/  LDCU.64 UR4, c[0x0][0x348] ;  /* 0x00006900ff0477ac */ /* 0x000ee20008000a00 */
[----:B-1----:R-:W-:Y:S02]  /*23a0*/  @!P1 MOV R5, 0x4000 ;  /* 0x0000400000059802 */ /* 0x002fe40000000f00 */
[----:B------:R-:W-:Y:S01]  /*23b0*/  ISETP.NE.AND P6, PT, R3, 0x1, PT ;  /* 0x000000010300780c */ /* 0x000fe20003fc5270 */
[----:B------:R-:W1:Y:S01]  /*23c0*/  LDCU.64 UR24, c[0x0][0x348] ;  /* 0x00006900ff1877ac */ /* 0x000e620008000a00 */
[----:B------:R4:W-:Y:S01]  /*23d0*/  @!P1 SYNCS.ARRIVE.TRANS64.RED.A0TR RZ, [UR16+0x24800], R5 ;  /* 0x02480005ffff99a7 */ /* 0x0009e20008300410 */
[----:B------:R-:W-:Y:S02]  /*23e0*/  UIADD3 UR17, UPT, UPT, UR16, 0x24800, URZ ;  /* 0x0002480010117890 */ /* 0x000fe4000fffe0ff */
[----:B------:R-:W-:Y:S02]  /*23f0*/  UIADD3 UR8, UPT, UPT, UR16, 0x8000, URZ ;  /* 0x0000800010087890 */ /* 0x000fe4000fffe0ff */
[----:B------:R-:W-:Y:S01]  /*2400*/  UIADD3 UR9, UPT, UPT, UR16, 0x24800, URZ ;  /* 0x0002480010097890 */ /* 0x000fe2000fffe0ff */
[----:B------:R-:W-:Y:S01]  /*2410*/  UMOV UR26, 0x0 ;  /* 0x00000000001a7882 */ /* 0x000fe20000000000 */
[----:B------:R-:W-:Y:S01]  /*2420*/  UMOV UR27, 0x10000000 ;  /* 0x10000000001b7882 */ /* 0x000fe20000000000 */
[----:B------:R-:W-:Y:S01]  /*2430*/  UMOV UR18, URZ ;  /* 0x000000ff00127c82 */ /* 0x000fe20008000000 */
[----:B------:R-:W-:Y:S01]  /*2440*/  UMOV UR20, UR13 ;  /* 0x0000000d00147c82 */ /* 0x000fe20008000000 */
[----:B---3--:R-:W-:Y:S01]  /*2450*/  UIADD3 UR6, UP1, UPT, UR4, 0x100, URZ ;  /* 0x0000010004067890 */ /* 0x008fe2000ff3e0ff */
[----:B------:R-:W-:Y:S01]  /*2460*/  UMOV UR21, UR14 ;  /* 0x0000000e00157c82 */ /* 0x000fe20008000000 */
[----:B------:R-:W-:Y:S01]  /*2470*/  UMOV UR10, URZ ;  /* 0x000000ff000a7c82 */ /* 0x000fe20008000000 */
[----:B-1----:R-:W-:-:S02]  /*2480*/  UIADD3 UR4, UP0, UPT, UR24, 0x300, URZ ;  /* 0x0000030018047890 */ /* 0x002fc4000ff1e0ff */
[----:B------:R-:W-:Y:S02]  /*2490*/  UIADD3.X UR7, UPT, UPT, URZ, UR5, URZ, UP1, !UPT ;  /* 0x00000005ff077290 */ /* 0x000fe40008ffe4ff */
[----:B------:R-:W-:Y:S01]  /*24a0*/  UIADD3.X UR5, UPT, UPT, URZ, UR25, URZ, UP0, !UPT ;  /* 0x00000019ff057290 */ /* 0x000fe200087fe4ff */
[----:B------:R-:W-:Y:S01]  /*24b0*/  UMOV UR11, URZ ;  /* 0x000000ff000b7c82 */ /* 0x000fe20008000000 */
[----:B------:R-:W-:-:S05]  /*24c0*/  UMOV UR12, URZ ;  /* 0x000000ff000c7c82 */ /* 0x000fca0008000000 */
[----:B------:R4:W-:Y:S02]  /*24d0*/  UTMALDG.4D [UR16], [UR6], desc[UR26] ;  /* 0x00001a10060075b4 */ /* 0x0009e40008019000 */
[----:B------:R4:W-:Y:S01]  /*24e0*/  UTMALDG.5D [UR8], [UR4], desc[UR26] ;  /* 0x00001a08040075b4 */ /* 0x0009e20008021000 */
[----:B------:R-:W1:Y:S02]  /*24f0*/  SYNCS.PHASECHK.TRANS64.TRYWAIT P0, [UR16+0x24838], R8 ;  /* 0x02483808ff0075a7 */ /* 0x000e640008001110 */
[----:B-1--4-:R-:W-:Y:S05]  /*2500*/  @!P0 BRA `(.L_x_58) ;  /* 0x000000b4006c8947 */ /* 0x012fea0003800000 */
.L_x_239:
[----:B------:R-:W3:Y:S01]  /*2510*/  LDCU UR4, c[0x0][0x40c] ;  /* 0x00008180ff0477ac */ /* 0x000ee20008000800 */
[----:B------:R-:W4:Y:S01]  /*2520*/  LDC.64 R12, c[0x0][0x400] ;  /* 0x00010000ff0c7b82 */ /* 0x000f220000000a00 */
[C---:B-1----:R-:W-:Y:S01]  /*2530*/  IMAD.SHL.U32 R5, R2.reuse, 0x4, RZ ;  /* 0x0000000402057824 */ /* 0x042fe200078e00ff */
[----:B------:R-:W-:Y:S01]  /*2540*/  LEA R2, R2, UR16, 0x4 ;  /* 0x0000001002027c11 */ /* 0x000fe2000f8e20ff */
[----:B------:R-:W1:Y:S02]  /*2550*/  LDCU UR5, c[0x0][0x410] ;  /* 0x00008200ff0577ac */ /* 0x000e640008000800 */
[C---:B------:R-:W-:Y:S01]  /*2560*/  VIADD R11, R5.reuse, 0x1 ;  /* 0x00000001050b7836 */ /* 0x040fe20000000000 */
[C---:B------:R-:W-:Y:S02]  /*2570*/  IADD3 R10, PT, PT, R5.reuse, 0x2, RZ ;  /* 0x00000002050a7810 */ /* 0x040fe40007ffe0ff */
[-C--:B------:R-:W-:Y:S02]  /*2580*/  ISETP.GE.AND P3, PT, R5, R4.reuse, PT ;  /* 0x000000040500720c */ /* 0x080fe40003f66270 */
[----:B------:R-:W-:-:S02]  /*2590*/  ISETP.GE.AND P1, PT, R10, R4, PT ;  /* 0x000000040a00720c */ /* 0x000fc40003f26270 */
[----:B------:R-:W-:Y:S01]  /*25a0*/  ISETP.GE.AND P2, PT, R11, R4, PT ;  /* 0x000000040b00720c */ /* 0x000fe20003f46270 */
[----:B---3--:R-:W-:-:S04]  /*25b0*/  UIMAD UR4, UR13, UR4, URZ ;  /* 0x000000040d0472a4 */ /* 0x008fc8000f8e02ff */
[----:B-1----:R-:W-:-:S06]  /*25c0*/  UIMAD UR4, UR14, UR5, UR4 ;  /* 0x000000050e0472a4 */ /* 0x002fcc000f8e0204 */
[----:B--2---:R-:W-:-:S04]  /*25d0*/  VIADD R9, R5, UR4 ;  /* 0x0000000405097c36 */ /* 0x004fc80008000000 */
[C---:B------:R-:W-:Y:S01]  /*25e0*/  VIADD R10, R9.reuse, 0x2 ;  /* 0x00000002090a7836 */ /* 0x040fe20000000000 */
[C---:B------:R-:W-:Y:S01]  /*25f0*/  IADD3 R11, PT, PT, R9.reuse, 0x1, RZ ;  /* 0x00000001090b7810 */ /* 0x040fe20007ffe0ff */
[C---:B----4-:R-:W-:Y:S01]  /*2600*/  IMAD.WIDE.U32 R14, R9.reuse, 0x4, R12 ;  /* 0x00000004090e7825 */ /* 0x050fe200078e000c */
[----:B------:R-:W-:-:S03]  /*2610*/  IADD3 R9, PT, PT, R9, 0x3, RZ ;  /* 0x0000000309097810 */ /* 0x000fc60007ffe0ff */
[--C-:B------:R-:W-:Y:S01]  /*2620*/  IMAD.WIDE.U32 R20, R10, 0x4, R12.reuse ;  /* 0x000000040a147825 */ /* 0x100fe200078e000c */
[----:B------:R-:W-:Y:S01]  /*2630*/  IADD3 R10, PT, PT, R5, 0x3, RZ ;  /* 0x00000003050a7810 */ /* 0x000fe20007ffe0ff */
[----:B------:R-:W-:Y:S01]  /*2640*/  @!PT LDS RZ, [RZ] ;  /* 0x00000000fffff984 */ /* 0x000fe20000000800 */
[----:B------:R-:W-:Y:S01]  /*2650*/  @!PT LDS RZ, [RZ] ;  /* 0x00000000fffff984 */ /* 0x000fe20000000800 */
[----:B------:R-:W-:Y:S01]  /*2660*/  @!PT LDS RZ, [RZ] ;  /* 0x00000000fffff984 */ /* 0x000fe20000000800 */
[----:B------:R1:W-:Y:S02]  /*2670*/  LDGSTS.E.LTC128B [R2+0x24000], desc[UR22][R14.64], !P3 ;  /* 0x240000000e027fae */ /* 0x0003e4000d9a1216 */
[----:B------:R-:W-:Y:S01]  /*2680*/  IMAD.WIDE.U32 R18, R11, 0x4, R12 ;  /* 0x000000040b127825 */ /* 0x000fe200078e000c */
[----:B------:R-:W-:-:S03]  /*2690*/  ISETP.GE.AND P0, PT, R10, R4, PT ;  /* 0x000000040a00720c */ /* 0x000fc60003f06270 */
[----:B------:R-:W-:Y:S01]  /*26a0*/  IMAD.WIDE.U32 R12, R9, 0x4, R12 ;  /* 0x00000004090c7825 */ /* 0x000fe200078e000c */
[----:B------:R1:W-:Y:S04]  /*26b0*/  LDGSTS.E.LTC128B [R2+0x24004], desc[UR22][R18.64], !P2 ;  /* 0x2400400012027fae */ /* 0x0003e8000d1a1216 */
[----:B------:R1:W-:Y:S05]  /*26c0*/  LDGSTS.E.LTC128B [R2+0x24008], desc[UR22][R20.64], !P1 ;  /* 0x2400800014027fae */ /* 0x0003ea000c9a1216 */
[----:B------:R1:W-:Y:S01]  /*26d0*/  LDGSTS.E.LTC128B [R2+0x2400c], desc[UR22][R12.64], !P0 ;  /* 0x2400c0000c027fae */ /* 0x0003e2000c1a1216 */
[----:B------:R-:W-:Y:S01]  /*26e0*/  NOP ;  /* 0x0000000000007918 */ /* 0x000fe20000000000 */
[----:B------:R-:W-:Y:S02]  /*26f0*/  SYNCS.ARRIVE.TRANS64.RED.A0T1 RZ, [UR16+0x24830], RZ ;  /* 0x024830ffffff79a7 */ /* 0x000fe40008200410 */
[----:B------:R-:W-:Y:S01]  /*2700*/  ARRIVES.LDGSTSBAR.64.TRANSCNT [UR16+0x24830] ;  /* 0x02483000ff0079b0 */ /* 0x000fe20008002a10 */
[----:B------:R-:W-:Y:S01]  /*2710*/  NOP ;  /* 0x0000000000007918 */ /* 0x000fe20000000000 */
[----:B------:R-:W-:Y:S05]  /*2720*/  @!P6 BRA `(.L_x_59) ;  /* 0x000000000004e947 */ /* 0x000fea0003800000 */
[----:B------:R-:W-:Y:S05]  /*2730*/  BPT.TRAP 0x1 ;  /* 0x000000040000795c */ /* 0x000fea0000300000 */
.L_x_59:
[----:B------:R-:W-:Y:S01]  /*2740*/  SYNCS.ARRIVE.TRANS64.A1T0 RZ, [UR16+0x24830], RZ ;  /* 0x024830ffffff79a7 */ /* 0x000fe20008100010 */
[----:B------:R-:W-:Y:S05]  /*2750*/  BRA.U !UP2, `(.L_x_60) ;  /* 0x000000010a047547 */ /* 0x000fea000b800000 */
[----:B------:R-:W-:Y:S05]  /*2760*/  BPT.TRAP 0x1 ;  /* 0x000000040000795c */ /* 0x000fea0000300000 */
.L_x_60:
[----:B------:R-:W-:-:S13]  /*2770*/  ISETP.NE.AND P4, PT, R7, RZ, PT ;  /* 0x000000ff0700720c */ /* 0x000fda0003f85270 */
[----:B------:R-:W-:Y:S01]  /*2780*/  @!P4 MOV R9, 0x4000 ;  /* 0x000040000009c802 */ /* 0x000fe20000000f00 */
[----:B------:R-:W2:Y:S02]  /*2790*/  SYNCS.PHASECHK.TRANS64.TRYWAIT P4, [UR16+0x24828], R8 ;  /* 0x02482808ff0075a7 */ /* 0x000ea40008081110 */
[----:B--2---:R-:W-:Y:S05]  /*27a0*/  @!P4 BRA `(.L_x_61) ;  /* 0x000000b000dcc947 */ /* 0x004fea0003800000 */
.L_x_241:
[----:B------:R-:W-:Y:S01]  /*27b0*/  ISETP.NE.AND P4, PT, R7, RZ, PT ;  /* 0x000000ff0700720c */ /* 0x000fe20003f85270 */
[----:B------:R-:W-:-:S12]  /*27c0*/  UPLOP3.LUT UP3, UPT, UP4, UP3, UPT, 0xf8, 0x8f ;  /* 0x00000000008f789c */ /* 0x000fd80002767f70 */
[----:B------:R3:W-:Y:S01]  /*27d0*/  @!P4 SYNCS.ARRIVE.TRANS64 RZ, [UR16+0x24820], R9 ;  /* 0x02482009ffffc9a7 */ /* 0x0007e20008000010 */
[----:B------:R-:W-:Y:S05]  /*27e0*/  BRA.U !UP3, `(.L_x_62) ;  /* 0x000000010b047547 */ /* 0x000fea000b800000 */
[----:B------:R-:W-:Y:S05]  /*27f0*/  BPT.TRAP 0x1 ;  /* 0x000000040000795c */ /* 0x000fea0000300000 */
.L_x_62:
[----:B--2---:R-:W-:Y:S01]  /*2800*/  P2R R4, PR, RZ, 0x1 ;  /* 0x00000001ff047803 */ /* 0x004fe20000000000 */
[----:B------:R-:W-:Y:S01]  /*2810*/  BSSY.RECONVERGENT B0, `(.L_x_63) ;  /* 0x0000007000007945 */ /* 0x000fe20003800200 */
[----:B------:R-:W-:Y:S02]  /*2820*/  ISETP.NE.AND P0, PT, R7, RZ, PT ;  /* 0x000000ff0700720c */ /* 0x000fe40003f05270 */
[----:B------:R-:W-:-:S04]  /*2830*/  LOP3.LUT P4, R16, R16, 0x1f, RZ, 0xc0, !PT ;  /* 0x0000001f10107812 */ /* 0x000fc8000788c0ff */
[----:B------:R-:W-:Y:S02]  /*2840*/  PLOP3.LUT P4, PT, P4, P0, PT, 0x8f, 0xf8 ;  /* 0x0000000000f8781c */ /* 0x000fe40002781177 */
[----:B------:R-:W-:-:S11]  /*2850*/  ISETP.NE.AND P0, PT, R4, RZ, PT ;  /* 0x000000ff0400720c */ /* 0x000fd60003f05270 */
[----:B------:R-:W-:Y:S05]  /*2860*/  @P4 BRA `(.L_x_64) ;  /* 0x0000000000044947 */ /* 0x000fea0003800000 */
[----:B------:R-:W-:Y:S05]  /*2870*/  BPT.TRAP 0x1 ;  /* 0x000000040000795c */ /* 0x000fea0000300000 */
.L_x_64:
[----:B------:R-:W-:Y:S05]  /*2880*/  BSYNC.RECONVERGENT B0 ;  /* 0x0000000000007941 */ /* 0x000fea0003800200 */
.L_x_63:
[----:B------:R-:W-:Y:S05]  /*2890*/  BRA.U !UP2, `(.L_x_65) ;  /* 0x000000010a047547 */ /* 0x000fea000b800000 */
[----:B------:R-:W-:Y:S05]  /*28a0*/  BPT.TRAP 0x1 ;  /* 0x000000040000795c */ /* 0x000fea0000300000 */
.L_x_65:
[----:B------:R-:W2:Y:S01]  /*28b0*/  LDCU.64 UR6, c[0x0][0x348] ;  /* 0x00006900ff0677ac */ /* 0x000ea20008000a00 */
[----:B------:R-:W-:Y:S01]  /*28c0*/  ISETP.NE.AND P4, PT, R7, RZ, PT ;  /* 0x000000ff0700720c */ /* 0x000fe20003f85270 */
[----:B------:R-:W4:Y:S01]  /*28d0*/  LDCU.64 UR10, c[0x0][0x348] ;  /* 0x00006900ff0a77ac */ /* 0x000f220008000a00 */
[----:B------:R-:W-:Y:S02]  /*28e0*/  UIADD3 UR24, UPT, UPT, UR16, 0x4000, URZ ;  /* 0x0000400010187890 */ /* 0x000fe4000fffe0ff */
[----:B------:R-:W-:Y:S01]  /*28f0*/  UIADD3 UR25, UPT, UPT, UR16, 0x24820, URZ ;  /* 0x0002482010197890 */ /* 0x000fe2000fffe0ff */
[----:B------:R-:W-:Y:S01]  /*2900*/  UMOV UR27, UR19 ;  /* 0x00000013001b7c82 */ /* 0x000fe20008000000 */
[----:B------:R-:W-:-:S07]  /*2910*/  UIADD3 UR8, UPT, UPT, UR16, 0x10000, URZ ;  /* 0x0001000010087890 */ /* 0x000fce000fffe0ff */
[----:B------:R-:W-:Y:S01]  /*2920*/  @!P4 MOV R4, 0x4000 ;  /* 0x000040000004c802 */ /* 0x000fe20000000f00 */
[----:B------:R-:W-:Y:S01]  /*2930*/  UIADD3 UR9, UPT, UPT, UR16, 0x24820, URZ ;  /* 0x0002482010097890 */ /* 0x000fe2000fffe0ff */
[----:B------:R-:W-:Y:S01]  /*2940*/  UMOV UR20, 0x0 ;  /* 0x0000000000147882 */ /* 0x000fe20000000000 */
[----:B--2---:R-:W-:Y:S01]  /*2950*/  UIADD3 UR6, UP0, UPT, UR6, 0x200, URZ ;  /* 0x0000020006067890 */ /* 0x004fe2000ff1e0ff */
[----:B------:R2:W-:Y:S01]  /*2960*/  @!P4 SYNCS.ARRIVE.TRANS64.RED.A0TR RZ, [UR16+0x24820], R4 ;  /* 0x02482004ffffc9a7 */ /* 0x0005e20008300410 */
[----:B------:R-:W-:Y:S01]  /*2970*/  UMOV UR21, 0x10000000 ;  /* 0x1000000000157882 */ /* 0x000fe20000000000 */
[----:B------:R-:W-:Y:S01]  /*2980*/  UMOV UR26, URZ ;  /* 0x000000ff001a7c82 */ /* 0x000fe20008000000 */
[----:B------:R-:W-:Y:S02]  /*2990*/  UIADD3.X UR7, UPT, UPT, URZ, UR7, URZ, UP0, !UPT ;  /* 0x00000007ff077290 */ /* 0x000fe400087fe4ff */
[----:B----4-:R-:W-:Y:S01]  /*29a0*/  UIADD3 UR18, UP0, UPT, UR10, 0x400, URZ ;  /* 0x000004000a127890 */ /* 0x010fe2000ff1e0ff */
[----:B------:R-:W-:Y:S01]  /*29b0*/  UMOV UR28, UR13 ;  /* 0x0000000d001c7c82 */ /* 0x000fe20008000000 */
[----:B------:R-:W-:-:S02]  /*29c0*/  UMOV UR29, UR14 ;  /* 0x0000000e001d7c82 */ /* 0x000fc40008000000 */
[----:B------:R-:W-:Y:S01]  /*29d0*/  UIADD3.X UR19, UPT, UPT, URZ, UR11, URZ, UP0, !UPT ;  /* 0x0000000bff137290 */ /* 0x000fe200087fe4ff */
[----:B------:R-:W-:Y:S02]  /*29e0*/  UMOV UR10, URZ ;  /* 0x000000ff000a7c82 */ /* 0x000fe40008000000 */
[----:B------:R-:W-:Y:S01]  /*29f0*/  UMOV UR11, URZ ;  /* 0x000000ff000b7c82 */ /* 0x000fe20008000000 */
[----:B------:R-:W-:Y:S01]  /*2a00*/  UMOV UR12, URZ ;  /* 0x000000ff000c7c82 */ /* 0x000fe20008000000 */
[----:B------:R2:W-:Y:S04]  /*2a10*/  UTMALDG.4D [UR24], [UR6], desc[UR20] ;  /* 0x00001418060075b4 */ /* 0x0005e80008019000 */
[----:B------:R2:W-:Y:S01]  /*2a20*/  UTMALDG.5D [UR8], [UR18], desc[UR20] ;  /* 0x00001408120075b4 */ /* 0x0005e20008021000 */
[----:B------:R-:W-:Y:S05]  /*2a30*/  @!P6 BRA `(.L_x_66) ;  /* 0x000000000004e947 */ /* 0x000fea0003800000 */
[----:B--2---:R-:W-:Y:S05]  /*2a40*/  BPT.TRAP 0x1 ;  /* 0x000000040000795c */ /* 0x004fea0000300000 */
.L_x_66:
[----:B------:R-:W4:Y:S02]  /*2a50*/  SYNCS.PHASECHK.TRANS64.TRYWAIT P4, [UR16+0x24848], R8 ;  /* 0x02484808ff0075a7 */ /* 0x000f240008081110 */
[----:B----4-:R-:W-:Y:S05]  /*2a60*/  @!P4 BRA `(.L_x_67) ;  /* 0x000000b00044c947 */ /* 0x010fea0003800000 */
.L_x_243:
[----:B------:R-:W4:Y:S01]  /*2a70*/  LDCU UR5, c[0x0][0x424] ;  /* 0x00008480ff0577ac */ /* 0x000f220008000800 */
[----:B------:R-:W3:Y:S01]  /*2a80*/  LDC.64 R10, c[0x0][0x418] ;  /* 0x00010600ff0a7b82 */ /* 0x000ee20000000a00 */
[----:B--2---:R-:W2:Y:S01]  /*2a90*/  LDCU UR6, c[0x0][0x428] ;  /* 0x00008500ff0677ac */ /* 0x004ea20008000800 */
[----:B----4-:R-:W-:-:S04]  /*2aa0*/  UIMAD UR5, UR13, UR5, URZ ;  /* 0x000000050d0572a4 */ /* 0x010fc8000f8e02ff */
[----:B--2---:R-:W-:-:S06]  /*2ab0*/  UIMAD UR5, UR14, UR6, UR5 ;  /* 0x000000060e0572a4 */ /* 0x004fcc000f8e0205 */
[----:B------:R-:W-:-:S05]  /*2ac0*/  IADD3 R4, PT, PT, R5, UR5, RZ ;  /* 0x0000000505047c10 */ /* 0x000fca000fffe0ff */
[----:B---3--:R-:W-:-:S05]  /*2ad0*/  IMAD.WIDE.U32 R8, R4, 0x4, R10 ;  /* 0x0000000404087825 */ /* 0x008fca00078e000a */
[----:B------:R-:W-:Y:S01]  /*2ae0*/  @!PT LDS RZ, [RZ] ;  /* 0x00000000fffff984 */ /* 0x000fe20000000800 */
[----:B------:R-:W-:Y:S01]  /*2af0*/  @!PT LDS RZ, [RZ] ;  /* 0x00000000fffff984 */ /* 0x000fe20000000800 */
[----:B------:R-:W-:Y:S01]  /*2b00*/  @!PT LDS RZ, [RZ] ;  /* 0x00000000fffff984 */ /* 0x000fe20000000800 */
[----:B------:R2:W-:Y:S02]  /*2b10*/  LDGSTS.E.LTC128B [R2+0x24200], desc[UR22][R8.64], !P3 ;  /* 0x2420000008027fae */ /* 0x0005e4000d9a1216 */
[C---:B--2---:R-:W-:Y:S02]  /*2b20*/  IADD3 R9, PT, PT, R4.reuse, 0x1, RZ ;  /* 0x0000000104097810 */ /* 0x044fe40007ffe0ff */
[C---:B------:R-:W-:Y:S02]  /*2b30*/  IADD3 R8, PT, PT, R4.reuse, 0x2, RZ ;  /* 0x0000000204087810 */ /* 0x040fe40007ffe0ff */
[----:B------:R-:W-:Y:S01]  /*2b40*/  IADD3 R4, PT, PT, R4, 0x3, RZ ;  /* 0x0000000304047810 */ /* 0x000fe20007ffe0ff */
[----:B-1----:R-:W-:-:S04]  /*2b50*/  IMAD.WIDE.U32 R12, R9, 0x4, R10 ;  /* 0x00000004090c7825 */ /* 0x002fc800078e000a */
[--C-:B------:R-:W-:Y:S01]  /*2b60*/  IMAD.WIDE.U32 R8, R8, 0x4, R10.reuse ;  /* 0x0000000408087825 */ /* 0x100fe200078e000a */
[----:B------:R1:W-:Y:S03]  /*2b70*/  LDGSTS.E.LTC128B [R2+0x24204], desc[UR22][R12.64], !P2 ;  /* 0x242040000c027fae */ /* 0x0003e6000d1a1216 */
[----:B------:R-:W-:Y:S01]  /*2b80*/  IMAD.WIDE.U32 R10, R4, 0x4, R10 ;  /* 0x00000004040a7825 */ /* 0x000fe200078e000a */
[----:B------:R1:W-:Y:S04]  /*2b90*/  LDGSTS.E.LTC128B [R2+0x24208], desc[UR22][R8.64], !P1 ;  /* 0x2420800008027fae */ /* 0x0003e8000c9a1216 */
[----:B------:R1:W-:Y:S01]  /*2ba0*/  LDGSTS.E.LTC128B [R2+0x2420c], desc[UR22][R10.64], !P0 ;  /* 0x2420c0000a027fae */ /* 0x0003e2000c1a1216 */
[----:B------:R-:W-:Y:S01]  /*2bb0*/  NOP ;  /* 0x0000000000007918 */ /* 0x000fe20000000000 */
[----:B------:R-:W-:Y:S02]  /*2bc0*/  SYNCS.ARRIVE.TRANS64.RED.A0T1 RZ, [UR16+0x24840], RZ ;  /* 0x024840ffffff79a7 */ /* 0x000fe40008200410 */
[----:B------:R-:W-:Y:S01]  /*2bd0*/  ARRIVES.LDGSTSBAR.64.TRANSCNT [UR16+0x24840] ;  /* 0x02484000ff0079b0 */ /* 0x000fe20008002a10 */
[----:B------:R-:W-:Y:S01]  /*2be0*/  NOP ;  /* 0x0000000000007918 */ /* 0x000fe20000000000 */
[----:B------:R-:W-:Y:S05]  /*2bf0*/  @!P6 BRA `(.L_x_68) ;  /* 0x000000000004e947 */ /* 0x000fea0003800000 */
[----:B------:R-:W-:Y:S05]  /*2c00*/  BPT.TRAP 0x1 ;  /* 0x000000040000795c */ /* 0x000fea0000300000 */
.L_x_68:
[----:B------:R-:W2:Y:S01]  /*2c10*/  LDL R4, [R1] ;  /* 0x0000000001047983 */ /* 0x000ea20000100800 */
[----:B------:R-:W-:Y:S01]  /*2c20*/  SYNCS.ARRIVE.TRANS64.A1T0 RZ, [UR16+0x24840], RZ ;  /* 0x024840ffffff79a7 */ /* 0x000fe20008100010 */
[----:B--2---:R-:W-:-:S13]  /*2c30*/  ISETP.NE.AND P0, PT, R4, 0x1, PT ;  /* 0x000000010400780c */ /* 0x004fda0003f05270 */
[----:B------:R-:W-:Y:S05]  /*2c40*/  @!P0 EXIT ;  /* 0x000000000000894d */ /* 0x000fea0003800000 */
[----:B------:R-:W2:Y:S01]  /*2c50*/  LDC.64 R20, c[0x0][0x400] ;  /* 0x00010000ff147b82 */ /* 0x000ea20000000a00 */
[----:B-1----:R-:W-:Y:S01]  /*2c60*/  HFMA2 R12, -RZ, RZ, 0, 5.9604644775390625e-08 ;  /* 0x00000001ff0c7431 */ /* 0x002fe200000001ff */
[----:B------:R-:W-:Y:S01]  /*2c70*/  CS2R R14, SRZ ;  /* 0x00000000000e7805 */ /* 0x000fe2000001ff00 */
[----:B------:R-:W-:Y:S01]  /*2c80*/  IMAD.MOV.U32 R13, RZ, RZ, RZ ;  /* 0x000000ffff0d7224 */ /* 0x000fe200078e00ff */
[----:B------:R-:W1:Y:S04]  /*2c90*/  LDCU.64 UR24, c[0x0][0x348] ;  /* 0x00006900ff1877ac */ /* 0x000e680008000a00 */
[----:B------:R-:W3:Y:S01]  /*2ca0*/  LDC.64 R18, c[0x0][0x418] ;  /* 0x00010600ff127b82 */ /* 0x000ee20000000a00 */
[----:B------:R-:W4:Y:S01]  /*2cb0*/  LDCU UR7, c[0x0][0x408] ;  /* 0x00008100ff0777ac */ /* 0x000f220008000800 */
[----:B------:R-:W1:Y:S01]  /*2cc0*/  LDCU UR21, c[0x0][0x380] ;  /* 0x00007000ff1577ac */ /* 0x000e620008000800 */
[----:B------:R-:W1:Y:S01]  /*2cd0*/  LDCU UR15, c[0x0][0x420] ;  /* 0x00008400ff0f77ac */ /* 0x000e620008000800 */
[----:B------:R-:W-:Y:S01]  /*2ce0*/  UMOV UR6, 0x1 ;  /* 0x0000000100067882 */ /* 0x000fe20000000000 */
[----:B------:R-:W-:Y:S01]  /*2cf0*/  UMOV UR20, URZ ;  /* 0x000000ff00147c82 */ /* 0x000fe20008000000 */
[----:B------:R-:W-:-:S05]  /*2d00*/  UMOV UR12, URZ ;  /* 0x000000ff000c7c82 */ /* 0x000fca0008000000 */
.L_x_87:
[----:B------:R-:W-:Y:S01]  /*2d10*/  UIADD3 UR9, UPT, UPT, UR20, 0x1, URZ ;  /* 0x0000000114097890 */ /* 0x000fe2000fffe0ff */
[----:B------:R-:W-:Y:S01]  /*2d20*/  R2UR UR8, R0 ;  /* 0x00000000000872ca */ /* 0x000fe200000e0000 */
[----:B------:R-:W-:Y:S01]  /*2d30*/  BSSY.RECONVERGENT B0, `(.L_x_69) ;  /* 0x0000009000007945 */ /* 0x000fe20003800200 */
[----:B------:R-:W-:Y:S11]  /*2d40*/  ISETP.NE.AND P0, PT, R6, RZ, PT ;  /* 0x000000ff0600720c */ /* 0x000ff60003f05270 */
[----:B------:R-:W-:Y:S02]  /*2d50*/  UISETP.NE.AND UP0, UPT, UR9, UR8, UPT ;  /* 0x000000080900728c */ /* 0x000fe4000bf05270 */
[----:B------:R-:W-:Y:S02]  /*2d60*/  UIADD3 UR8, UPT, UPT, UR12, 0x1, URZ ;  /* 0x000000010c087890 */ /* 0x000fe4000fffe0ff */
[----:B------:R-:W-:Y:S07]  /*2d70*/  USEL UR20, UR9, URZ, UP0 ;  /* 0x000000ff09147287 */ /* 0x000fee0008000000 */
[----:B------:R-:W-:Y:S07]  /*2d80*/  @UP0 UIADD3 UR8, UPT, UPT, UR12, URZ, URZ ;  /* 0x000000ff0c080290 */ /* 0x000fee000fffe0ff */
[----:B------:R-:W-:Y:S01]  /*2d90*/  UMOV UR12, UR8 ;  /* 0x00000008000c7c82 */ /* 0x000fe20008000000 */
[----:B-12---:R-:W-:Y:S05]  /*2da0*/  @!P0 BRA `(.L_x_70) ;  /* 0x0000000000048947 */ /* 0x006fea0003800000 */
[----:B-1--4-:R-:W-:Y:S05]  /*2db0*/  BPT.TRAP 0x1 ;  /* 0x000000040000795c */ /* 0x012fea0000300000 */
.L_x_70:
[----:B-1--4-:R-:W-:Y:S05]  /*2dc0*/  BSYNC.RECONVERGENT B0 ;  /* 0x0000000000007941 */ /* 0x012fea0003800200 */
.L_x_69:
[----:B------:R-:W-:Y:S01]  /*2dd0*/  ULEA UR9, UR6, UR16, 0x3 ;  /* 0x0000001006097291 */ /* 0x000fe2000f8e18ff */
[----:B------:R-:W-:Y:S02]  /*2de0*/  SHF.L.U32 R9, R12, 0x1f, RZ ;  /* 0x0000001f0c097819 */ /* 0x000fe400000006ff */
[----:B------:R-:W-:Y:S06]  /*2df0*/  ISETP.NE.AND P1, PT, R7, RZ, PT ;  /* 0x000000ff0700720c */ /* 0x000fec0003f25270 */
[----:B------:R-:W1:Y:S07]  /*2e00*/  SYNCS.PHASECHK.TRANS64.TRYWAIT P0, [UR9+0x24810], R9 ;  /* 0x02481009ff0075a7 */ /* 0x000e6e0008001109 */
[----:B------:R-:W-:Y:S01]  /*2e10*/  @!P1 IMAD.MOV.U32 R8, RZ, RZ, 0x4000 ;  /* 0x00004000ff089424 */ /* 0x000fe200078e00ff */
[----:B-1----:R-:W-:Y:S06]  /*2e20*/  @!P0 BRA `(.L_x_71) ;  /* 0x000000ac006c8947 */ /* 0x002fec0003800000 */
.L_x_245:
[----:B------:R-:W-:Y:S01]  /*2e30*/  ISETP.NE.AND P0, PT, R7, RZ, PT ;  /* 0x000000ff0700720c */ /* 0x000fe20003f05270 */
[----:B------:R-:W-:Y:S11]  /*2e40*/  BSSY.RECONVERGENT B0, `(.L_x_72) ;  /* 0x0000005000007945 */ /* 0x000ff60003800200 */
[----:B------:R-:W-:Y:S01]  /*2e50*/  @!UPT UIADD3 URZ, UPT, UPT, URZ, URZ, URZ ;  /* 0x000000fffffff290 */ /* 0x000fe2000fffe0ff */
[----:B------:R4:W-:Y:S01]  /*2e60*/  @!P0 SYNCS.ARRIVE.TRANS64 RZ, [UR9+0x24800], R8 ;  /* 0x02480008ffff89a7 */ /* 0x0009e20008000009 */
[----:B------:R-:W-:Y:S05]  /*2e70*/  @!P5 BRA `(.L_x_73) ;  /* 0x000000000004d947 */ /* 0x000fea0003800000 */
[----:B------:R-:W-:Y:S05]  /*2e80*/  BPT.TRAP 0x1 ;  /* 0x000000040000795c */ /* 0x000fea0000300000 */
.L_x_73:
[----:B------:R-:W-:Y:S05]  /*2e90*/  BSYNC.RECONVERGENT B0 ;  /* 0x0000000000007941 */ /* 0x000fea0003800200 */
.L_x_72:
[----:B------:R-:W-:Y:S01]  /*2ea0*/  ISETP.EQ.OR P0, PT, R16, RZ, P0 ;  /* 0x000000ff1000720c */ /* 0x000fe20000702670 */
[----:B------:R-:W-:Y:S03]  /*2eb0*/  BSSY.RECONVERGENT B0, `(.L_x_74) ;  /* 0x0000004000007945 */ /* 0x000fe60003800200 */
[----:B------:R-:W-:Y:S09]  /*2ec0*/  P2R R17, PR, RZ, 0x1 ;  /* 0x00000001ff117803 */ /* 0x000ff20000000000 */
[----:B------:R-:W-:Y:S05]  /*2ed0*/  @P0 BRA `(.L_x_75) ;  /* 0x0000000000040947 */ /* 0x000fea0003800000 */
[----:B------:R-:W-:Y:S05]  /*2ee0*/  BPT.TRAP 0x1 ;  /* 0x000000040000795c */ /* 0x000fea0000300000 */
.L_x_75:
[----:B------:R-:W-:Y:S05]  /*2ef0*/  BSYNC.RECONVERGENT B0 ;  /* 0x0000000000007941 */ /* 0x000fea0003800200 */
.L_x_74:
[----:B------:R-:W-:Y:S01]  /*2f00*/  ULEA UR8, UR6, UR16, 0xe ;  /* 0x0000001006087291 */ /* 0x000fe2000f8e70ff */
[----:B------:R-:W-:Y:S01]  /*2f10*/  ISETP.NE.AND P0, PT, R3, 0x1, PT ;  /* 0x000000010300780c */ /* 0x000fe20003f05270 */
[----:B------:R-:W-:Y:S02]  /*2f20*/  UIADD3 UR18, UP0, UPT, UR24, 0x300, URZ ;  /* 0x0000030018127890 */ /* 0x000fe4000ff1e0ff */
[----:B------:R-:W-:Y:S02]  /*2f30*/  USHF.L.U32 UR11, UR20, 0x7, URZ ;  /* 0x00000007140b7899 */ /* 0x000fe400080006ff */
[----:B------:R-:W-:Y:S02]  /*2f40*/  UIADD3 UR9, UPT, UPT, UR9, 0x24800, URZ ;  /* 0x0002480009097890 */ /* 0x000fe4000fffe0ff */
[----:B------:R-:W-:Y:S02]  /*2f50*/  UIADD3 UR8, UPT, UPT, UR8, 0x8000, URZ ;  /* 0x0000800008087890 */ /* 0x000fe4000fffe0ff */
[----:B------:R-:W-:Y:S01]  /*2f60*/  UIADD3.X UR19, UPT, UPT, URZ, UR25, URZ, UP0, !UPT ;  /* 0x00000019ff137290 */ /* 0x000fe200087fe4ff */
[----:B------:R-:W-:Y:S01]  /*2f70*/  UMOV UR26, 0x0 ;  /* 0x00000000001a7882 */ /* 0x000fe20000000000 */
[----:B------:R-:W-:Y:S01]  /*2f80*/  UMOV UR27, 0x10000000 ;  /* 0x10000000001b7882 */ /* 0x000fe20000000000 */
[----:B------:R-:W-:Y:S01]  /*2f90*/  UMOV UR10, URZ ;  /* 0x000000ff000a7c82 */ /* 0x000fe20008000000 */
[----:B------:R-:W-:Y:S05]  /*2fa0*/  UIADD3 UR17, UPT, UPT, UR6, 0x1, URZ ;  /* 0x0000000106117890 */ /* 0x000fea000fffe0ff */
[----:B------:R1:W-:Y:S02]  /*2fb0*/  UTMALDG.5D [UR8], [UR18], desc[UR26] ;  /* 0x00001a08120075b4 */ /* 0x0003e40008021000 */
[----:B-1----:R-:W-:Y:S05]  /*2fc0*/  @!P0 BRA `(.L_x_76) ;  /* 0x0000000000048947 */ /* 0x002fea0003800000 */
[----:B------:R-:W-:Y:S05]  /*2fd0*/  BPT.TRAP 0x1 ;  /* 0x000000040000795c */ /* 0x000fea0000300000 */
.L_x_76:
[----:B----4-:R-:W-:Y:S04]  /*2fe0*/  SHF.L.U32 R8, R14, 0x1f, RZ ;  /* 0x0000001f0e087819 */ /* 0x010fe800000006ff */
[----:B------:R-:W1:Y:S02]  /*2ff0*/  SYNCS.PHASECHK.TRANS64.TRYWAIT P1, [UR16+0x24838], R8 ;  /* 0x02483808ff0075a7 */ /* 0x000e640008021110 */
[----:B-1----:R-:W-:Y:S05]  /*3000*/  @!P1 BRA `(.L_x_77) ;  /* 0x000000ac000c9947 */ /* 0x002fea0003800000 */
.L_x_247:
[----:B------:R-:W-:Y:S02]  /*3010*/  USHF.L.U32 UR11, UR20, 0x7, URZ ;  /* 0x00000007140b7899 */ /* 0x000fe400080006ff */
[----:B------:R-:W-:Y:S04]  /*3020*/  UIMAD UR6, UR12, UR7, UR4 ;  /* 0x000000070c0672a4 */ /* 0x000fe8000f8e0204 */
[----:B-1----:R-:W-:Y:S04]  /*3030*/  VIADD R4, R5, UR11 ;  /* 0x0000000b05047c36 */ /* 0x002fe80008000000 */
[C---:B------:R-:W-:Y:S01]  /*3040*/  VIADD R11, R4.reuse, UR6 ;  /* 0x00000006040b7c36 */ /* 0x040fe20008000000 */
[----:B------:R-:W-:Y:S03]  /*3050*/  ISETP.GE.AND P4, PT, R4, UR21, PT ;  /* 0x0000001504007c0c */ /* 0x000fe6000bf86270 */
[C---:B------:R-:W-:Y:S01]  /*3060*/  VIADD R10, R11.reuse, 0x1 ;  /* 0x000000010b0a7836 */ /* 0x040fe20000000000 */
[CC--:B--2---:R-:W-:Y:S01]  /*3070*/  LEA R24, P2, R11.reuse, R20.reuse, 0x2 ;  /* 0x000000140b187211 */ /* 0x0c4fe200078410ff */
[C---:B------:R-:W-:Y:S02]  /*3080*/  VIADD R9, R11.reuse, 0x2 ;  /* 0x000000020b097836 */ /* 0x040fe40000000000 */
[C---:B------:R-:W-:Y:S01]  /*3090*/  VIADD R8, R11.reuse, 0x3 ;  /* 0x000000030b087836 */ /* 0x040fe20000000000 */
[CC--:B------:R-:W-:Y:S02]  /*30a0*/  LEA R22, P1, R10.reuse, R20.reuse, 0x2 ;  /* 0x000000140a167211 */ /* 0x0c0fe400078210ff */
[-C--:B------:R-:W-:Y:S02]  /*30b0*/  LEA.HI.X R25, R11, R21.reuse, RZ, 0x2, P2 ;  /* 0x000000150b197211 */ /* 0x080fe400010f14ff */
[CC--:B------:R-:W-:Y:S02]  /*30c0*/  LEA R26, P2, R9.reuse, R20.reuse, 0x2 ;  /* 0x00000014091a7211 */ /* 0x0c0fe400078410ff */
[-C--:B------:R-:W-:Y:S01]  /*30d0*/  LEA.HI.X R23, R10, R21.reuse, RZ, 0x2, P1 ;  /* 0x000000150a177211 */ /* 0x080fe200008f14ff */
[----:B------:R-:W-:Y:S01]  /*30e0*/  @!PT LDS RZ, [RZ] ;  /* 0x00000000fffff984 */ /* 0x000fe20000000800 */
[----:B------:R-:W-:Y:S01]  /*30f0*/  @!PT LDS RZ, [RZ] ;  /* 0x00000000fffff984 */ /* 0x000fe20000000800 */
[----:B------:R-:W-:Y:S01]  /*3100*/  @!PT LDS RZ, [RZ] ;  /* 0x00000000fffff984 */ /* 0x000fe20000000800 */
[----:B------:R1:W-:Y:S01]  /*3110*/  LDGSTS.E.LTC128B [R2+0x24000], desc[UR22][R24.64], !P4 ;  /* 0x2400000018027fae */ /* 0x0003e2000e1a1216 */
[----:B------:R-:W-:Y:S01]  /*3120*/  VIADD R10, R4, 0x1 ;  /* 0x00000001040a7836 */ /* 0x000fe20000000000 */
[----:B------:R-:W-:Y:S02]  /*3130*/  LEA R28, P1, R8, R20, 0x2 ;  /* 0x00000014081c7211 */ /* 0x000fe400078210ff */
[-C--:B------:R-:W-:Y:S01]  /*3140*/  LEA.HI.X R27, R9, R21.reuse, RZ, 0x2, P2 ;  /* 0x00000015091b7211 */ /* 0x080fe200010f14ff */
[----:B------:R-:W-:Y:S01]  /*3150*/  VIADD R9, R4, 0x2 ;  /* 0x0000000204097836 */ /* 0x000fe20000000000 */
[----:B------:R-:W-:Y:S02]  /*3160*/  ISETP.GE.AND P3, PT, R10, UR21, PT ;  /* 0x000000150a007c0c */ /* 0x000fe4000bf66270 */
[----:B------:R-:W-:Y:S01]  /*3170*/  LEA.HI.X R29, R8, R21, RZ, 0x2, P1 ;  /* 0x00000015081d7211 */ /* 0x000fe200008f14ff */
[----:B------:R-:W-:Y:S01]  /*3180*/  VIADD R8, R4, 0x3 ;  /* 0x0000000304087836 */ /* 0x000fe20000000000 */
[----:B------:R-:W-:Y:S04]  /*3190*/  ISETP.GE.AND P2, PT, R9, UR21, PT ;  /* 0x0000001509007c0c */ /* 0x000fe8000bf46270 */
[----:B------:R-:W-:Y:S05]  /*31a0*/  ISETP.GE.AND P1, PT, R8, UR21, PT ;  /* 0x0000001508007c0c */ /* 0x000fea000bf26270 */
[----:B------:R1:W-:Y:S04]  /*31b0*/  LDGSTS.E.LTC128B [R2+0x24004], desc[UR22][R22.64], !P3 ;  /* 0x2400400016027fae */ /* 0x0003e8000d9a1216 */
        /* <DEDUP_REMOVED lines=8> */
.L_x_78:
[----:B------:R-:W-:Y:S01]  /*3240*/  SYNCS.ARRIVE.TRANS64.A1T0 RZ, [UR16+0x24830], RZ ;  /* 0x024830ffffff79a7 */ /* 0x000fe20008100010 */
[----:B------:R-:W-:Y:S05]  /*3250*/  BRA.U !UP2, `(.L_x_79) ;  /* 0x000000010a047547 */ /* 0x000fea000b800000 */
[----:B------:R-:W-:Y:S05]  /*3260*/  BPT.TRAP 0x1 ;  /* 0x000000040000795c */ /* 0x000fea0000300000 */
.L_x_79:
[----:B------:R-:W-:Y:S02]  /*3270*/  ISETP.NE.AND P6, PT, R7, RZ, PT ;  /* 0x000000ff0700720c */ /* 0x000fe40003fc5270 */
[----:B------:R-:W-:Y:S11]  /*3280*/  SHF.L.U32 R10, R13, 0x1f, RZ ;  /* 0x0000001f0d0a7819 */ /* 0x000ff600000006ff */
[----:B------:R-:W-:Y:S01]  /*3290*/  @!P6 IMAD.MOV.U32 R9, RZ, RZ, 0x4000 ;  /* 0x00004000ff09e424 */ /* 0x000fe200078e00ff */
[----:B------:R-:W2:Y:S02]  /*32a0*/  SYNCS.PHASECHK.TRANS64.TRYWAIT P6, [UR16+0x24828], R10 ;  /* 0x0248280aff0075a7 */ /* 0x000ea400080c1110 */
[----:B--2---:R-:W-:Y:S05]  /*32b0*/  @!P6 BRA `(.L_x_80) ;  /* 0x000000a80078e947 */ /* 0x004fea0003800000 */
.L_x_249:
[----:B------:R-:W-:Y:S11]  /*32c0*/  ISETP.NE.AND P6, PT, R7, RZ, PT ;  /* 0x000000ff0700720c */ /* 0x000ff60003fc5270 */
[----:B------:R-:W-:Y:S02]  /*32d0*/  @!UPT UIADD3 URZ, UPT, UPT, URZ, URZ, URZ ;  /* 0x000000fffffff290 */ /* 0x000fe4000fffe0ff */
[----:B------:R4:W-:Y:S01]  /*32e0*/  @!P6 SYNCS.ARRIVE.TRANS64 RZ, [UR16+0x24820], R9 ;  /* 0x02482009ffffe9a7 */ /* 0x0009e20008000010 */
[----:B------:R-:W-:Y:S05]  /*32f0*/  BRA.U !UP3, `(.L_x_81) ;  /* 0x000000010b047547 */ /* 0x000fea000b800000 */
[----:B------:R-:W-:Y:S05]  /*3300*/  BPT.TRAP 0x1 ;  /* 0x000000040000795c */ /* 0x000fea0000300000 */
.L_x_81:
[----:B------:R-:W-:Y:S01]  /*3310*/  ISETP.NE.AND P6, PT, R17, RZ, PT ;  /* 0x000000ff1100720c */ /* 0x000fe20003fc5270 */
[----:B------:R-:W-:Y:S11]  /*3320*/  BSSY.RECONVERGENT B0, `(.L_x_82) ;  /* 0x0000004000007945 */ /* 0x000ff60003800200 */
[----:B------:R-:W-:Y:S01]  /*3330*/  @!UPT UIADD3 URZ, UPT, UPT, URZ, URZ, URZ ;  /* 0x000000fffffff290 */ /* 0x000fe2000fffe0ff */
[----:B------:R-:W-:Y:S05]  /*3340*/  @P6 BRA `(.L_x_83) ;  /* 0x0000000000046947 */ /* 0x000fea0003800000 */
[----:B------:R-:W-:Y:S05]  /*3350*/  BPT.TRAP 0x1 ;  /* 0x000000040000795c */ /* 0x000fea0000300000 */
.L_x_83:
[----:B------:R-:W-:Y:S05]  /*3360*/  BSYNC.RECONVERGENT B0 ;  /* 0x0000000000007941 */ /* 0x000fea0003800200 */
.L_x_82:
[----:B------:R-:W-:Y:S02]  /*3370*/  UIADD3 UR18, UP0, UPT, UR24, 0x400, URZ ;  /* 0x0000040018127890 */ /* 0x000fe4000ff1e0ff */
[----:B------:R-:W-:Y:S02]  /*3380*/  UIADD3 UR8, UPT, UPT, UR16, 0x10000, URZ ;  /* 0x0001000010087890 */ /* 0x000fe4000fffe0ff */
[----:B------:R-:W-:Y:S02]  /*3390*/  UIADD3 UR9, UPT, UPT, UR16, 0x24820, URZ ;  /* 0x0002482010097890 */ /* 0x000fe4000fffe0ff */
[----:B------:R-:W-:Y:S01]  /*33a0*/  UIADD3.X UR19, UPT, UPT, URZ, UR25, URZ, UP0, !UPT ;  /* 0x00000019ff137290 */ /* 0x000fe200087fe4ff */
[----:B------:R-:W-:Y:S01]  /*33b0*/  UMOV UR26, 0x0 ;  /* 0x00000000001a7882 */ /* 0x000fe20000000000 */
[----:B------:R-:W-:Y:S01]  /*33c0*/  UMOV UR27, 0x10000000 ;  /* 0x10000000001b7882 */ /* 0x000fe20000000000 */
[----:B------:R-:W-:Y:S06]  /*33d0*/  UMOV UR10, URZ ;  /* 0x000000ff000a7c82 */ /* 0x000fec0008000000 */
[----:B------:R1:W-:Y:S02]  /*33e0*/  UTMALDG.5D [UR8], [UR18], desc[UR26] ;  /* 0x00001a08120075b4 */ /* 0x0003e40008021000 */
[----:B-1----:R-:W-:Y:S05]  /*33f0*/  @!P0 BRA `(.L_x_84) ;  /* 0x0000000000048947 */ /* 0x002fea0003800000 */
[----:B------:R-:W-:Y:S05]  /*3400*/  BPT.TRAP 0x1 ;  /* 0x000000040000795c */ /* 0x000fea0000300000 */
.L_x_84:
[----:B----4-:R-:W-:Y:S04]  /*3410*/  SHF.L.U32 R9, R15, 0x1f, RZ ;  /* 0x0000001f0f097819 */ /* 0x010fe800000006ff */
[----:B------:R-:W1:Y:S02]  /*3420*/  SYNCS.PHASECHK.TRANS64.TRYWAIT P6, [UR16+0x24848], R9 ;  /* 0x02484809ff0075a7 */ /* 0x000e6400080c1110 */
[----:B-1----:R-:W-:Y:S05]  /*3430*/  @!P6 BRA `(.L_x_85) ;  /* 0x000000a80030e947 */ /* 0x002fea0003800000 */
.L_x_251:
[----:B------:R-:W-:Y:S06]  /*3440*/  UIMAD UR6, UR12, UR15, UR5 ;  /* 0x0000000f0c0672a4 */ /* 0x000fec000f8e0205 */
[----:B-12---:R-:W-:Y:S04]  /*3450*/  VIADD R8, R4, UR6 ;  /* 0x0000000604087c36 */ /* 0x006fe80008000000 */
[C---:B------:R-:W-:Y:S01]  /*3460*/  VIADD R4, R8.reuse, 0x1 ;  /* 0x0000000108047836 */ /* 0x040fe20000000000 */
[CC--:B---3--:R-:W-:Y:S04]  /*3470*/  LEA R22, P6, R8.reuse, R18.reuse, 0x2 ;  /* 0x0000001208167211 */ /* 0x0c8fe800078c10ff */
[-C--:B------:R-:W-:Y:S02]  /*3480*/  LEA.HI.X R23, R8, R19.reuse, RZ, 0x2, P6 ;  /* 0x0000001308177211 */ /* 0x080fe400030f14ff */
[CC--:B------:R-:W-:Y:S03]  /*3490*/  LEA R10, P6, R4.reuse, R18.reuse, 0x2 ;  /* 0x00000012040a7211 */ /* 0x0c0fe600078c10ff */
[----:B------:R-:W-:Y:S01]  /*34a0*/  @!PT LDS RZ, [RZ] ;  /* 0x00000000fffff984 */ /* 0x000fe20000000800 */
[----:B------:R-:W-:Y:S01]  /*34b0*/  @!PT LDS RZ, [RZ] ;  /* 0x00000000fffff984 */ /* 0x000fe20000000800 */
[----:B------:R-:W-:Y:S01]  /*34c0*/  @!PT LDS RZ, [RZ] ;  /* 0x00000000fffff984 */ /* 0x000fe20000000800 */
[----:B------:R1:W-:Y:S01]  /*34d0*/  LDGSTS.E.LTC128B [R2+0x24200], desc[UR22][R22.64], !P4 ;  /* 0x2420000016027fae */ /* 0x0003e2000e1a1216 */
[-C--:B------:R-:W-:Y:S01]  /*34e0*/  LEA.HI.X R11, R4, R19.reuse, RZ, 0x2, P6 ;  /* 0x00000013040b7211 */ /* 0x080fe200030f14ff */
[C---:B------:R-:W-:Y:S02]  /*34f0*/  VIADD R4, R8.reuse, 0x2 ;  /* 0x0000000208047836 */ /* 0x040fe40000000000 */
[----:B------:R-:W-:Y:S02]  /*3500*/  VIADD R8, R8, 0x3 ;  /* 0x0000000308087836 */ /* 0x000fe40000000000 */
[----:B------:R1:W-:Y:S01]  /*3510*/  LDGSTS.E.LTC128B [R2+0x24204], desc[UR22][R10.64], !P3 ;  /* 0x242040000a027fae */ /* 0x0003e2000d9a1216 */
[CC--:B------:R-:W-:Y:S04]  /*3520*/  LEA R24, P6, R4.reuse, R18.reuse, 0x2 ;  /* 0x0000001204187211 */ /* 0x0c0fe800078c10ff */
[-C--:B------:R-:W-:Y:S02]  /*3530*/  LEA.HI.X R25, R4, R19.reuse, RZ, 0x2, P6 ;  /* 0x0000001304197211 */ /* 0x080fe400030f14ff */
[C---:B------:R-:W-:Y:S03]  /*3540*/  LEA R26, P6, R8.reuse, R18, 0x2 ;  /* 0x00000012081a7211 */ /* 0x040fe600078c10ff */
[----:B------:R1:W-:Y:S01]  /*3550*/  LDGSTS.E.LTC128B [R2+0x24208], desc[UR22][R24.64], !P2 ;  /* 0x2420800018027fae */ /* 0x0003e2000d1a1216 */
[----:B------:R-:W-:Y:S05]  /*3560*/  LEA.HI.X R27, R8, R19, RZ, 0x2, P6 ;  /* 0x00000013081b7211 */ /* 0x000fea00030f14ff */
[----:B------:R1:W-:Y:S01]  /*3570*/  LDGSTS.E.LTC128B [R2+0x2420c], desc[UR22][R26.64], !P1 ;  /* 0x2420c0001a027fae */ /* 0x0003e2000c9a1216 */
[----:B------:R-:W-:Y:S01]  /*3580*/  NOP ;  /* 0x0000000000007918 */ /* 0x000fe20000000000 */
[----:B------:R-:W-:Y:S02]  /*3590*/  SYNCS.ARRIVE.TRANS64.RED.A0T1 RZ, [UR16+0x24840], RZ ;  /* 0x024840ffffff79a7 */ /* 0x000fe40008200410 */
[----:B------:R-:W-:Y:S01]  /*35a0*/  ARRIVES.LDGSTSBAR.64.TRANSCNT [UR16+0x24840] ;  /* 0x02484000ff0079b0 */ /* 0x000fe20008002a10 */
[----:B------:R-:W-:Y:S01]  /*35b0*/  NOP ;  /* 0x0000000000007918 */ /* 0x000fe20000000000 */
[----:B------:R-:W-:Y:S05]  /*35c0*/  @!P0 BRA `(.L_x_86) ;  /* 0x0000000000048947 */ /* 0x000fea0003800000 */
[----:B------:R-:W-:Y:S05]  /*35d0*/  BPT.TRAP 0x1 ;  /* 0x000000040000795c */ /* 0x000fea0000300000 */
.L_x_86:
[----:B------:R-:W-:Y:S01]  /*35e0*/  LOP3.LUT R15, R15, 0x1, RZ, 0x3c, !PT ;  /* 0x000000010f0f7812 */ /* 0x000fe200078e3cff */
[----:B------:R-:W-:Y:S01]  /*35f0*/  SYNCS.ARRIVE.TRANS64.A1T0 RZ, [UR16+0x24840], RZ ;  /* 0x024840ffffff79a7 */ /* 0x000fe20008100010 */
[----:B------:R-:W2:Y:S01]  /*3600*/  LDL.LU R4, [R1] ;  /* 0x0000000001047983 */ /* 0x000ea20000300800 */
[----:B------:R-:W-:Y:S01]  /*3610*/  LOP3.LUT R14, R14, 0x1, RZ, 0x3c, !PT ;  /* 0x000000010e0e7812 */ /* 0x000fe200078e3cff */
[----:B------:R-:W-:Y:S01]  /*3620*/  UISETP.NE.AND UP0, UPT, UR17, 0x2, UPT ;  /* 0x000000021100788c */ /* 0x000fe2000bf05270 */
[----:B------:R-:W-:Y:S03]  /*3630*/  LOP3.LUT R13, R13, 0x1, RZ, 0x3c, !PT ;  /* 0x000000010d0d7812 */ /* 0x000fe600078e3cff */
[----:B------:R-:W-:Y:S02]  /*3640*/  USEL UR8, URZ, 0x1, UP0 ;  /* 0x00000001ff087887 */ /* 0x000fe40008000000 */
[----:B------:R-:W-:Y:S04]  /*3650*/  USEL UR6, UR17, URZ, UP0 ;  /* 0x000000ff11067287 */ /* 0x000fe80008000000 */
[----:B------:R-:W-:Y:S02]  /*3660*/  LOP3.LUT R12, R12, UR8, RZ, 0x3c, !PT ;  /* 0x000000080c0c7c12 */ /* 0x000fe4000f8e3cff */
[C---:B--2---:R-:W-:Y:S01]  /*3670*/  ISETP.GT.U32.AND P0, PT, R4.reuse, 0x2, PT ;  /* 0x000000020400780c */ /* 0x044fe20003f04070 */
[----:B------:R-:W-:Y:S05]  /*3680*/  VIADD R4, R4, 0xffffffff ;  /* 0xffffffff04047836 */ /* 0x000fea0000000000 */
[----:B------:R2:W-:Y:S07]  /*3690*/  STL [R1], R4 ;  /* 0x0000000401007387 */ /* 0x0005ee0000100800 */
[----:B------:R-:W-:Y:S05]  /*36a0*/  @P0 BRA `(.L_x_87) ;  /* 0xfffffff400980947 */ /* 0x000fea000383ffff */
[----:B------:R-:W-:Y:S05]  /*36b0*/  EXIT ;  /* 0x000000000000794d */ /* 0x000fea0003800000 */
.L_x_298:
[----:B------:R-:W-:-:S08]  /*36c0*/  NOP ;  /* 0x0000000000007918 */ /* 0x000fd00000000000 */
[----:B------:R-:W1:-:S00]  /*36d0*/  USETMAXREG.DEALLOC.CTAPOOL 0x60 ;  /* 0x00000060000079c8 */ /* 0x000e4000080e0500 */
[----:B------:R-:W2:Y:S01]  /*36e0*/  S2UR UR17, SR_CgaCtaId ;  /* 0x00000000001179c3 */ /* 0x000ea20000008800 */
[----:B------:R-:W-:Y:S01]  /*36f0*/  UMOV UR4, 0x40 ;  /* 0x0000004000047882 */ /* 0x000fe20000000000 */
[----:B------:R-:W-:Y:S01]  /*3700*/  NOP ;  /* 0x0000000000007918 */ /* 0x000fe20000000000 */
[----:B--2---:R-:W-:-:S03]  /*3710*/  ULEA UR5, UR17, UR4, 0x18 ;  /* 0x0000000411057291 */ /* 0x004fc6000f8ec0ff */
[----:B------:R-:W-:Y:S02]  /*3720*/  UMOV UR4, 0x400 ;  /* 0x0000040000047882 */ /* 0x000fe40000000000 */
[----:B------:R-:W-:-:S04]  /*3730*/  ULEA UR17, UR17, UR4, 0x18 ;  /* 0x0000000411117291 */ /* 0x000fc8000f8ec0ff */
[----:B-1----:R-:W1:Y:S02]  /*3740*/  LDS.U8 R0, [UR5+0x1c] ;  /* 0x00001c05ff007984 */ /* 0x002e640008000000 */
[----:B-1----:R-:W-:-:S13]  /*3750*/  ISETP.NE.AND P0, PT, R0, RZ, PT ;  /* 0x000000ff0000720c */ /* 0x002fda0003f05270 */
[----:B------:R-:W-:Y:S05]  /*3760*/  @P0 BRA `(.L_x_88) ;  /* 0x0000000000580947 */ /* 0x000fea0003800000 */
[----:B------:R-:W-:-:S13]  /*3770*/  ELECT P0, URZ, PT ;  /* 0x0000000000ff782f */ /* 0x000fda0003800000 */
[----:B------:R-:W-:Y:S05]  /*3780*/  @!P0 BRA `(.L_x_89) ;  /* 0x00000000005c8947 */ /* 0x000fea0003800000 */
[----:B------:R-:W-:Y:S01]  /*3790*/  UMOV UR4, 0x10 ;  /* 0x0000001000047882 */ /* 0x000fe20000000000 */
[----:B------:R-:W-:Y:S01]  /*37a0*/  HFMA2 R0, -RZ, RZ, 0, 5.9604644775390625e-08 ;  /* 0x00000001ff007431 */ /* 0x000fe200000001ff */
[----:B------:R-:W-:-:S03]  /*37b0*/  MOV R2, 0xffff ;  /* 0x0000ffff00027802 */ /* 0x000fc60000000f00 */
[----:B------:R-:W-:Y:S04]  /*37c0*/  DEPBAR.LE SB1, 0x36 ;  /* 0x00009d800000791a */ /* 0x000fe80000000000 */
[----:B------:R-:W1:Y:S02]  /*37d0*/  UTCATOMSWS.FIND_AND_SET.ALIGN UP1, UR4, UR4 ;  /* 0x00000004000475e3 */ /* 0x000e640008020800 */
[----:B-1----:R-:W-:Y:S01]  /*37e0*/  MOV R4, UR4 ;  /* 0x0000000400047c02 */ /* 0x002fe20008000f00 */
[----:B------:R-:W-:Y:S06]  /*37f0*/  BRA.U UP1, `(.L_x_90) ;  /* 0x0000000101187547 */ /* 0x000fec000b800000 */
.L_x_91:
[----:B------:R-:W-:Y:S05]  /*3800*/  NANOSLEEP 0x64 ;  /* 0x000000640000795d */ /* 0x000fea0003800000 */
[----:B------:R-:W-:-:S05]  /*3810*/  UMOV UR4, 0x10 ;  /* 0x0000001000047882 */ /* 0x000fca0000000000 */
[----:B------:R-:W-:Y:S04]  /*3820*/  DEPBAR.LE SB1, 0x36 ;  /* 0x00009d800000791a */ /* 0x000fe80000000000 */
[----:B------:R-:W1:Y:S02]  /*3830*/  UTCATOMSWS.FIND_AND_SET.ALIGN UP1, UR4, UR4 ;  /* 0x00000004000475e3 */ /* 0x000e640008020800 */
[----:B-1----:R-:W-:Y:S01]  /*3840*/  MOV R4, UR4 ;  /* 0x0000000400047c02 */ /* 0x002fe20008000f00 */
[----:B------:R-:W-:Y:S05]  /*3850*/  BRA.U !UP1, `(.L_x_91) ;  /* 0xfffffffd09e87547 */ /* 0x000fea000b83ffff */
.L_x_90:
[-C--:B------:R-:W-:Y:S02]  /*3860*/  SHF.L.U32 R2, R2, R4.reuse, RZ ;  /* 0x0000000402027219 */ /* 0x080fe400000006ff */
[----:B------:R-:W-:Y:S01]  /*3870*/  SHF.L.U32 R0, R0, R4, RZ ;  /* 0x0000000400007219 */ /* 0x000fe200000006ff */
[----:B------:R-:W-:Y:S02]  /*3880*/  IMAD.SHL.U32 R4, R4, 0x20, RZ ;  /* 0x0000002004047824 */ /* 0x000fe400078e00ff */
[----:B------:R1:W-:Y:S04]  /*3890*/  ATOMS.OR RZ, [UR5+0x14], R2 ;  /* 0x00001402ffff798c */ /* 0x0003e8000b000005 */
[----:B------:R1:W-:Y:S04]  /*38a0*/  ATOMS.OR RZ, [UR5+0x18], R0 ;  /* 0x00001800ffff798c */ /* 0x0003e8000b000005 */
[----:B------:R1:W-:Y:S01]  /*38b0*/  STS [UR17+0x248c0], R4 ;  /* 0x0248c004ff007988 */ /* 0x0003e20008000811 */
[----:B------:R-:W-:Y:S05]  /*38c0*/  BRA `(.L_x_89) ;  /* 0x00000000000c7947 */ /* 0x000fea0003800000 */
.L_x_88:
[----:B------:R1:W-:Y:S01]  /*38d0*/  STS [UR17+0x248c0], R5 ;  /* 0x0248c005ff007988 */ /* 0x0003e20008000811 */
[----:B------:R-:W-:-:S03]  /*38e0*/  MOV R4, 0x3900 ;  /* 0x0000390000047802 */ /* 0x000fc60000000f00 */
[----:B-1----:R-:W-:Y:S05]  /*38f0*/  CALL.REL.NOINC `($__internal_1_$__cuda_sm10x_tcgen05_guardrail_trap_phase_invalid_during_alloc) ;  /* 0x000000ac00647944 */ /* 0x002fea0003c00000 */
.L_x_89:
[----:B------:R-:W-:Y:S05]  /*3900*/  WARPSYNC.ALL ;  /* 0x0000000000007948 */ /* 0x000fea0003800000 */
[----:B------:R-:W-:Y:S01]  /*3910*/  USHF.R.U32.HI UR4, URZ, 0x4, UR17 ;  /* 0x00000004ff047899 */ /* 0x000fe20008011611 */
[----:B------:R-:W-:-:S03]  /*3920*/  NOP ;  /* 0x0000000000007918 */ /* 0x000fc60000000000 */
[----:B------:R-:W-:Y:S01]  /*3930*/  ULOP3.LUT UR4, UR4, 0x3fff, URZ, 0xc0, !UPT ;  /* 0x00003fff04047892 */ /* 0x000fe2000f8ec0ff */
[----:B------:R-:W-:Y:S01]  /*3940*/  BSSY.RECONVERGENT B0, `(.L_x_92) ;  /* 0x000001f000007945 */ /* 0x000fe20003800200 */
[----:B------:R-:W-:Y:S02]  /*3950*/  UIADD3 UR6, UPT, UPT, UR17, 0x8000, URZ ;  /* 0x0000800011067890 */ /* 0x000fe4000fffe0ff */
[----:B------:R-:W-:Y:S02]  /*3960*/  UIADD3 UR7, UPT, UPT, UR17, 0x10000, URZ ;  /* 0x0001000011077890 */ /* 0x000fe4000fffe0ff */
[----:B------:R-:W-:Y:S01]  /*3970*/  IMAD.U32 R13, RZ, RZ, UR4 ;  /* 0x00000004ff0d7e24 */ /* 0x000fe2000f8e00ff */
[----:B------:R-:W-:Y:S02]  /*3980*/  USHF.R.U32.HI UR6, URZ, 0x4, UR6 ;  /* 0x00000004ff067899 */ /* 0x000fe40008011606 */
[----:B------:R-:W-:Y:S02]  /*3990*/  UIADD3 UR22, UPT, UPT, UR17, 0x14000, URZ ;  /* 0x0001400011167890 */ /* 0x000fe4000fffe0ff */
[----:B------:R-:W-:Y:S01]  /*39a0*/  R2UR UR38, R13 ;  /* 0x000000000d2672ca */ /* 0x000fe200000e0000 */
[----:B------:R-:W-:-:S02]  /*39b0*/  UIADD3 UR5, UPT, UPT, UR17, 0x4000, URZ ;  /* 0x0000400011057890 */ /* 0x000fc4000fffe0ff */
[----:B------:R-:W-:Y:S02]  /*39c0*/  USHF.R.U32.HI UR4, URZ, 0x4, UR7 ;  /* 0x00000004ff047899 */ /* 0x000fe40008011607 */
[----:B------:R-:W-:Y:S02]  /*39d0*/  ULOP3.LUT UR8, UR6, 0x3fff, URZ, 0xc0, !UPT ;  /* 0x00003fff06087892 */ /* 0x000fe4000f8ec0ff */
[----:B------:R-:W-:Y:S02]  /*39e0*/  USHF.R.U32.HI UR22, URZ, 0x4, UR22 ;  /* 0x00000004ff167899 */ /* 0x000fe40008011616 */
[----:B------:R-:W-:Y:S02]  /*39f0*/  USHF.R.U32.HI UR5, URZ, 0x4, UR5 ;  /* 0x00000004ff057899 */ /* 0x000fe40008011605 */
[----:B------:R-:W-:Y:S01]  /*3a00*/  ULOP3.LUT UR20, UR4, 0x3fff, URZ, 0xc0, !UPT ;  /* 0x00003fff04147892 */ /* 0x000fe2000f8ec0ff */
[----:B------:R-:W-:Y:S01]  /*3a10*/  MOV R15, UR8 ;  /* 0x00000008000f7c02 */ /* 0x000fe20008000f00 */
[----:B------:R-:W-:-:S02]  /*3a20*/  ULOP3.LUT UR4, UR8, 0x10000, URZ, 0xfc, !UPT ;  /* 0x0001000008047892 */ /* 0x000fc4000f8efcff */
[----:B------:R-:W-:Y:S02]  /*3a30*/  ULOP3.LUT UR22, UR22, 0x3fff, URZ, 0xc0, !UPT ;  /* 0x00003fff16167892 */ /* 0x000fe4000f8ec0ff */
[----:B------:R-:W-:Y:S02]  /*3a40*/  ULOP3.LUT UR5, UR5, 0x3fff, URZ, 0xc0, !UPT ;  /* 0x00003fff05057892 */ /* 0x000fe4000f8ec0ff */
[----:B------:R-:W-:Y:S01]  /*3a50*/  ULOP3.LUT UR26, UR22, 0x4000000, URZ, 0xfc, !UPT ;  /* 0x04000000161a7892 */ /* 0x000fe2000f8efcff */
[----:B------:R-:W-:Y:S01]  /*3a60*/  IMAD.U32 R14, RZ, RZ, UR4 ;  /* 0x00000004ff0e7e24 */ /* 0x000fe2000f8e00ff */
[----:B------:R-:W-:Y:S02]  /*3a70*/  ULOP3.LUT UR30, UR5, 0x10000, URZ, 0xfc, !UPT ;  /* 0x00010000051e7892 */ /* 0x000fe4000f8efcff */
[----:B------:R-:W-:Y:S02]  /*3a80*/  ULOP3.LUT UR28, UR20, 0x10000, URZ, 0xfc, !UPT ;  /* 0x00010000141c7892 */ /* 0x000fe4000f8efcff */
[----:B------:R-:W-:-:S02]  /*3a90*/  ULOP3.LUT UR22, UR22, 0x10000, URZ, 0xfc, !UPT ;  /* 0x0001000016167892 */ /* 0x000fc4000f8efcff */
[----:B------:R-:W-:Y:S01]  /*3aa0*/  ULOP3.LUT UR38, UR38, 0x10000, URZ, 0xfc, !UPT ;  /* 0x0001000026267892 */ /* 0x000fe2000f8efcff */
[----:B------:R-:W-:Y:S01]  /*3ab0*/  UMOV UR21, 0x40004040 ;  /* 0x4000404000157882 */ /* 0x000fe20000000000 */
[----:B------:R-:W-:Y:S01]  /*3ac0*/  UMOV UR31, 0x40004040 ;  /* 0x40004040001f7882 */ /* 0x000fe20000000000 */
[----:B------:R-:W-:Y:S01]  /*3ad0*/  UMOV UR29, 0x40004040 ;  /* 0x40004040001d7882 */ /* 0x000fe20000000000 */
[----:B------:R-:W-:Y:S01]  /*3ae0*/  UMOV UR27, 0x40004040 ;  /* 0x40004040001b7882 */ /* 0x000fe20000000000 */
[----:B------:R-:W-:Y:S01]  /*3af0*/  UMOV UR23, 0x40004040 ;  /* 0x4000404000177882 */ /* 0x000fe20000000000 */
[----:B------:R-:W-:Y:S01]  /*3b00*/  UMOV UR39, 0x40004040 ;  /* 0x4000404000277882 */ /* 0x000fe20000000000 */
[----:B------:R-:W-:Y:S05]  /*3b10*/  @!P3 BRA `(.L_x_93) ;  /* 0x000000000004b947 */ /* 0x000fea0003800000 */
[----:B------:R-:W-:Y:S05]  /*3b20*/  BPT.TRAP 0x1 ;  /* 0x000000040000795c */ /* 0x000fea0000300000 */
.L_x_93:
[----:B------:R-:W-:Y:S05]  /*3b30*/  BSYNC.RECONVERGENT B0 ;  /* 0x0000000000007941 */ /* 0x000fea0003800200 */
.L_x_92:
[----:B------:R-:W-:Y:S01]  /*3b40*/  SHF.L.U32 R7, RZ, 0x1f, RZ ;  /* 0x0000001fff077819 */ /* 0x000fe200000006ff */
[----:B------:R-:W-:-:S03]  /*3b50*/  IMAD.MOV.U32 R6, RZ, RZ, 0x1 ;  /* 0x00000001ff067424 */ /* 0x000fc600078e00ff */
[----:B------:R-:W2:Y:S02]  /*3b60*/  SYNCS.PHASECHK.TRANS64.TRYWAIT P0, [UR17+0x24800], R7 ;  /* 0x02480007ff0075a7 */ /* 0x000ea40008001111 */
[----:B------:R-:W-:Y:S01]  /*3b70*/  SHF.L.U32 R6, R6, 0x1f, RZ ;  /* 0x0000001f06067819 */ /* 0x000fe200000006ff */
[----:B--2---:R-:W-:Y:S06]  /*3b80*/  @!P0 BRA `(.L_x_94) ;  /* 0x000000a000748947 */ /* 0x004fec0003800000 */
.L_x_253:
[----:B------:R-:W2:Y:S01]  /*3b90*/  SYNCS.PHASECHK.TRANS64.TRYWAIT P0, [UR17+0x24858], R6 ;  /* 0x02485806ff0075a7 */ /* 0x000ea20008001111 */
[----:B-1----:R-:W-:Y:S01]  /*3ba0*/  HFMA2 R4, -RZ, RZ, 0, 1.52587890625e-05 ;  /* 0x00000100ff047431 */ /* 0x002fe200000001ff */
[----:B------:R-:W-:Y:S01]  /*3bb0*/  MOV R2, 0x100 ;  /* 0x0000010000027802 */ /* 0x000fe20000000f00 */
[----:B------:R-:W-:Y:S01]  /*3bc0*/  HFMA2 R0, -RZ, RZ, 0, 1.52587890625e-05 ;  /* 0x00000100ff007431 */ /* 0x000fe200000001ff */
[----:B--2---:R-:W-:Y:S06]  /*3bd0*/  @!P0 BRA `(.L_x_95) ;  /* 0x000000a000788947 */ /* 0x004fec0003800000 */
.L_x_255:
[----:B------:R-:W-:Y:S01]  /*3be0*/  R2UR UR4, R14 ;  /* 0x000000000e0472ca */ /* 0x000fe200000e0000 */
[----:B------:R-:W-:Y:S01]  /*3bf0*/  UIADD3 UR36, UPT, UPT, UR38, 0x2, URZ ;  /* 0x0000000226247890 */ /* 0x000fe2000fffe0ff */
[----:B------:R-:W-:Y:S01]  /*3c00*/  R2UR UR14, R2 ;  /* 0x00000000020e72ca */ /* 0x000fe200000e0000 */
[----:B------:R-:W-:Y:S01]  /*3c10*/  IMAD.MOV.U32 R2, RZ, RZ, 0x100 ;  /* 0x00000100ff027424 */ /* 0x000fe200078e00ff */
[----:B------:R-:W-:Y:S01]  /*3c20*/  R2UR UR15, R4 ;  /* 0x00000000040f72ca */ /* 0x000fe200000e0000 */
[----:B------:R-:W-:Y:S01]  /*3c30*/  UIADD3 UR34, UPT, UPT, UR38, 0x4, URZ ;  /* 0x0000000426227890 */ /* 0x000fe2000fffe0ff */
[----:B------:R-:W-:Y:S01]  /*3c40*/  R2UR UR13, R0 ;  /* 0x00000000000d72ca */ /* 0x000fe200000e0000 */
[----:B------:R-:W-:Y:S01]  /*3c50*/  UIADD3 UR32, UPT, UPT, UR38, 0x6, URZ ;  /* 0x0000000626207890 */ /* 0x000fe2000fffe0ff */
[----:B------:R-:W-:Y:S01]  /*3c60*/  R2UR UR12, R2 ;  /* 0x00000000020c72ca */ /* 0x000fe200000e0000 */
[----:B------:R-:W-:Y:S01]  /*3c70*/  UMOV UR42, 0x0 ;  /* 0x00000000002a7882 */ /* 0x000fe20000000000 */
[----:B------:R-:W-:Y:S01]  /*3c80*/  ISETP.NE.AND P0, PT, R3, 0x2, PT ;  /* 0x000000020300780c */ /* 0x000fe20003f05270 */
[----:B------:R-:W-:Y:S01]  /*3c90*/  UMOV UR43, 0x8200490 ;  /* 0x08200490002b7882 */ /* 0x000fe20000000000 */
[----:B------:R-:W-:Y:S01]  /*3ca0*/  UMOV UR11, 0x40004040 ;  /* 0x40004040000b7882 */ /* 0x000fe20000000000 */
[----:B------:R-:W-:Y:S01]  /*3cb0*/  UIADD3 UR8, UPT, UPT, UR4, 0x2, URZ ;  /* 0x0000000204087890 */ /* 0x000fe2000fffe0ff */
[----:B------:R-:W-:Y:S01]  /*3cc0*/  UMOV UR10, UR4 ;  /* 0x00000004000a7c82 */ /* 0x000fe20008000000 */
[----:B------:R-:W-:-:S02]  /*3cd0*/  UIADD3 UR6, UPT, UPT, UR4, 0x4, URZ ;  /* 0x0000000404067890 */ /* 0x000fc4000fffe0ff */
[----:B------:R2:W-:Y:S01]  /*3ce0*/  UTCHMMA gdesc[UR38], gdesc[UR10], tmem[UR15], tmem[UR42], idesc[UR43], !UPT ;  /* 0x00ff2a0a260075ea */ /* 0x0005e2000f80000f */
[----:B------:R-:W-:Y:S01]  /*3cf0*/  UIADD3 UR4, UPT, UPT, UR4, 0x6, URZ ;  /* 0x0000000604047890 */ /* 0x000fe2000fffe0ff */
[----:B------:R-:W-:Y:S01]  /*3d00*/  UMOV UR40, 0x0 ;  /* 0x0000000000287882 */ /* 0x000fe20000000000 */
        /* <DEDUP_REMOVED lines=11> */
[----:B------:R2:W-:Y:S01]  /*3dc0*/  UTCHMMA gdesc[UR36], gdesc[UR8], tmem[UR14], tmem[UR40], idesc[UR41], UPT ;  /* 0x00ff2808240075ea */ /* 0x0005e2000b80000e */
[----:B------:R2:W-:Y:S01]  /*3dd0*/  UTCHMMA gdesc[UR34], gdesc[UR6], tmem[UR13], tmem[UR24], idesc[UR25], UPT ;  /* 0x00ff1806220075ea */ /* 0x0005e2000b80000d */
[----:B------:R2:W-:Y:S01]  /*3de0*/  UTCHMMA gdesc[UR32], gdesc[UR4], tmem[UR12], tmem[UR18], idesc[UR19], UPT ;  /* 0x00ff1204200075ea */ /* 0x0005e2000b80000c */
[----:B------:R-:W-:Y:S05]  /*3df0*/  @!P0 BRA `(.L_x_96) ;  /* 0x0000000000048947 */ /* 0x000fea0003800000 */
[----:B--2---:R-:W-:Y:S05]  /*3e00*/  BPT.TRAP 0x1 ;  /* 0x000000040000795c */ /* 0x004fea0000300000 */
.L_x_96:
[----:B--2---:R-:W-:-:S09]  /*3e10*/  UIADD3 UR4, UPT, UPT, UR17, 0x24850, URZ ;  /* 0x0002485011047890 */ /* 0x004fd2000fffe0ff */
[----:B------:R2:W-:Y:S01]  /*3e20*/  UTCBAR [UR4], URZ ;  /* 0x000000ff040073e9 */ /* 0x0005e200080000ff */
[----:B------:R-:W-:Y:S05]  /*3e30*/  BRA.U !UP0, `(.L_x_97) ;  /* 0x0000000108047547 */ /* 0x000fea000b800000 */
[----:B--2---:R-:W-:Y:S05]  /*3e40*/  BPT.TRAP 0x1 ;  /* 0x000000040000795c */ /* 0x004fea0000300000 */
.L_x_97:
[----:B------:R-:W3:Y:S02]  /*3e50*/  SYNCS.PHASECHK.TRANS64.TRYWAIT P1, [UR17+0x24820], R7 ;  /* 0x02482007ff0075a7 */ /* 0x000ee40008021111 */
[----:B---3--:R-:W-:Y:S05]  /*3e60*/  @!P1 BRA `(.L_x_98) ;  /* 0x0000009c00ec9947 */ /* 0x008fea0003800000 */
.L_x_257:
[----:B------:R-:W-:Y:S05]  /*3e70*/  @!P0 BRA `(.L_x_99) ;  /* 0x0000000000048947 */ /* 0x000fea0003800000 */
[----:B--2---:R-:W-:Y:S05]  /*3e80*/  BPT.TRAP 0x1 ;  /* 0x000000040000795c */ /* 0x004fea0000300000 */
.L_x_99:
[----:B------:R-:W4:Y:S02]  /*3e90*/  SYNCS.PHASECHK.TRANS64.TRYWAIT P1, [UR17+0x24868], R6 ;  /* 0x02486806ff0075a7 */ /* 0x000f240008021111 */
[----:B----4-:R-:W-:Y:S05]  /*3ea0*/  @!P1 BRA `(.L_x_100) ;  /* 0x0000009c00f49947 */ /* 0x010fea0003800000 */
.L_x_259:
[----:B------:R-:W-:Y:S05]  /*3eb0*/  @!P0 BRA `(.L_x_101) ;  /* 0x0000000000048947 */ /* 0x000fea0003800000 */
[----:B--2---:R-:W-:Y:S05]  /*3ec0*/  BPT.TRAP 0x1 ;  /* 0x000000040000795c */ /* 0x004fea0000300000 */
.L_x_101:
[----:B------:R-:W4:Y:S01]  /*3ed0*/  SYNCS.PHASECHK.TRANS64.TRYWAIT P1, [UR17+0x24878], R6 ;  /* 0x02487806ff0075a7 */ /* 0x000f220008021111 */
[----:B---3--:R-:W-:Y:S01]  /*3ee0*/  HFMA2 R0, -RZ, RZ, 0, 7.62939453125e-06 ;  /* 0x00000080ff007431 */ /* 0x008fe200000001ff */
[----:B------:R-:W-:Y:S01]  /*3ef0*/  MOV R2, 0x80 ;  /* 0x0000008000027802 */ /* 0x000fe20000000f00 */
[----:B----4-:R-:W-:Y:S06]  /*3f00*/  @!P1 BRA `(.L_x_102) ;  /* 0x0000009c00f49947 */ /* 0x010fec0003800000 */
.L_x_261:
[----:B---3--:R-:W-:Y:S01]  /*3f10*/  IMAD.MOV.U32 R4, RZ, RZ, 0x80 ;  /* 0x00000080ff047424 */ /* 0x008fe200078e00ff */
[----:B------:R-:W-:Y:S01]  /*3f20*/  R2UR UR10, R0 ;  /* 0x00000000000a72ca */ /* 0x000fe200000e0000 */
[----:B------:R-:W-:Y:S01]  /*3f30*/  IMAD.MOV.U32 R0, RZ, RZ, 0x80 ;  /* 0x00000080ff007424 */ /* 0x000fe200078e00ff */
[----:B------:R-:W-:Y:S01]  /*3f40*/  R2UR UR11, R2 ;  /* 0x00000000020b72ca */ /* 0x000fe200000e0000 */
[----:B------:R-:W-:Y:S01]  /*3f50*/  UIADD3 UR76, UPT, UPT, UR30, 0x2, URZ ;  /* 0x000000021e4c7890 */ /* 0x000fe2000fffe0ff */
[----:B------:R-:W-:Y:S01]  /*3f60*/  R2UR UR9, R4 ;  /* 0x00000000040972ca */ /* 0x000fe200000e0000 */
[----:B------:R-:W-:Y:S01]  /*3f70*/  UIADD3 UR52, UPT, UPT, UR28, 0x2, URZ ;  /* 0x000000021c347890 */ /* 0x000fe2000fffe0ff */
[----:B------:R-:W-:Y:S01]  /*3f80*/  R2UR UR8, R0 ;  /* 0x00000000000872ca */ /* 0x000fe200000e0000 */
[----:B------:R-:W-:Y:S02]  /*3f90*/  UIADD3 UR74, UPT, UPT, UR30, 0x4, URZ ;  /* 0x000000041e4a7890 */ /* 0x000fe4000fffe0ff */
[----:B------:R-:W-:-:S02]  /*3fa0*/  UIADD3 UR50, UPT, UPT, UR28, 0x4, URZ ;  /* 0x000000041c327890 */ /* 0x000fc4000fffe0ff */
[----:B------:R-:W-:Y:S02]  /*3fb0*/  UIADD3 UR6, UPT, UPT, UR28, 0x6, URZ ;  /* 0x000000061c067890 */ /* 0x000fe4000fffe0ff */
[----:B--2---:R-:W-:Y:S01]  /*3fc0*/  UIADD3 UR4, UPT, UPT, UR30, 0x6, URZ ;  /* 0x000000061e047890 */ /* 0x004fe2000fffe0ff */
        /* <DEDUP_REMOVED lines=10> */
[----:B------:R2:W-:Y:S01]  /*4070*/  UTCHMMA gdesc[UR30], gdesc[UR28], tmem[UR11], tmem[UR24], idesc[UR25], !UPT ;  /* 0x00ff181c1e0075ea */ /* 0x0005e2000f80000b */
        /* <DEDUP_REMOVED lines=9> */
.L_x_103:
[----:B--2---:R-:W-:-:S09]  /*4110*/  UIADD3 UR4, UPT, UPT, UR17, 0x24860, URZ ;  /* 0x0002486011047890 */ /* 0x004fd2000fffe0ff */
[----:B------:R2:W-:Y:S01]  /*4120*/  UTCBAR [UR4], URZ ;  /* 0x000000ff040073e9 */ /* 0x0005e200080000ff */
[----:B------:R-:W-:Y:S05]  /*4130*/  @!P0 BRA `(.L_x_104) ;  /* 0x0000000000048947 */ /* 0x000fea0003800000 */
[----:B--2---:R-:W-:Y:S05]  /*4140*/  BPT.TRAP 0x1 ;  /* 0x000000040000795c */ /* 0x004fea0000300000 */
.L_x_104:
[----:B------:R-:W3:Y:S01]  /*4150*/  SYNCS.PHASECHK.TRANS64.TRYWAIT P1, [UR17+0x24880], R7 ;  /* 0x02488007ff0075a7 */ /* 0x000ee20008021111 */
[----:B------:R-:W-:Y:S01]  /*4160*/  HFMA2 R0, -RZ, RZ, 0, 3.814697265625e-06 ;  /* 0x00000040ff007431 */ /* 0x000fe200000001ff */
[----:B------:R-:W-:Y:S01]  /*4170*/  MOV R2, 0x100 ;  /* 0x0000010000027802 */ /* 0x000fe20000000f00 */
[----:B---3--:R-:W-:Y:S06]  /*4180*/  @!P1 BRA `(.L_x_105) ;  /* 0x0000009c006c9947 */ /* 0x008fec0003800000 */
.L_x_263:
[----:B------:R-:W-:Y:S01]  /*4190*/  R2UR UR55, R2 ;  /* 0x00000000023772ca */ /* 0x000fe200000e0000 */
[----:B------:R-:W-:Y:S01]  /*41a0*/  IMAD.MOV.U32 R2, RZ, RZ, 0x118 ;  /* 0x00000118ff027424 */ /* 0x000fe200078e00ff */
[----:B------:R-:W-:Y:S01]  /*41b0*/  R2UR UR56, R0 ;  /* 0x00000000003872ca */ /* 0x000fe200000e0000 */
[----:B-1----:R-:W-:Y:S01]  /*41c0*/  IMAD.MOV.U32 R5, RZ, RZ, 0x108 ;  /* 0x00000108ff057424 */ /* 0x002fe200078e00ff */
[----:B------:R-:W-:Y:S01]  /*41d0*/  UIADD3 UR18, UPT, UPT, UR20, 0x80, URZ ;  /* 0x0000008014127890 */ /* 0x000fe2000fffe0ff */
[----:B---3--:R-:W-:Y:S01]  /*41e0*/  IMAD.MOV.U32 R4, RZ, RZ, 0x40 ;  /* 0x00000040ff047424 */ /* 0x008fe200078e00ff */
[----:B------:R-:W-:Y:S01]  /*41f0*/  R2UR UR45, R2 ;  /* 0x00000000022d72ca */ /* 0x000fe200000e0000 */
[----:B------:R-:W-:Y:S01]  /*4200*/  IMAD.MOV.U32 R2, RZ, RZ, 0x128 ;  /* 0x00000128ff027424 */ /* 0x000fe200078e00ff */
        /* <DEDUP_REMOVED lines=17> */
[----:B------:R-:W-:Y:S01]  /*4320*/  UIADD3 UR8, UPT, UPT, UR20, 0x280, URZ ;  /* 0x0000028014087890 */ /* 0x000fe2000fffe0ff */
[C---:B------:R-:W-:Y:S01]  /*4330*/  R2UR UR42, R0.reuse ;  /* 0x00000000002a72ca */ /* 0x040fe200000e0000 */
[----:B------:R-:W-:Y:S01]  /*4340*/  UIADD3 UR6, UPT, UPT, UR20, 0x300, URZ ;  /* 0x0000030014067890 */ /* 0x000fe2000fffe0ff */
[----:B------:R-:W-:Y:S01]  /*4350*/  R2UR UR40, R0 ;  /* 0x00000000002872ca */ /* 0x000fe200000e0000 */
[----:B------:R-:W-:Y:S01]  /*4360*/  UMOV UR72, 0x0 ;  /* 0x0000000000487882 */ /* 0x000fe20000000000 */
[----:B------:R-:W-:Y:S01]  /*4370*/  R2UR UR16, R2 ;  /* 0x00000000021072ca */ /* 0x000fe200000e0000 */
[----:B------:R-:W-:Y:S01]  /*4380*/  UMOV UR73, 0x8110490 ;  /* 0x0811049000497882 */ /* 0x000fe20000000000 */
[----:B------:R-:W-:Y:S01]  /*4390*/  R2UR UR24, R0 ;  /* 0x00000000001872ca */ /* 0x000fe200000e0000 */
[----:B--2---:R-:W-:Y:S01]  /*43a0*/  UIADD3 UR4, UPT, UPT, UR20, 0x380, URZ ;  /* 0x0000038014047890 */ /* 0x004fe2000fffe0ff */
[----:B------:R1:W-:Y:S01]  /*43b0*/  UTCHMMA tmem[UR55], gdesc[UR20], tmem[UR56], tmem[UR72], idesc[UR73], !UPT ;  /* 0x00ff4814370079ea */ /* 0x0003e2000f800038 */
        /* <DEDUP_REMOVED lines=9> */
[----:B------:R1:W-:Y:S01]  /*4450*/  UTCHMMA tmem[UR49], gdesc[UR18], tmem[UR54], tmem[UR70], idesc[UR71], UPT ;  /* 0x00ff4612310079ea */ /* 0x0003e2000b800036 */
        /* <DEDUP_REMOVED lines=16> */
[----:B------:R1:W-:Y:S01]  /*4560*/  UTCHMMA tmem[UR25], gdesc[UR6], tmem[UR40], tmem[UR60], idesc[UR61], UPT ;  /* 0x00ff3c06190079ea */ /* 0x0003e2000b800028 */
[----:B------:R1:W-:Y:S01]  /*4570*/  UTCHMMA tmem[UR16], gdesc[UR4], tmem[UR24], tmem[UR58], idesc[UR59], UPT ;  /* 0x00ff3a04100079ea */ /* 0x0003e2000b800018 */
[----:B------:R-:W-:Y:S05]  /*4580*/  @!P0 BRA `(.L_x_106) ;  /* 0x0000000000048947 */ /* 0x000fea0003800000 */
[----:B-1----:R-:W-:Y:S05]  /*4590*/  BPT.TRAP 0x1 ;  /* 0x000000040000795c */ /* 0x002fea0000300000 */
.L_x_106:
[----:B-1----:R-:W-:-:S09]  /*45a0*/  UIADD3 UR4, UPT, UPT, UR17, 0x24888, URZ ;  /* 0x0002488811047890 */ /* 0x002fd2000fffe0ff */
[----:B------:R1:W-:Y:S01]  /*45b0*/  UTCBAR [UR4], URZ ;  /* 0x000000ff040073e9 */ /* 0x0003e200080000ff */
[----:B------:R-:W-:Y:S05]  /*45c0*/  BRA.U !UP0, `(.L_x_107) ;  /* 0x0000000108047547 */ /* 0x000fea000b800000 */
[----:B-1----:R-:W-:Y:S05]  /*45d0*/  BPT.TRAP 0x1 ;  /* 0x000000040000795c */ /* 0x002fea0000300000 */
.L_x_107:
[----:B------:R-:W2:Y:S01]  /*45e0*/  LDL R0, [R1] ;  /* 0x0000000001007983 */ /* 0x000ea20000100800 */
[----:B-1----:R-:W-:Y:S01]  /*45f0*/  UIADD3 UR4, UPT, UPT, UR17, 0x24828, URZ ;  /* 0x0002482811047890 */ /* 0x002fe2000fffe0ff */
[----:B------:R-:W-:Y:S01]  /*4600*/  MOV R12, RZ ;  /* 0x000000ff000c7202 */ /* 0x000fe20000000f00 */
[----:B------:R-:W-:Y:S01]  /*4610*/  UMOV UR25, URZ ;  /* 0x000000ff00197c82 */ /* 0x000fe20008000000 */
[----:B------:R-:W-:-:S06]  /*4620*/  UMOV UR19, URZ ;  /* 0x000000ff00137c82 */ /* 0x000fcc0008000000 */
[----:B------:R1:W-:Y:S01]  /*4630*/  UTCBAR [UR4], URZ ;  /* 0x000000ff040073e9 */ /* 0x0003e200080000ff */
[----:B--2---:R-:W-:-:S13]  /*4640*/  ISETP.NE.AND P1, PT, R0, 0x1, PT ;  /* 0x000000010000780c */ /* 0x004fda0003f25270 */
[----:B-1----:R-:W-:Y:S05]  /*4650*/  @!P1 BRA `(.L_x_108) ;  /* 0x00000014009c9947 */ /* 0x002fea0003800000 */
[----:B------:R-:W-:Y:S01]  /*4660*/  R2UR UR51, R13 ;  /* 0x000000000d3372ca */ /* 0x000fe200000e0000 */
[----:B------:R-:W-:Y:S01]  /*4670*/  UMOV UR6, UR52 ;  /* 0x0000003400067c82 */ /* 0x000fe20008000000 */
[----:B------:R-:W-:Y:S01]  /*4680*/  UMOV UR7, 0x40004040 ;  /* 0x4000404000077882 */ /* 0x000fe20000000000 */
[----:B------:R-:W-:Y:S01]  /*4690*/  UMOV UR4, UR50 ;  /* 0x0000003200047c82 */ /* 0x000fe20008000000 */
[----:B------:R-:W-:Y:S01]  /*46a0*/  UMOV UR5, 0x40004040 ;  /* 0x4000404000057882 */ /* 0x000fe20000000000 */
[----:B------:R-:W-:Y:S02]  /*46b0*/  HFMA2 R10, -RZ, RZ, 0, 5.9604644775390625e-08 ;  /* 0x00000001ff0a7431 */ /* 0x000fe400000001ff */
[----:B------:R-:W-:Y:S02]  /*46c0*/  IMAD.U32 R18, RZ, RZ, UR6 ;  /* 0x00000006ff127e24 */ /* 0x000fe4000f8e00ff */
[----:B------:R-:W-:Y:S01]  /*46d0*/  HFMA2 R7, -RZ, RZ, 0, 5.9604644775390625e-08 ;  /* 0x00000001ff077431 */ /* 0x000fe200000001ff */
[----:B------:R-:W-:Y:S01]  /*46e0*/  MOV R19, UR7 ;  /* 0x0000000700137c02 */ /* 0x000fe20008000f00 */
[----:B------:R-:W-:Y:S01]  /*46f0*/  IMAD.U32 R16, RZ, RZ, UR4 ;  /* 0x00000004ff107e24 */ /* 0x000fe2000f8e00ff */
[----:B------:R-:W-:Y:S01]  /*4700*/  MOV R17, UR5 ;  /* 0x0000000500117c02 */ /* 0x000fe20008000f00 */
[----:B------:R-:W-:Y:S01]  /*4710*/  IMAD.MOV.U32 R11, RZ, RZ, RZ ;  /* 0x000000ffff0b7224 */ /* 0x000fe200078e00ff */
[----:B------:R-:W-:Y:S01]  /*4720*/  MOV R12, RZ ;  /* 0x000000ff000c7202 */ /* 0x000fe20000000f00 */
[----:B------:R-:W-:Y:S01]  /*4730*/  IMAD.MOV.U32 R9, RZ, RZ, RZ ;  /* 0x000000ffff097224 */ /* 0x000fe200078e00ff */
[----:B------:R-:W-:Y:S01]  /*4740*/  UIADD3 UR60, UPT, UPT, UR51, 0x100, URZ ;  /* 0x00000100333c7890 */ /* 0x000fe2000fffe0ff */
[----:B------:R-:W-:Y:S01]  /*4750*/  IMAD.MOV.U32 R8, RZ, RZ, 0x1 ;  /* 0x00000001ff087424 */ /* 0x000fe200078e00ff */
[----:B------:R-:W-:Y:S01]  /*4760*/  UIADD3 UR58, UPT, UPT, UR51, 0x180, URZ ;  /* 0x00000180333a7890 */ /* 0x000fe2000fffe0ff */
[----:B------:R-:W-:Y:S01]  /*4770*/  IMAD.MOV.U32 R6, RZ, RZ, RZ ;  /* 0x000000ffff067224 */ /* 0x000fe200078e00ff */
[----:B------:R-:W-:-:S02]  /*4780*/  UIADD3 UR56, UPT, UPT, UR51, 0x200, URZ ;  /* 0x0000020033387890 */ /* 0x000fc4000fffe0ff */
[----:B------:R-:W-:Y:S02]  /*4790*/  UIADD3 UR54, UPT, UPT, UR51, 0x280, URZ ;  /* 0x0000028033367890 */ /* 0x000fe4000fffe0ff */
[----:B------:R-:W-:Y:S02]  /*47a0*/  UIADD3 UR52, UPT, UPT, UR51, 0x300, URZ ;  /* 0x0000030033347890 */ /* 0x000fe4000fffe0ff */
[----:B------:R-:W-:Y:S02]  /*47b0*/  UIADD3 UR50, UPT, UPT, UR51, 0x380, URZ ;  /* 0x0000038033327890 */ /* 0x000fe4000fffe0ff */
[----:B------:R-:W-:Y:S02]  /*47c0*/  UIADD3 UR72, UPT, UPT, UR26, 0x100, URZ ;  /* 0x000001001a487890 */ /* 0x000fe4000fffe0ff */
[----:B------:R-:W-:Y:S02]  /*47d0*/  UIADD3 UR70, UPT, UPT, UR26, 0x180, URZ ;  /* 0x000001801a467890 */ /* 0x000fe4000fffe0ff */
        /* <DEDUP_REMOVED lines=8> */
[----:B------:R-:W-:Y:S01]  /*4860*/  UIADD3 UR40, UPT, UPT, UR22, 0x406, URZ ;  /* 0x0000040616287890 */ /* 0x000fe2000fffe0ff */
[----:B------:R-:W-:Y:S01]  /*4870*/  UMOV UR77, 0x40004040 ;  /* 0x40004040004d7882 */ /* 0x000fe20000000000 */
[----:B------:R-:W-:Y:S01]  /*4880*/  UMOV UR75, 0x40004040 ;  /* 0x40004040004b7882 */ /* 0x000fe20000000000 */
[----:B------:R-:W-:Y:S01]  /*4890*/  UMOV UR14, 0x1 ;  /* 0x00000001000e7882 */ /* 0x000fe20000000000 */
[----:B------:R-:W-:Y:S01]  /*48a0*/  UMOV UR19, URZ ;  /* 0x000000ff00137c82 */ /* 0x000fe20008000000 */
[----:B------:R-:W-:Y:S01]  /*48b0*/  UMOV UR25, URZ ;  /* 0x000000ff00197c82 */ /* 0x000fe20008000000 */
        /* <DEDUP_REMOVED lines=17> */
.L_x_132:
[----:B------:R-:W-:Y:S04]  /*49d0*/  BSSY.RECONVERGENT B0, `(.L_x_109) ;  /* 0x0000003000007945 */ /* 0x000fe80003800200 */
[----:B-1----:R-:W-:Y:S05]  /*49e0*/  @!P3 BRA `(.L_x_110) ;  /* 0x000000000004b947 */ /* 0x002fea0003800000 */
[----:B------:R-:W-:Y:S05]  /*49f0*/  BPT.TRAP 0x1 ;  /* 0x000000040000795c */ /* 0x000fea0000300000 */
.L_x_110:
[----:B------:R-:W-:Y:S05]  /*4a00*/  BSYNC.RECONVERGENT B0 ;  /* 0x0000000000007941 */ /* 0x000fea0003800200 */
.L_x_109:
[----:B------:R-:W-:Y:S01]  /*4a10*/  ULEA UR4, UR14, UR17, 0x3 ;  /* 0x000000110e047291 */ /* 0x000fe2000f8e18ff */
[----:B------:R-:W-:Y:S02]  /*4a20*/  SHF.L.U32 R2, R6, 0x1f, RZ ;  /* 0x0000001f06027819 */ /* 0x000fe400000006ff */
[----:B------:R-:W-:Y:S06]  /*4a30*/  ISETP.NE.AND P0, PT, R3, 0x2, PT ;  /* 0x000000020300780c */ /* 0x000fec0003f05270 */
[----:B------:R-:W1:Y:S02]  /*4a40*/  SYNCS.PHASECHK.TRANS64.TRYWAIT P1, [UR4+0x24800], R2 ;  /* 0x02480002ff0075a7 */ /* 0x000e640008021104 */
[----:B-1----:R-:W-:Y:S05]  /*4a50*/  @!P1 BRA `(.L_x_111) ;  /* 0x0000009400509947 */ /* 0x002fea0003800000 */
.L_x_265:
[----:B------:R-:W-:Y:S05]  /*4a60*/  @!P0 BRA `(.L_x_112) ;  /* 0x0000000000048947 */ /* 0x000fea0003800000 */
[----:B------:R-:W-:Y:S05]  /*4a70*/  BPT.TRAP 0x1 ;  /* 0x000000040000795c */ /* 0x000fea0000300000 */
.L_x_112:
[----:B------:R-:W-:Y:S01]  /*4a80*/  SHF.L.U32 R4, R9, 0x1f, RZ ;  /* 0x0000001f09047819 */ /* 0x000fe200000006ff */
[----:B-1----:R-:W-:Y:S03]  /*4a90*/  HFMA2 R0, -RZ, RZ, 0, 1.52587890625e-05 ;  /* 0x00000100ff007431 */ /* 0x002fe600000001ff */
[----:B------:R-:W1:Y:S02]  /*4aa0*/  SYNCS.PHASECHK.TRANS64.TRYWAIT P1, [UR17+0x24858], R4 ;  /* 0x02485804ff0075a7 */ /* 0x000e640008021111 */
[----:B-1----:R-:W-:Y:S05]  /*4ab0*/  @!P1 BRA `(.L_x_113) ;  /* 0x0000009400509947 */ /* 0x002fea0003800000 */
.L_x_267:
[----:B------:R-:W-:Y:S01]  /*4ac0*/  UIADD3 UR24, UPT, UPT, UR14, 0x1, URZ ;  /* 0x000000010e187890 */ /* 0x000fe2000fffe0ff */
[----:B------:R-:W-:Y:S01]  /*4ad0*/  R2UR UR4, R14 ;  /* 0x000000000e0472ca */ /* 0x000fe200000e0000 */
[----:B------:R-:W-:Y:S01]  /*4ae0*/  UMOV UR6, 0x0 ;  /* 0x0000000000067882 */ /* 0x000fe20000000000 */
[----:B------:R-:W-:Y:S01]  /*4af0*/  R2UR UR10, R0 ;  /* 0x00000000000a72ca */ /* 0x000fe200000e0000 */
[----:B------:R-:W-:Y:S01]  /*4b00*/  UMOV UR7, 0x8200490 ;  /* 0x0820049000077882 */ /* 0x000fe20000000000 */
[----:B------:R-:W-:Y:S01]  /*4b10*/  UMOV UR5, 0x40004040 ;  /* 0x4000404000057882 */ /* 0x000fe20000000000 */
[----:B------:R-:W-:Y:S01]  /*4b20*/  UMOV UR11, 0x8200490 ;  /* 0x08200490000b7882 */ /* 0x000fe20000000000 */
[----:B------:R-:W-:Y:S01]  /*4b30*/  UMOV UR9, 0x40004040 ;  /* 0x4000404000097882 */ /* 0x000fe20000000000 */
[----:B------:R-:W-:Y:S01]  /*4b40*/  UMOV UR12, UR36 ;  /* 0x00000024000c7c82 */ /* 0x000fe20008000000 */
[----:B------:R-:W-:Y:S01]  /*4b50*/  UMOV UR13, 0x40004040 ;  /* 0x40004040000d7882 */ /* 0x000fe20000000000 */
[----:B------:R-:W-:Y:S04]  /*4b60*/  IMAD.MOV.U32 R0, RZ, RZ, 0x100 ;  /* 0x00000100ff007424 */ /* 0x000fe800078e00ff */
[----:B------:R-:W-:Y:S01]  /*4b70*/  ULEA UR4, UR14, UR4, 0xa ;  /* 0x000000040e047291 */ /* 0x000fe2000f8e50ff */
[C---:B------:R-:W-:Y:S02]  /*4b80*/  R2UR UR18, R0.reuse ;  /* 0x00000000001272ca */ /* 0x040fe400000e0000 */
[C---:B------:R-:W-:Y:S01]  /*4b90*/  R2UR UR16, R0.reuse ;  /* 0x00000000001072ca */ /* 0x040fe200000e0000 */
[----:B------:R-:W-:Y:S01]  /*4ba0*/  UIADD3 UR8, UPT, UPT, UR4, 0x2, URZ ;  /* 0x0000000204087890 */ /* 0x000fe2000fffe0ff */
[----:B------:R-:W-:Y:S04]  /*4bb0*/  R2UR UR15, R0 ;  /* 0x00000000000f72ca */ /* 0x000fe800000e0000 */
[----:B------:R2:W-:Y:S02]  /*4bc0*/  UTCHMMA gdesc[UR38], gdesc[UR4], tmem[UR10], tmem[UR6], idesc[UR7], !UPT ;  /* 0x00ff0604260075ea */ /* 0x0005e4000f80000a */
[----:B--2---:R-:W-:Y:S02]  /*4bd0*/  UIADD3 UR6, UPT, UPT, UR4, 0x4, URZ ;  /* 0x0000000404067890 */ /* 0x004fe4000fffe0ff */
[----:B------:R-:W-:Y:S01]  /*4be0*/  UIADD3 UR4, UPT, UPT, UR4, 0x6, URZ ;  /* 0x0000000604047890 */ /* 0x000fe2000fffe0ff */
[----:B------:R-:W-:Y:S01]  /*4bf0*/  UMOV UR10, 0x0 ;  /* 0x00000000000a7882 */ /* 0x000fe20000000000 */
[----:B------:R-:W-:Y:S01]  /*4c00*/  UMOV UR7, 0x40004040 ;  /* 0x4000404000077882 */ /* 0x000fe20000000000 */
[----:B------:R2:W-:Y:S02]  /*4c10*/  UTCHMMA gdesc[UR12], gdesc[UR8], tmem[UR18], tmem[UR10], idesc[UR11], UPT ;  /* 0x00ff0a080c0075ea */ /* 0x0005e4000b800012 */
[----:B--2---:R-:W-:Y:S01]  /*4c20*/  UMOV UR8, 0x0 ;  /* 0x0000000000087882 */ /* 0x004fe20000000000 */
[----:B------:R-:W-:Y:S01]  /*4c30*/  UMOV UR9, 0x8200490 ;  /* 0x0820049000097882 */ /* 0x000fe20000000000 */
[----:B------:R-:W-:Y:S01]  /*4c40*/  UMOV UR10, UR34 ;  /* 0x00000022000a7c82 */ /* 0x000fe20008000000 */
[----:B------:R-:W-:Y:S01]  /*4c50*/  UMOV UR11, 0x40004040 ;  /* 0x40004040000b7882 */ /* 0x000fe20000000000 */
[----:B------:R-:W-:Y:S01]  /*4c60*/  UMOV UR12, 0x0 ;  /* 0x00000000000c7882 */ /* 0x000fe20000000000 */
[----:B------:R2:W-:Y:S01]  /*4c70*/  UTCHMMA gdesc[UR10], gdesc[UR6], tmem[UR16], tmem[UR8], idesc[UR9], UPT ;  /* 0x00ff08060a0075ea */ /* 0x0005e2000b800010 */
[----:B------:R-:W-:Y:S01]  /*4c80*/  UMOV UR13, 0x8200490 ;  /* 0x08200490000d7882 */ /* 0x000fe20000000000 */
[----:B--2---:R-:W-:Y:S01]  /*4c90*/  UMOV UR8, UR32 ;  /* 0x0000002000087c82 */ /* 0x004fe20008000000 */
[----:B------:R-:W-:Y:S02]  /*4ca0*/  UMOV UR9, 0x40004040 ;  /* 0x4000404000097882 */ /* 0x000fe40000000000 */
[----:B------:R2:W-:Y:S01]  /*4cb0*/  UTCHMMA gdesc[UR8], gdesc[UR4], tmem[UR15], tmem[UR12], idesc[UR13], UPT ;  /* 0x00ff0c04080075ea */ /* 0x0005e2000b80000f */
[----:B------:R-:W-:Y:S05]  /*4cc0*/  @!P0 BRA `(.L_x_114) ;  /* 0x0000000000048947 */ /* 0x000fea0003800000 */
[----:B--2---:R-:W-:Y:S05]  /*4cd0*/  BPT.TRAP 0x1 ;  /* 0x000000040000795c */ /* 0x004fea0000300000 */
.L_x_114:
[----:B--2---:R-:W-:Y:S09]  /*4ce0*/  UIADD3 UR4, UPT, UPT, UR17, 0x24850, URZ ;  /* 0x0002485011047890 */ /* 0x004ff2000fffe0ff */
[----:B------:R2:W-:Y:S01]  /*4cf0*/  UTCBAR [UR4], URZ ;  /* 0x000000ff040073e9 */ /* 0x0005e200080000ff */
[----:B------:R-:W-:Y:S05]  /*4d00*/  @!P0 BRA `(.L_x_115) ;  /* 0x0000000000048947 */ /* 0x000fea0003800000 */
[----:B--2---:R-:W-:Y:S05]  /*4d10*/  BPT.TRAP 0x1 ;  /* 0x000000040000795c */ /* 0x004fea0000300000 */
.L_x_115:
[----:B-1----:R-:W-:Y:S04]  /*4d20*/  SHF.L.U32 R2, R12, 0x1f, RZ ;  /* 0x0000001f0c027819 */ /* 0x002fe800000006ff */
[----:B------:R-:W1:Y:S02]  /*4d30*/  SYNCS.PHASECHK.TRANS64.TRYWAIT P1, [UR17+0x24890], R2 ;  /* 0x02489002ff0075a7 */ /* 0x000e640008021111 */
[----:B-1----:R-:W-:Y:S05]  /*4d40*/  @!P1 BRA `(.L_x_116) ;  /* 0x0000009000c49947 */ /* 0x002fea0003800000 */
.L_x_269:
[----:B------:R-:W-:Y:S05]  /*4d50*/  @!P0 BRA `(.L_x_117) ;  /* 0x0000000000048947 */ /* 0x000fea0003800000 */
[----:B--2---:R-:W-:Y:S05]  /*4d60*/  BPT.TRAP 0x1 ;  /* 0x000000040000795c */ /* 0x004fea0000300000 */
.L_x_117:
[----:B-1----:R-:W-:Y:S04]  /*4d70*/  SHF.L.U32 R2, R11, 0x1f, RZ ;  /* 0x0000001f0b027819 */ /* 0x002fe800000006ff */
[----:B------:R-:W1:Y:S02]  /*4d80*/  SYNCS.PHASECHK.TRANS64.TRYWAIT P1, [UR17+0x24868], R2 ;  /* 0x02486802ff0075a7 */ /* 0x000e640008021111 */
[----:B-1----:R-:W-:Y:S05]  /*4d90*/  @!P1 BRA `(.L_x_118) ;  /* 0x0000009000c89947 */ /* 0x002fea0003800000 */
.L_x_271:
[----:B------:R-:W-:Y:S01]  /*4da0*/  ELECT P2, URZ, PT ;  /* 0x0000000000ff782f */ /* 0x000fe20003840000 */
[----:B-1----:R-:W-:Y:S01]  /*4db0*/  IMAD.MOV.U32 R0, RZ, RZ, 0x80 ;  /* 0x00000080ff007424 */ /* 0x002fe200078e00ff */
[----:B------:R-:W-:Y:S01]  /*4dc0*/  UMOV UR12, 0x0 ;  /* 0x00000000000c7882 */ /* 0x000fe20000000000 */
[----:B------:R-:W-:Y:S01]  /*4dd0*/  UMOV UR13, 0x8118490 ;  /* 0x08118490000d7882 */ /* 0x000fe20000000000 */
[----:B------:R-:W-:Y:S02]  /*4de0*/  UIADD3 UR8, UPT, UPT, UR26, 0x80, URZ ;  /* 0x000000801a087890 */ /* 0x000fe4000fffe0ff */
[C---:B------:R-:W-:Y:S01]  /*4df0*/  R2UR UR14, R0.reuse ;  /* 0x00000000000e72ca */ /* 0x040fe200000e0000 */
[----:B------:R-:W-:Y:S01]  /*4e00*/  UMOV UR9, 0x40004040 ;  /* 0x4000404000097882 */ /* 0x000fe20000000000 */
[----:B------:R-:W-:Y:S01]  /*4e10*/  UMOV UR11, 0x40004040 ;  /* 0x40004040000b7882 */ /* 0x000fe20000000000 */
[----:B------:R-:W-:Y:S01]  /*4e20*/  UMOV UR15, 0x8118490 ;  /* 0x08118490000f7882 */ /* 0x000fe20000000000 */
[----:B------:R-:W-:Y:S03]  /*4e30*/  ELECT P1, URZ, PT ;  /* 0x0000000000ff782f */ /* 0x000fe60003820000 */
[----:B--2---:R-:W-:Y:S01]  /*4e40*/  @P2 R2UR UR4, R13 ;  /* 0x000000000d0422ca */ /* 0x004fe200000e0000 */
[----:B------:R-:W-:Y:S05]  /*4e50*/  @P2 IMAD.MOV.U32 R5, RZ, RZ, 0x40004040 ;  /* 0x40004040ff052424 */ /* 0x000fea00078e00ff */
[----:B------:R-:W-:Y:S04]  /*4e60*/  @P2 R2UR UR7, R5 ;  /* 0x00000000050722ca */ /* 0x000fe800000e0000 */
[----:B------:R-:W-:Y:S03]  /*4e70*/  @P1 VIADD R2, R13, 0x80 ;  /* 0x000000800d021836 */ /* 0x000fe60000000000 */
[----:B------:R-:W-:Y:S01]  /*4e80*/  IMAD.U32 R4, RZ, RZ, UR4 ;  /* 0x00000004ff047e24 */ /* 0x000fe2000f8e00ff */
[----:B------:R-:W-:Y:S02]  /*4e90*/  R2UR UR4, R0 ;  /* 0x00000000000472ca */ /* 0x000fe400000e0000 */
[----:B------:R-:W-:Y:S01]  /*4ea0*/  @P1 R2UR UR5, R2 ;  /* 0x00000000020512ca */ /* 0x000fe200000e0000 */
[----:B------:R-:W-:Y:S01]  /*4eb0*/  IMAD.MOV.U32 R2, RZ, RZ, 0x80 ;  /* 0x00000080ff027424 */ /* 0x000fe200078e00ff */
[----:B------:R-:W-:Y:S11]  /*4ec0*/  @P2 R2UR UR6, R4 ;  /* 0x00000000040622ca */ /* 0x000ff600000e0000 */
[----:B------:R-:W-:Y:S01]  /*4ed0*/  UMOV UR10, UR5 ;  /* 0x00000005000a7c82 */ /* 0x000fe20008000000 */
[----:B------:R-:W-:Y:S01]  /*4ee0*/  R2UR UR5, R2 ;  /* 0x00000000020572ca */ /* 0x000fe200000e0000 */
[----:B------:R1:W-:Y:S02]  /*4ef0*/  UTCHMMA gdesc[UR26], gdesc[UR6], tmem[UR4], tmem[UR12], idesc[UR13], !UPT ;  /* 0x00ff0c061a0075ea */ /* 0x0003e4000f800004 */
[----:B-1----:R-:W-:Y:S01]  /*4f00*/  R2UR UR12, R0 ;  /* 0x00000000000c72ca */ /* 0x002fe200000e0000 */
[----:B------:R-:W-:Y:S01]  /*4f10*/  UMOV UR6, 0x0 ;  /* 0x0000000000067882 */ /* 0x000fe20000000000 */
[----:B------:R-:W-:Y:S01]  /*4f20*/  UMOV UR7, 0x8118490 ;  /* 0x0811849000077882 */ /* 0x000fe20000000000 */
[----:B------:R-:W-:Y:S01]  /*4f30*/  R2UR UR13, R2 ;  /* 0x00000000020d72ca */ /* 0x000fe200000e0000 */
[----:B------:R1:W-:Y:S01]  /*4f40*/  UTCHMMA gdesc[UR8], gdesc[UR10], tmem[UR14], tmem[UR6], idesc[UR7], UPT ;  /* 0x00ff060a080075ea */ /* 0x0003e2000b80000e */
[----:B------:R-:W-:Y:S01]  /*4f50*/  UMOV UR4, 0x0 ;  /* 0x0000000000047882 */ /* 0x000fe20000000000 */
[----:B-1----:R-:W-:Y:S01]  /*4f60*/  UMOV UR10, 0x0 ;  /* 0x00000000000a7882 */ /* 0x002fe20000000000 */
[----:B------:R-:W-:Y:S01]  /*4f70*/  UMOV UR11, 0x8118490 ;  /* 0x08118490000b7882 */ /* 0x000fe20000000000 */
[----:B------:R-:W-:Y:S02]  /*4f80*/  R2UR UR7, R0 ;  /* 0x00000000000772ca */ /* 0x000fe400000e0000 */
[----:B------:R1:W-:Y:S01]  /*4f90*/  UTCHMMA gdesc[UR72], gdesc[UR60], tmem[UR5], tmem[UR10], idesc[UR11], UPT ;  /* 0x00ff0a3c480075ea */ /* 0x0003e2000b800005 */
[----:B------:R-:W-:Y:S01]  /*4fa0*/  R2UR UR6, R2 ;  /* 0x00000000020672ca */ /* 0x000fe200000e0000 */
[----:B------:R-:W-:Y:S01]  /*4fb0*/  UMOV UR8, 0x0 ;  /* 0x0000000000087882 */ /* 0x000fe20000000000 */
[----:B------:R-:W-:Y:S01]  /*4fc0*/  UMOV UR9, 0x8118490 ;  /* 0x0811849000097882 */ /* 0x000fe20000000000 */
[----:B------:R-:W-:Y:S01]  /*4fd0*/  UMOV UR14, 0x0 ;  /* 0x00000000000e7882 */ /* 0x000fe20000000000 */
[----:B-1----:R-:W-:Y:S02]  /*4fe0*/  UMOV UR5, 0x8118490 ;  /* 0x0811849000057882 */ /* 0x002fe40000000000 */
[----:B------:R1:W-:Y:S01]  /*4ff0*/  UTCHMMA gdesc[UR70], gdesc[UR58], tmem[UR12], tmem[UR4], idesc[UR5], UPT ;  /* 0x00ff043a460075ea */ /* 0x0003e2000b80000c */
[----:B------:R2:W-:Y:S03]  /*5000*/  UTCHMMA gdesc[UR68], gdesc[UR56], tmem[UR13], tmem[UR8], idesc[UR9], UPT ;  /* 0x00ff0838440075ea */ /* 0x0005e6000b80000d */
[----:B------:R2:W-:Y:S03]  /*5010*/  UTCHMMA gdesc[UR66], gdesc[UR54], tmem[UR7], tmem[UR14], idesc[UR15], UPT ;  /* 0x00ff0e36420075ea */ /* 0x0005e6000b800007 */
[----:B------:R2:W-:Y:S01]  /*5020*/  UTCHMMA gdesc[UR64], gdesc[UR52], tmem[UR6], tmem[UR10], idesc[UR11], UPT ;  /* 0x00ff0a34400075ea */ /* 0x0005e2000b800006 */
[----:B-1----:R-:W-:Y:S11]  /*5030*/  R2UR UR4, R0 ;  /* 0x00000000000472ca */ /* 0x002ff600000e0000 */
[----:B------:R-:W-:Y:S02]  /*5040*/  @!UPT UIADD3 URZ, UPT, UPT, URZ, URZ, URZ ;  /* 0x000000fffffff290 */ /* 0x000fe4000fffe0ff */
[----:B------:R2:W-:Y:S01]  /*5050*/  UTCHMMA gdesc[UR62], gdesc[UR50], tmem[UR4], tmem[UR8], idesc[UR9], UPT ;  /* 0x00ff08323e0075ea */ /* 0x0005e2000b800004 */
[----:B------:R-:W-:Y:S05]  /*5060*/  @!P0 BRA `(.L_x_119) ;  /* 0x0000000000048947 */ /* 0x000fea0003800000 */
[----:B--2---:R-:W-:Y:S05]  /*5070*/  BPT.TRAP 0x1 ;  /* 0x000000040000795c */ /* 0x004fea0000300000 */
.L_x_119:
[----:B------:R-:W-:Y:S01]  /*5080*/  UISETP.NE.U32.AND UP1, UPT, UR19, URZ, UPT ;  /* 0x000000ff1300728c */ /* 0x000fe2000bf25070 */
[----:B--2---:R-:W-:Y:S01]  /*5090*/  R2UR UR4, R15 ;  /* 0x000000000f0472ca */ /* 0x004fe200000e0000 */
[----:B------:R-:W-:Y:S01]  /*50a0*/  UIADD3 UR8, UPT, UPT, UR17, 0x24870, URZ ;  /* 0x0002487011087890 */ /* 0x000fe2000fffe0ff */
[----:B------:R-:W-:Y:S01]  /*50b0*/  IMAD.MOV.U32 R0, RZ, RZ, RZ ;  /* 0x000000ffff007224 */ /* 0x000fe200078e00ff */
[----:B------:R-:W-:Y:S01]  /*50c0*/  UMOV UR6, 0x0 ;  /* 0x0000000000067882 */ /* 0x000fe20000000000 */
[----:B------:R-:W-:Y:S01]  /*50d0*/  UMOV UR7, 0x8110490 ;  /* 0x0811049000077882 */ /* 0x000fe20000000000 */
[----:B------:R-:W-:Y:S01]  /*50e0*/  UMOV UR15, 0x40004040 ;  /* 0x40004040000f7882 */ /* 0x000fe20000000000 */
[----:B------:R-:W-:Y:S01]  /*50f0*/  UMOV UR12, 0x0 ;  /* 0x00000000000c7882 */ /* 0x000fe20000000000 */
[C---:B------:R-:W-:Y:S01]  /*5100*/  R2UR UR9, R0.reuse ;  /* 0x00000000000972ca */ /* 0x040fe200000e0000 */
[----:B------:R-:W-:Y:S01]  /*5110*/  UMOV UR13, 0x8110490 ;  /* 0x08110490000d7882 */ /* 0x000fe20000000000 */
[C---:B------:R-:W-:Y:S01]  /*5120*/  R2UR UR10, R0.reuse ;  /* 0x00000000000a72ca */ /* 0x040fe200000e0000 */
[----:B------:R1:W-:Y:S01]  /*5130*/  UTCBAR [UR8], URZ ;  /* 0x000000ff080073e9 */ /* 0x0003e200080000ff */
[C---:B------:R-:W-:Y:S01]  /*5140*/  R2UR UR11, R0.reuse ;  /* 0x00000000000b72ca */ /* 0x040fe200000e0000 */
[----:B------:R-:W-:Y:S01]  /*5150*/  UMOV UR5, 0x40004040 ;  /* 0x4000404000057882 */ /* 0x000fe20000000000 */
[----:B------:R-:W-:Y:S01]  /*5160*/  ULEA UR14, UR25, UR4, 0xa ;  /* 0x00000004190e7291 */ /* 0x000fe2000f8e50ff */
[----:B------:R-:W-:Y:S01]  /*5170*/  R2UR UR16, R0 ;  /* 0x00000000001072ca */ /* 0x000fe200000e0000 */
[----:B------:R-:W-:Y:S01]  /*5180*/  UMOV UR18, 0x0 ;  /* 0x0000000000127882 */ /* 0x000fe20000000000 */
[----:B------:R-:W-:Y:S01]  /*5190*/  UMOV UR19, 0x8110490 ;  /* 0x0811049000137882 */ /* 0x000fe20000000000 */
[----:B------:R-:W-:Y:S01]  /*51a0*/  UIADD3 UR4, UPT, UPT, UR14, 0x80, URZ ;  /* 0x000000800e047890 */ /* 0x000fe2000fffe0ff */
[----:B------:R-:W-:Y:S01]  /*51b0*/  IMAD.MOV.U32 R2, RZ, RZ, RZ ;  /* 0x000000ffff027224 */ /* 0x000fe200078e00ff */
[----:B------:R-:W-:Y:S01]  /*51c0*/  BSSY.RECONVERGENT B0, `(.L_x_120) ;  /* 0x0000027000007945 */ /* 0x000fe20003800200 */
[----:B------:R-:W-:Y:S02]  /*51d0*/  LOP3.LUT R10, R10, 0x1, RZ, 0x3c, !PT ;  /* 0x000000010a0a7812 */ /* 0x000fe400078e3cff */
[----:B------:R2:W-:Y:S04]  /*51e0*/  UTCHMMA gdesc[UR22], gdesc[UR14], tmem[UR9], tmem[UR6], idesc[UR7], UP1 ;  /* 0x00ff060e160075ea */ /* 0x0005e80008800009 */
[----:B------:R3:W-:Y:S01]  /*51f0*/  UTCHMMA gdesc[UR48], gdesc[UR4], tmem[UR10], tmem[UR12], idesc[UR13], UPT ;  /* 0x00ff0c04300075ea */ /* 0x0007e2000b80000a */
[----:B-1----:R-:W-:Y:S02]  /*5200*/  UIADD3 UR8, UPT, UPT, UR14, 0x180, URZ ;  /* 0x000001800e087890 */ /* 0x002fe4000fffe0ff */
[----:B--2---:R-:W-:Y:S01]  /*5210*/  UIADD3 UR6, UPT, UPT, UR14, 0x100, URZ ;  /* 0x000001000e067890 */ /* 0x004fe2000fffe0ff */
[C---:B------:R-:W-:Y:S01]  /*5220*/  R2UR UR15, R0.reuse ;  /* 0x00000000000f72ca */ /* 0x040fe200000e0000 */
[----:B------:R-:W-:Y:S01]  /*5230*/  UMOV UR7, 0x40004040 ;  /* 0x4000404000077882 */ /* 0x000fe20000000000 */
[----:B------:R-:W-:Y:S01]  /*5240*/  UMOV UR9, 0x40004040 ;  /* 0x4000404000097882 */ /* 0x000fe20000000000 */
[----:B---3--:R-:W-:Y:S02]  /*5250*/  UIADD3 UR4, UPT, UPT, UR22, 0x400, URZ ;  /* 0x0000040016047890 */ /* 0x008fe4000fffe0ff */
[----:B------:R-:W-:Y:S01]  /*5260*/  UIADD3 UR12, UPT, UPT, UR14, 0x200, URZ ;  /* 0x000002000e0c7890 */ /* 0x000fe2000fffe0ff */
[----:B------:R-:W-:Y:S02]  /*5270*/  UMOV UR10, 0x0 ;  /* 0x00000000000a7882 */ /* 0x000fe40000000000 */
[----:B------:R1:W-:Y:S01]  /*5280*/  UTCHMMA gdesc[UR46], gdesc[UR6], tmem[UR11], tmem[UR18], idesc[UR19], UPT ;  /* 0x00ff12062e0075ea */ /* 0x0003e2000b80000b */
[----:B------:R-:W-:Y:S01]  /*5290*/  UMOV UR13, 0x40004040 ;  /* 0x40004040000d7882 */ /* 0x000fe20000000000 */
[----:B-1----:R-:W-:Y:S01]  /*52a0*/  R2UR UR18, R0 ;  /* 0x00000000001272ca */ /* 0x002fe200000e0000 */
[----:B------:R-:W-:Y:S01]  /*52b0*/  UMOV UR11, 0x8110490 ;  /* 0x08110490000b7882 */ /* 0x000fe20000000000 */
[----:B------:R-:W-:Y:S01]  /*52c0*/  UMOV UR6, 0x0 ;  /* 0x0000000000067882 */ /* 0x000fe20000000000 */
[----:B------:R1:W-:Y:S01]  /*52d0*/  UTCHMMA gdesc[UR44], gdesc[UR8], tmem[UR16], tmem[UR10], idesc[UR11], UPT ;  /* 0x00ff0a082c0075ea */ /* 0x0003e2000b800010 */
[----:B------:R-:W-:Y:S09]  /*52e0*/  UMOV UR7, 0x8110490 ;  /* 0x0811049000077882 */ /* 0x000ff20000000000 */
[----:B------:R2:W-:Y:S01]  /*52f0*/  UTCHMMA gdesc[UR4], gdesc[UR12], tmem[UR18], tmem[UR6], idesc[UR7], UPT ;  /* 0x00ff060c040075ea */ /* 0x0005e2000b800012 */
[----:B-1----:R-:W-:Y:S01]  /*5300*/  UIADD3 UR10, UPT, UPT, UR14, 0x280, URZ ;  /* 0x000002800e0a7890 */ /* 0x002fe2000fffe0ff */
[----:B------:R-:W-:Y:S01]  /*5310*/  UMOV UR8, 0x0 ;  /* 0x0000000000087882 */ /* 0x000fe20000000000 */
[----:B------:R-:W-:Y:S01]  /*5320*/  UMOV UR9, 0x8110490 ;  /* 0x0811049000097882 */ /* 0x000fe20000000000 */
[----:B------:R-:W-:Y:S01]  /*5330*/  UMOV UR11, 0x40004040 ;  /* 0x40004040000b7882 */ /* 0x000fe20000000000 */
[----:B--2---:R-:W-:Y:S01]  /*5340*/  UIADD3 UR6, UPT, UPT, UR22, 0x402, URZ ;  /* 0x0000040216067890 */ /* 0x004fe2000fffe0ff */
[----:B------:R-:W-:Y:S01]  /*5350*/  R2UR UR13, R2 ;  /* 0x00000000020d72ca */ /* 0x000fe200000e0000 */
[----:B------:R-:W-:Y:S01]  /*5360*/  UIADD3 UR4, UPT, UPT, UR14, 0x380, URZ ;  /* 0x000003800e047890 */ /* 0x000fe2000fffe0ff */
[----:B------:R-:W-:Y:S01]  /*5370*/  R2UR UR12, R0 ;  /* 0x00000000000c72ca */ /* 0x000fe200000e0000 */
[----:B------:R-:W-:Y:S01]  /*5380*/  UMOV UR7, 0x40004040 ;  /* 0x4000404000077882 */ /* 0x000fe20000000000 */
[----:B------:R-:W-:Y:S04]  /*5390*/  UMOV UR18, 0x0 ;  /* 0x0000000000127882 */ /* 0x000fe80000000000 */
[----:B------:R1:W-:Y:S02]  /*53a0*/  UTCHMMA gdesc[UR6], gdesc[UR10], tmem[UR15], tmem[UR8], idesc[UR9], UPT ;  /* 0x00ff080a060075ea */ /* 0x0003e4000b80000f */
[----:B-1----:R-:W-:Y:S01]  /*53b0*/  UIADD3 UR8, UPT, UPT, UR14, 0x300, URZ ;  /* 0x000003000e087890 */ /* 0x002fe2000fffe0ff */
[----:B------:R-:W-:Y:S01]  /*53c0*/  UMOV UR6, 0x0 ;  /* 0x0000000000067882 */ /* 0x000fe20000000000 */
[----:B------:R-:W-:Y:S01]  /*53d0*/  UMOV UR7, 0x8110490 ;  /* 0x0811049000077882 */ /* 0x000fe20000000000 */
[----:B------:R-:W-:Y:S06]  /*53e0*/  UMOV UR9, 0x40004040 ;  /* 0x4000404000097882 */ /* 0x000fec0000000000 */
[----:B------:R1:W-:Y:S01]  /*53f0*/  UTCHMMA gdesc[UR42], gdesc[UR8], tmem[UR13], tmem[UR6], idesc[UR7], UPT ;  /* 0x00ff06082a0075ea */ /* 0x0003e2000b80000d */
[----:B------:R1:W-:Y:S01]  /*5400*/  UTCHMMA gdesc[UR40], gdesc[UR4], tmem[UR12], tmem[UR18], idesc[UR19], UPT ;  /* 0x00ff1204280075ea */ /* 0x0003e2000b80000c */
[----:B------:R-:W-:Y:S05]  /*5410*/  @!P3 BRA `(.L_x_121) ;  /* 0x000000000004b947 */ /* 0x000fea0003800000 */
[----:B-1----:R-:W-:Y:S05]  /*5420*/  BPT.TRAP 0x1 ;  /* 0x000000040000795c */ /* 0x002fea0000300000 */
.L_x_121:
[----:B-1----:R-:W-:Y:S05]  /*5430*/  BSYNC.RECONVERGENT B0 ;  /* 0x0000000000007941 */ /* 0x002fea0003800200 */
.L_x_120:
[----:B------:R-:W-:Y:S04]  /*5440*/  ULEA UR4, UR25, UR17, 0x3 ;  /* 0x0000001119047291 */ /* 0x000fe8000f8e18ff */
[----:B------:R-:W-:Y:S02]  /*5450*/  UIADD3 UR5, UPT, UPT, UR4, 0x24810, URZ ;  /* 0x0002481004057890 */ /* 0x000fe4000fffe0ff */
[----:B------:R-:W-:Y:S04]  /*5460*/  UIADD3 UR4, UPT, UPT, UR25, 0x1, URZ ;  /* 0x0000000119047890 */ /* 0x000fe8000fffe0ff */
[----:B------:R-:W-:Y:S03]  /*5470*/  UISETP.NE.AND UP1, UPT, UR4, 0x2, UPT ;  /* 0x000000020400788c */ /* 0x000fe6000bf25270 */
[----:B------:R1:W-:Y:S01]  /*5480*/  UTCBAR [UR5], URZ ;  /* 0x000000ff050073e9 */ /* 0x0003e200080000ff */
[----:B------:R-:W-:Y:S01]  /*5490*/  USEL UR25, UR4, URZ, UP1 ;  /* 0x000000ff04197287 */ /* 0x000fe20008800000 */
[----:B------:R-:W-:Y:S11]  /*54a0*/  @!P0 BRA `(.L_x_122) ;  /* 0x0000000000048947 */ /* 0x000ff60003800000 */
[----:B-1----:R-:W-:Y:S05]  /*54b0*/  BPT.TRAP 0x1 ;  /* 0x000000040000795c */ /* 0x002fea0000300000 */
.L_x_122:
[----:B------:R-:W-:Y:S01]  /*54c0*/  LOP3.LUT R12, R12, 0x1, RZ, 0x3c, !PT ;  /* 0x000000010c0c7812 */ /* 0x000fe200078e3cff */
[----:B------:R-:W-:Y:S09]  /*54d0*/  UIADD3 UR4, UPT, UPT, UR17, 0x24898, URZ ;  /* 0x0002489811047890 */ /* 0x000ff2000fffe0ff */
[----:B------:R2:W-:Y:S01]  /*54e0*/  UTCBAR [UR4], URZ ;  /* 0x000000ff040073e9 */ /* 0x0005e200080000ff */
[----:B------:R-:W-:Y:S05]  /*54f0*/  @!P0 BRA `(.L_x_123) ;  /* 0x0000000000048947 */ /* 0x000fea0003800000 */
[----:B-12---:R-:W-:Y:S05]  /*5500*/  BPT.TRAP 0x1 ;  /* 0x000000040000795c */ /* 0x006fea0000300000 */
.L_x_123:
[----:B------:R-:W-:Y:S04]  /*5510*/  SHF.L.U32 R2, R10, 0x1f, RZ ;  /* 0x0000001f0a027819 */ /* 0x000fe800000006ff */
[----:B------:R-:W3:Y:S02]  /*5520*/  SYNCS.PHASECHK.TRANS64.TRYWAIT P1, [UR17+0x24878], R2 ;  /* 0x02487802ff0075a7 */ /* 0x000ee40008021111 */
[----:B---3--:R-:W-:Y:S05]  /*5530*/  @!P1 BRA `(.L_x_124) ;  /* 0x0000008800f89947 */ /* 0x008fea0003800000 */
.L_x_273:
[----:B------:R-:W-:Y:S05]  /*5540*/  BRA.U !UP0, `(.L_x_125) ;  /* 0x0000000108047547 */ /* 0x000fea000b800000 */
[----:B-12---:R-:W-:Y:S05]  /*5550*/  BPT.TRAP 0x1 ;  /* 0x000000040000795c */ /* 0x006fea0000300000 */
.L_x_125:
[----:B------:R-:W-:Y:S01]  /*5560*/  SHF.L.U32 R5, R7, 0x1f, RZ ;  /* 0x0000001f07057819 */ /* 0x000fe200000006ff */
[----:B---3--:R-:W-:Y:S02]  /*5570*/  HFMA2 R0, -RZ, RZ, 0, 7.62939453125e-06 ;  /* 0x00000080ff007431 */ /* 0x008fe400000001ff */
[----:B------:R-:W-:Y:S01]  /*5580*/  IMAD.MOV.U32 R2, RZ, RZ, 0x80 ;  /* 0x00000080ff027424 */ /* 0x000fe200078e00ff */
[----:B------:R-:W3:Y:S02]  /*5590*/  SYNCS.PHASECHK.TRANS64.TRYWAIT P1, [UR17+0x24820], R5 ;  /* 0x02482005ff0075a7 */ /* 0x000ee40008021111 */
[----:B---3--:R-:W-:Y:S05]  /*55a0*/  @!P1 BRA `(.L_x_126) ;  /* 0x0000008800f49947 */ /* 0x008fea0003800000 */
.L_x_275:
[----:B--2---:R-:W-:Y:S01]  /*55b0*/  R2UR UR4, R2 ;  /* 0x00000000020472ca */ /* 0x004fe200000e0000 */
[----:B------:R-:W-:Y:S01]  /*55c0*/  UMOV UR18, 0x0 ;  /* 0x0000000000127882 */ /* 0x000fe20000000000 */
[----:B------:R-:W-:Y:S01]  /*55d0*/  R2UR UR14, R18 ;  /* 0x00000000120e72ca */ /* 0x000fe200000e0000 */
[----:B------:R-:W-:Y:S01]  /*55e0*/  UMOV UR19, 0x8200490 ;  /* 0x0820049000137882 */ /* 0x000fe20000000000 */
[----:B------:R-:W-:Y:S01]  /*55f0*/  R2UR UR15, R19 ;  /* 0x00000000130f72ca */ /* 0x000fe200000e0000 */
[----:B------:R-:W-:Y:S01]  /*5600*/  UIADD3 UR8, UPT, UPT, UR30, 0x6, URZ ;  /* 0x000000061e087890 */ /* 0x000fe2000fffe0ff */
[----:B------:R-:W-:Y:S01]  /*5610*/  R2UR UR11, R0 ;  /* 0x00000000000b72ca */ /* 0x000fe200000e0000 */
[----:B------:R-:W-:Y:S01]  /*5620*/  UIADD3 UR6, UPT, UPT, UR28, 0x6, URZ ;  /* 0x000000061c067890 */ /* 0x000fe2000fffe0ff */
[----:B------:R-:W-:Y:S01]  /*5630*/  IMAD.MOV.U32 R2, RZ, RZ, 0x80 ;  /* 0x00000080ff027424 */ /* 0x000fe200078e00ff */
[----:B------:R-:W-:Y:S01]  /*5640*/  UMOV UR12, 0x0 ;  /* 0x00000000000c7882 */ /* 0x000fe20000000000 */
[----:B------:R-:W-:Y:S01]  /*5650*/  UMOV UR13, 0x8200490 ;  /* 0x08200490000d7882 */ /* 0x000fe20000000000 */
[----:B------:R-:W-:Y:S01]  /*5660*/  IMAD.MOV.U32 R0, RZ, RZ, 0x80 ;  /* 0x00000080ff007424 */ /* 0x000fe200078e00ff */
[----:B------:R-:W-:Y:S01]  /*5670*/  UMOV UR9, 0x40004040 ;  /* 0x4000404000097882 */ /* 0x000fe20000000000 */
[----:B------:R-:W-:Y:S01]  /*5680*/  R2UR UR10, R2 ;  /* 0x00000000020a72ca */ /* 0x000fe200000e0000 */
[----:B------:R2:W-:Y:S01]  /*5690*/  UTCHMMA gdesc[UR30], gdesc[UR28], tmem[UR4], tmem[UR18], idesc[UR19], !UPT ;  /* 0x00ff121c1e0075ea */ /* 0x0005e2000f800004 */
[----:B------:R-:W-:Y:S01]  /*56a0*/  UMOV UR7, 0x40004040 ;  /* 0x4000404000077882 */ /* 0x000fe20000000000 */
[----:B-1----:R-:W-:Y:S03]  /*56b0*/  R2UR UR5, R0 ;  /* 0x00000000000572ca */ /* 0x002fe600000e0000 */
[----:B------:R1:W-:Y:S01]  /*56c0*/  UTCHMMA gdesc[UR76], gdesc[UR14], tmem[UR11], tmem[UR12], idesc[UR13], UPT ;  /* 0x00ff0c0e4c0075ea */ /* 0x0003e2000b80000b */
[----:B--2---:R-:W-:Y:S02]  /*56d0*/  R2UR UR18, R16 ;  /* 0x00000000101272ca */ /* 0x004fe400000e0000 */
[----:B------:R-:W-:Y:S01]  /*56e0*/  R2UR UR19, R17 ;  /* 0x00000000111372ca */ /* 0x000fe200000e0000 */
[----:B-1----:R-:W-:Y:S01]  /*56f0*/  UMOV UR14, 0x0 ;  /* 0x00000000000e7882 */ /* 0x002fe20000000000 */
[----:B------:R-:W-:Y:S11]  /*5700*/  UMOV UR15, 0x8200490 ;  /* 0x08200490000f7882 */ /* 0x000ff60000000000 */
[----:B------:R1:W-:Y:S01]  /*5710*/  UTCHMMA gdesc[UR74], gdesc[UR18], tmem[UR10], tmem[UR14], idesc[UR15], UPT ;  /* 0x00ff0e124a0075ea */ /* 0x0003e2000b80000a */
[----:B------:R1:W-:Y:S01]  /*5720*/  UTCHMMA gdesc[UR8], gdesc[UR6], tmem[UR5], tmem[UR12], idesc[UR13], UPT ;  /* 0x00ff0c06080075ea */ /* 0x0003e2000b800005 */
[----:B------:R-:W-:Y:S05]  /*5730*/  @!P0 BRA `(.L_x_127) ;  /* 0x0000000000048947 */ /* 0x000fea0003800000 */
[----:B-1----:R-:W-:Y:S05]  /*5740*/  BPT.TRAP 0x1 ;  /* 0x000000040000795c */ /* 0x002fea0000300000 */
.L_x_127:
[----:B------:R-:W-:Y:S09]  /*5750*/  UIADD3 UR4, UPT, UPT, UR17, 0x24860, URZ ;  /* 0x0002486011047890 */ /* 0x000ff2000fffe0ff */
[----:B------:R2:W-:Y:S01]  /*5760*/  UTCBAR [UR4], URZ ;  /* 0x000000ff040073e9 */ /* 0x0005e200080000ff */
[----:B------:R-:W-:Y:S05]  /*5770*/  @!P0 BRA `(.L_x_128) ;  /* 0x0000000000048947 */ /* 0x000fea0003800000 */
[----:B-12---:R-:W-:Y:S05]  /*5780*/  BPT.TRAP 0x1 ;  /* 0x000000040000795c */ /* 0x006fea0000300000 */
.L_x_128:
[----:B---3--:R-:W-:Y:S01]  /*5790*/  SHF.L.U32 R5, R8, 0x1f, RZ ;  /* 0x0000001f08057819 */ /* 0x008fe200000006ff */
[----:B------:R-:W-:Y:S01]  /*57a0*/  IMAD.MOV.U32 R2, RZ, RZ, 0x100 ;  /* 0x00000100ff027424 */ /* 0x000fe200078e00ff */
[----:B------:R-:W-:Y:S02]  /*57b0*/  MOV R0, 0x40 ;  /* 0x0000004000007802 */ /* 0x000fe40000000f00 */
[----:B------:R-:W3:Y:S02]  /*57c0*/  SYNCS.PHASECHK.TRANS64.TRYWAIT P1, [UR17+0x24880], R5 ;  /* 0x02488005ff0075a7 */ /* 0x000ee40008021111 */
[----:B---3--:R-:W-:Y:S05]  /*57d0*/  @!P1 BRA `(.L_x_129) ;  /* 0x0000008800809947 */ /* 0x008fea0003800000 */
.L_x_277:
[----:B-1----:R-:W-:Y:S01]  /*57e0*/  R2UR UR8, R2 ;  /* 0x00000000020872ca */ /* 0x002fe200000e0000 */
[----:B------:R-:W-:Y:S01]  /*57f0*/  UMOV UR18, 0x0 ;  /* 0x0000000000127882 */ /* 0x000fe20000000000 */
[----:B------:R-:W-:Y:S01]  /*5800*/  R2UR UR12, R0 ;  /* 0x00000000000c72ca */ /* 0x000fe200000e0000 */
[----:B------:R-:W-:Y:S01]  /*5810*/  UMOV UR19, 0x8110490 ;  /* 0x0811049000137882 */ /* 0x000fe20000000000 */
[----:B---3--:R-:W-:Y:S01]  /*5820*/  IMAD.MOV.U32 R4, RZ, RZ, 0x108 ;  /* 0x00000108ff047424 */ /* 0x008fe200078e00ff */
[----:B------:R-:W-:Y:S01]  /*5830*/  UIADD3 UR6, UPT, UPT, UR20, 0x80, URZ ;  /* 0x0000008014067890 */ /* 0x000fe2000fffe0ff */
[----:B------:R-:W-:Y:S01]  /*5840*/  IMAD.MOV.U32 R0, RZ, RZ, 0x40 ;  /* 0x00000040ff007424 */ /* 0x000fe200078e00ff */
[----:B------:R-:W-:Y:S01]  /*5850*/  UMOV UR13, 0x8110490 ;  /* 0x08110490000d7882 */ /* 0x000fe20000000000 */
[----:B------:R-:W-:Y:S01]  /*5860*/  UMOV UR7, 0x40004040 ;  /* 0x4000404000077882 */ /* 0x000fe20000000000 */
[----:B------:R-:W-:Y:S01]  /*5870*/  R2UR UR10, R4 ;  /* 0x00000000040a72ca */ /* 0x000fe200000e0000 */
[----:B--2---:R-:W-:Y:S01]  /*5880*/  UIADD3 UR4, UPT, UPT, UR20, 0x100, URZ ;  /* 0x0000010014047890 */ /* 0x004fe2000fffe0ff */
[----:B------:R-:W-:Y:S01]  /*5890*/  R2UR UR11, R0 ;  /* 0x00000000000b72ca */ /* 0x000fe200000e0000 */
[----:B------:R-:W-:Y:S01]  /*58a0*/  IMAD.MOV.U32 R0, RZ, RZ, 0x110 ;  /* 0x00000110ff007424 */ /* 0x000fe200078e00ff */
[----:B------:R-:W-:Y:S02]  /*58b0*/  UMOV UR5, 0x40004040 ;  /* 0x4000404000057882 */ /* 0x000fe40000000000 */
[----:B------:R1:W-:Y:S02]  /*58c0*/  UTCHMMA tmem[UR8], gdesc[UR20], tmem[UR12], tmem[UR18], idesc[UR19], UPT ;  /* 0x00ff1214080079ea */ /* 0x0003e4000b80000c */
[----:B------:R-:W-:Y:S01]  /*58d0*/  R2UR UR14, R0 ;  /* 0x00000000000e72ca */ /* 0x000fe200000e0000 */
[----:B------:R-:W-:Y:S05]  /*58e0*/  IMAD.MOV.U32 R0, RZ, RZ, 0x40 ;  /* 0x00000040ff007424 */ /* 0x000fea00078e00ff */
[----:B------:R-:W-:Y:S01]  /*58f0*/  R2UR UR9, R0 ;  /* 0x00000000000972ca */ /* 0x000fe200000e0000 */
[----:B------:R-:W-:Y:S01]  /*5900*/  IMAD.MOV.U32 R0, RZ, RZ, 0x118 ;  /* 0x00000118ff007424 */ /* 0x000fe200078e00ff */
[----:B-1----:R-:W-:Y:S02]  /*5910*/  UMOV UR12, 0x0 ;  /* 0x00000000000c7882 */ /* 0x002fe40000000000 */
[----:B------:R1:W-:Y:S09]  /*5920*/  UTCHMMA tmem[UR10], gdesc[UR6], tmem[UR11], tmem[UR12], idesc[UR13], UPT ;  /* 0x00ff0c060a0079ea */ /* 0x0003f2000b80000b */
[----:B------:R2:W-:Y:S01]  /*5930*/  UTCHMMA tmem[UR14], gdesc[UR4], tmem[UR9], tmem[UR18], idesc[UR19], UPT ;  /* 0x00ff12040e0079ea */ /* 0x0005e2000b800009 */
[----:B-1----:R-:W-:Y:S01]  /*5940*/  R2UR UR13, R0 ;  /* 0x00000000000d72ca */ /* 0x002fe200000e0000 */
[----:B------:R-:W-:Y:S01]  /*5950*/  IMAD.MOV.U32 R0, RZ, RZ, 0x40 ;  /* 0x00000040ff007424 */ /* 0x000fe200078e00ff */
[----:B------:R-:W-:Y:S02]  /*5960*/  UIADD3 UR6, UPT, UPT, UR20, 0x180, URZ ;  /* 0x0000018014067890 */ /* 0x000fe4000fffe0ff */
[----:B--2---:R-:W-:Y:S02]  /*5970*/  UIADD3 UR4, UPT, UPT, UR20, 0x200, URZ ;  /* 0x0000020014047890 */ /* 0x004fe4000fffe0ff */
[----:B------:R-:W-:Y:S01]  /*5980*/  R2UR UR8, R0 ;  /* 0x00000000000872ca */ /* 0x000fe200000e0000 */
[----:B------:R-:W-:Y:S01]  /*5990*/  IMAD.MOV.U32 R0, RZ, RZ, 0x120 ;  /* 0x00000120ff007424 */ /* 0x000fe200078e00ff */
[----:B------:R-:W-:Y:S04]  /*59a0*/  UMOV UR9, 0x40004040 ;  /* 0x4000404000097882 */ /* 0x000fe80000000000 */
[----:B------:R-:W-:Y:S01]  /*59b0*/  R2UR UR16, R0 ;  /* 0x00000000001072ca */ /* 0x000fe200000e0000 */
[----:B------:R-:W-:Y:S05]  /*59c0*/  IMAD.MOV.U32 R0, RZ, RZ, 0x40 ;  /* 0x00000040ff007424 */ /* 0x000fea00078e00ff */
[----:B------:R-:W-:Y:S01]  /*59d0*/  R2UR UR10, R0 ;  /* 0x00000000000a72ca */ /* 0x000fe200000e0000 */
[----:B------:R1:W-:Y:S01]  /*59e0*/  UTCHMMA tmem[UR13], gdesc[UR6], tmem[UR8], tmem[UR18], idesc[UR19], UPT ;  /* 0x00ff12060d0079ea */ /* 0x0003e2000b800008 */
[----:B------:R-:W-:Y:S05]  /*59f0*/  IMAD.MOV.U32 R0, RZ, RZ, 0x128 ;  /* 0x00000128ff007424 */ /* 0x000fea00078e00ff */
[----:B------:R-:W-:Y:S01]  /*5a00*/  R2UR UR14, R0 ;  /* 0x00000000000e72ca */ /* 0x000fe200000e0000 */
[----:B------:R-:W-:Y:S05]  /*5a10*/  IMAD.MOV.U32 R0, RZ, RZ, 0x40 ;  /* 0x00000040ff007424 */ /* 0x000fea00078e00ff */
[----:B------:R-:W-:Y:S01]  /*5a20*/  R2UR UR12, R0 ;  /* 0x00000000000c72ca */ /* 0x000fe200000e0000 */
[----:B------:R-:W-:Y:S05]  /*5a30*/  IMAD.MOV.U32 R0, RZ, RZ, 0x130 ;  /* 0x00000130ff007424 */ /* 0x000fea00078e00ff */
[----:B------:R-:W-:Y:S01]  /*5a40*/  R2UR UR15, R0 ;  /* 0x00000000000f72ca */ /* 0x000fe200000e0000 */
[----:B------:R-:W-:Y:S05]  /*5a50*/  IMAD.MOV.U32 R0, RZ, RZ, 0x40 ;  /* 0x00000040ff007424 */ /* 0x000fea00078e00ff */
[----:B------:R-:W-:Y:S01]  /*5a60*/  R2UR UR11, R0 ;  /* 0x00000000000b72ca */ /* 0x000fe200000e0000 */
[----:B-1----:R-:W-:Y:S01]  /*5a70*/  UIADD3 UR8, UPT, UPT, UR20, 0x280, URZ ;  /* 0x0000028014087890 */ /* 0x002fe2000fffe0ff */
[----:B------:R-:W-:Y:S01]  /*5a80*/  IMAD.MOV.U32 R0, RZ, RZ, 0x138 ;  /* 0x00000138ff007424 */ /* 0x000fe200078e00ff */
[----:B------:R-:W-:Y:S01]  /*5a90*/  UMOV UR6, 0x0 ;  /* 0x0000000000067882 */ /* 0x000fe20000000000 */
[----:B------:R-:W-:Y:S02]  /*5aa0*/  UMOV UR7, 0x8110490 ;  /* 0x0811049000077882 */ /* 0x000fe40000000000 */
[----:B------:R1:W-:Y:S01]  /*5ab0*/  UTCHMMA tmem[UR16], gdesc[UR4], tmem[UR10], tmem[UR6], idesc[UR7], UPT ;  /* 0x00ff0604100079ea */ /* 0x0003e2000b80000a */
[----:B------:R-:W-:Y:S01]  /*5ac0*/  R2UR UR13, R0 ;  /* 0x00000000000d72ca */ /* 0x000fe200000e0000 */
[----:B------:R-:W-:Y:S02]  /*5ad0*/  IMAD.MOV.U32 R0, RZ, RZ, 0x40 ;  /* 0x00000040ff007424 */ /* 0x000fe400078e00ff */
[----:B------:R2:W-:Y:S01]  /*5ae0*/  UTCHMMA tmem[UR14], gdesc[UR8], tmem[UR12], tmem[UR18], idesc[UR19], UPT ;  /* 0x00ff12080e0079ea */ /* 0x0005e2000b80000c */
[----:B-1----:R-:W-:Y:S02]  /*5af0*/  UIADD3 UR6, UPT, UPT, UR20, 0x300, URZ ;  /* 0x0000030014067890 */ /* 0x002fe4000fffe0ff */
[----:B------:R-:W-:Y:S01]  /*5b00*/  R2UR UR10, R0 ;  /* 0x00000000000a72ca */ /* 0x000fe200000e0000 */
[----:B------:R-:W-:Y:S01]  /*5b10*/  UIADD3 UR4, UPT, UPT, UR20, 0x380, URZ ;  /* 0x0000038014047890 */ /* 0x000fe2000fffe0ff */
[----:B------:R-:W-:Y:S01]  /*5b20*/  UMOV UR7, 0x40004040 ;  /* 0x4000404000077882 */ /* 0x000fe20000000000 */
[----:B--2---:R-:W-:Y:S01]  /*5b30*/  UMOV UR8, 0x0 ;  /* 0x0000000000087882 */ /* 0x004fe20000000000 */
[----:B------:R-:W-:Y:S03]  /*5b40*/  UMOV UR9, 0x8110490 ;  /* 0x0811049000097882 */ /* 0x000fe60000000000 */
[----:B------:R1:W-:Y:S06]  /*5b50*/  UTCHMMA tmem[UR15], gdesc[UR6], tmem[UR11], tmem[UR18], idesc[UR19], UPT ;  /* 0x00ff12060f0079ea */ /* 0x0003ec000b80000b */
[----:B------:R1:W-:Y:S01]  /*5b60*/  UTCHMMA tmem[UR13], gdesc[UR4], tmem[UR10], tmem[UR8], idesc[UR9], UPT ;  /* 0x00ff08040d0079ea */ /* 0x0003e2000b80000a */
[----:B------:R-:W-:Y:S05]  /*5b70*/  @!P0 BRA `(.L_x_130) ;  /* 0x0000000000048947 */ /* 0x000fea0003800000 */
[----:B-1----:R-:W-:Y:S05]  /*5b80*/  BPT.TRAP 0x1 ;  /* 0x000000040000795c */ /* 0x002fea0000300000 */
.L_x_130:
[----:B-1----:R-:W-:Y:S09]  /*5b90*/  UIADD3 UR4, UPT, UPT, UR17, 0x24888, URZ ;  /* 0x0002488811047890 */ /* 0x002ff2000fffe0ff */
[----:B------:R1:W-:Y:S01]  /*5ba0*/  UTCBAR [UR4], URZ ;  /* 0x000000ff040073e9 */ /* 0x0003e200080000ff */
[----:B------:R-:W-:Y:S05]  /*5bb0*/  BRA.U !UP0, `(.L_x_131) ;  /* 0x0000000108047547 */ /* 0x000fea000b800000 */
[----:B-1----:R-:W-:Y:S05]  /*5bc0*/  BPT.TRAP 0x1 ;  /* 0x000000040000795c */ /* 0x002fea0000300000 */
.L_x_131:
[----:B------:R-:W-:Y:S01]  /*5bd0*/  LOP3.LUT R7, R7, 0x1, RZ, 0x3c, !PT ;  /* 0x0000000107077812 */ /* 0x000fe200078e3cff */
[----:B------:R-:W2:Y:S01]  /*5be0*/  LDL.LU R0, [R1] ;  /* 0x0000000001007983 */ /* 0x000ea20000300800 */
[----:B------:R-:W-:Y:S01]  /*5bf0*/  LOP3.LUT R9, R9, 0x1, RZ, 0x3c, !PT ;  /* 0x0000000109097812 */ /* 0x000fe200078e3cff */
[----:B-1----:R-:W-:Y:S01]  /*5c00*/  UIADD3 UR4, UPT, UPT, UR17, 0x24828, URZ ;  /* 0x0002482811047890 */ /* 0x002fe2000fffe0ff */
[----:B------:R-:W-:Y:S01]  /*5c10*/  LOP3.LUT R11, R11, 0x1, RZ, 0x3c, !PT ;  /* 0x000000010b0b7812 */ /* 0x000fe200078e3cff */
[----:B------:R-:W-:Y:S01]  /*5c20*/  UISETP.NE.AND UP1, UPT, UR24, 0x2, UPT ;  /* 0x000000021800788c */ /* 0x000fe2000bf25270 */
[----:B------:R-:W-:Y:S01]  /*5c30*/  LOP3.LUT R8, R8, 0x1, RZ, 0x3c, !PT ;  /* 0x0000000108087812 */ /* 0x000fe200078e3cff */
[----:B------:R-:W-:Y:S02]  /*5c40*/  UMOV UR19, 0x1 ;  /* 0x0000000100137882 */ /* 0x000fe40000000000 */
[----:B------:R-:W-:Y:S02]  /*5c50*/  USEL UR5, URZ, 0x1, UP1 ;  /* 0x00000001ff057887 */ /* 0x000fe40008800000 */
[----:B------:R-:W-:Y:S01]  /*5c60*/  USEL UR14, UR24, URZ, UP1 ;  /* 0x000000ff180e7287 */ /* 0x000fe20008800000 */
[----:B------:R1:W-:Y:S03]  /*5c70*/  UTCBAR [UR4], URZ ;  /* 0x000000ff040073e9 */ /* 0x0003e600080000ff */
[----:B------:R-:W-:Y:S02]  /*5c80*/  LOP3.LUT R6, R6, UR5, RZ, 0x3c, !PT ;  /* 0x0000000506067c12 */ /* 0x000fe4000f8e3cff */
[C---:B--2---:R-:W-:Y:S01]  /*5c90*/  ISETP.GT.U32.AND P1, PT, R0.reuse, 0x2, PT ;  /* 0x000000020000780c */ /* 0x044fe20003f24070 */
[----:B------:R-:W-:Y:S05]  /*5ca0*/  VIADD R0, R0, 0xffffffff ;  /* 0xffffffff00007836 */ /* 0x000fea0000000000 */
[----:B------:R1:W-:Y:S07]  /*5cb0*/  STL [R1], R0 ;  /* 0x0000000001007387 */ /* 0x0003ee0000100800 */
[----:B------:R-:W-:Y:S05]  /*5cc0*/  @P1 BRA `(.L_x_132) ;  /* 0xffffffec00401947 */ /* 0x000fea000383ffff */
.L_x_108:
[----:B------:R-:W-:Y:S05]  /*5cd0*/  @!P0 BRA `(.L_x_133) ;  /* 0x0000000000048947 */ /* 0x000fea0003800000 */
[----:B-1----:R-:W-:Y:S05]  /*5ce0*/  BPT.TRAP 0x1 ;  /* 0x000000040000795c */ /* 0x002fea0000300000 */
.L_x_133:
[----:B------:R-:W-:-:S05]  /*5cf0*/  HFMA2 R2, -RZ, RZ, 0, 5.9604644775390625e-08 ;  /* 0x00000001ff027431 */ /* 0x000fca00000001ff */
[----:B------:R-:W-:-:S04]  /*5d00*/  SHF.L.U32 R2, R2, 0x1f, RZ ;  /* 0x0000001f02027819 */ /* 0x000fc800000006ff */
[----:B------:R-:W2:Y:S02]  /*5d10*/  SYNCS.PHASECHK.TRANS64.TRYWAIT P1, [UR17+0x248b0], R2 ;  /* 0x0248b002ff0075a7 */ /* 0x000ea40008021111 */
[----:B--2---:R-:W-:Y:S05]  /*5d20*/  @!P1 BRA `(.L_x_134) ;  /* 0x0000008400449947 */ /* 0x004fea0003800000 */
.L_x_279:
[----:B------:R-:W-:Y:S05]  /*5d30*/  @!P0 BRA `(.L_x_135) ;  /* 0x0000000000048947 */ /* 0x000fea0003800000 */
[----:B-1----:R-:W-:Y:S05]  /*5d40*/  BPT.TRAP 0x1 ;  /* 0x000000040000795c */ /* 0x002fea0000300000 */
.L_x_135:
[----:B-1----:R-:W-:-:S09]  /*5d50*/  UIADD3 UR4, UPT, UPT, UR17, 0x248a0, URZ ;  /* 0x000248a011047890 */ /* 0x002fd2000fffe0ff */
[----:B------:R1:W-:Y:S01]  /*5d60*/  UTCBAR [UR4], URZ ;  /* 0x000000ff040073e9 */ /* 0x0003e200080000ff */
[----:B------:R-:W-:Y:S05]  /*5d70*/  @!P0 BRA `(.L_x_136) ;  /* 0x0000000000048947 */ /* 0x000fea0003800000 */
[----:B-1----:R-:W-:Y:S05]  /*5d80*/  BPT.TRAP 0x1 ;  /* 0x000000040000795c */ /* 0x002fea0000300000 */
.L_x_136:
[----:B------:R-:W2:Y:S02]  /*5d90*/  SYNCS.PHASECHK.TRANS64.TRYWAIT P1, [UR17+0x248b8], R2 ;  /* 0x0248b802ff0075a7 */ /* 0x000ea40008021111 */
[----:B--2---:R-:W-:Y:S05]  /*5da0*/  @!P1 BRA `(.L_x_137) ;  /* 0x00000084003c9947 */ /* 0x004fea0003800000 */
.L_x_281:
[----:B------:R-:W-:Y:S05]  /*5db0*/  @!P0 BRA `(.L_x_138) ;  /* 0x0000000000048947 */ /* 0x000fea0003800000 */
[----:B-1----:R-:W-:Y:S05]  /*5dc0*/  BPT.TRAP 0x1 ;  /* 0x000000040000795c */ /* 0x002fea0000300000 */
.L_x_138:
[----:B------:R-:W-:Y:S01]  /*5dd0*/  SHF.L.U32 R12, R12, 0x1f, RZ ;  /* 0x0000001f0c0c7819 */ /* 0x000fe200000006ff */
[----:B--2---:R-:W-:Y:S01]  /*5de0*/  IMAD.MOV.U32 R2, RZ, RZ, RZ ;  /* 0x000000ffff027224 */ /* 0x004fe200078e00ff */
[----:B------:R-:W-:Y:S02]  /*5df0*/  MOV R0, RZ ;  /* 0x000000ff00007202 */ /* 0x000fe40000000f00 */
[----:B------:R-:W2:Y:S02]  /*5e00*/  SYNCS.PHASECHK.TRANS64.TRYWAIT P1, [UR17+0x24890], R12 ;  /* 0x0248900cff0075a7 */ /* 0x000ea40008021111 */
[----:B--2---:R-:W-:Y:S05]  /*5e10*/  @!P1 BRA `(.L_x_139) ;  /* 0x0000008400389947 */ /* 0x004fea0003800000 */
.L_x_283:
[----:B-1----:R-:W-:Y:S01]  /*5e20*/  R2UR UR4, R15 ;  /* 0x000000000f0472ca */ /* 0x002fe200000e0000 */
[----:B------:R-:W-:Y:S01]  /*5e30*/  IMAD.MOV.U32 R4, RZ, RZ, RZ ;  /* 0x000000ffff047224 */ /* 0x000fe200078e00ff */
[----:B------:R-:W-:Y:S01]  /*5e40*/  R2UR UR47, R2 ;  /* 0x00000000022f72ca */ /* 0x000fe200000e0000 */
[----:B--2---:R-:W-:Y:S01]  /*5e50*/  IMAD.MOV.U32 R3, RZ, RZ, RZ ;  /* 0x000000ffff037224 */ /* 0x004fe200078e00ff */
[----:B------:R-:W-:Y:S01]  /*5e60*/  R2UR UR46, R0 ;  /* 0x00000000002e72ca */ /* 0x000fe200000e0000 */
[----:B------:R-:W-:Y:S01]  /*5e70*/  IMAD.MOV.U32 R2, RZ, RZ, RZ ;  /* 0x000000ffff027224 */ /* 0x000fe200078e00ff */
[----:B------:R-:W-:Y:S01]  /*5e80*/  R2UR UR45, R4 ;  /* 0x00000000042d72ca */ /* 0x000fe200000e0000 */
[----:B------:R-:W-:Y:S01]  /*5e90*/  IMAD.MOV.U32 R0, RZ, RZ, RZ ;  /* 0x000000ffff007224 */ /* 0x000fe200078e00ff */
[----:B------:R-:W-:Y:S01]  /*5ea0*/  UISETP.NE.U32.AND UP0, UPT, UR19, URZ, UPT ;  /* 0x000000ff1300728c */ /* 0x000fe2000bf05070 */
[----:B------:R-:W-:Y:S01]  /*5eb0*/  R2UR UR44, R3 ;  /* 0x00000000032c72ca */ /* 0x000fe200000e0000 */
[----:B------:R-:W-:Y:S01]  /*5ec0*/  UIADD3 UR20, UPT, UPT, UR22, 0x2, URZ ;  /* 0x0000000216147890 */ /* 0x000fe2000fffe0ff */
[----:B------:R-:W-:Y:S01]  /*5ed0*/  R2UR UR43, R2 ;  /* 0x00000000022b72ca */ /* 0x000fe200000e0000 */
[----:B------:R-:W-:Y:S01]  /*5ee0*/  UIADD3 UR18, UPT, UPT, UR22, 0x4, URZ ;  /* 0x0000000416127890 */ /* 0x000fe2000fffe0ff */
[----:B------:R-:W-:Y:S01]  /*5ef0*/  R2UR UR42, R0 ;  /* 0x00000000002a72ca */ /* 0x000fe200000e0000 */
[----:B------:R-:W-:Y:S01]  /*5f00*/  ULEA UR4, UR25, UR4, 0xa ;  /* 0x0000000419047291 */ /* 0x000fe2000f8e50ff */
[----:B------:R-:W-:Y:S01]  /*5f10*/  R2UR UR24, R2 ;  /* 0x00000000021872ca */ /* 0x000fe200000e0000 */
[----:B------:R-:W-:Y:S01]  /*5f20*/  UIADD3 UR14, UPT, UPT, UR22, 0x6, URZ ;  /* 0x00000006160e7890 */ /* 0x000fe2000fffe0ff */
[----:B------:R-:W-:Y:S01]  /*5f30*/  R2UR UR16, R0 ;  /* 0x00000000001072ca */ /* 0x000fe200000e0000 */
        /* <DEDUP_REMOVED lines=11> */
[----:B------:R-:W-:Y:S01]  /*5ff0*/  UIADD3 UR6, UPT, UPT, UR22, 0x406, URZ ;  /* 0x0000040616067890 */ /* 0x000fe2000fffe0ff */
[----:B------:R-:W-:Y:S01]  /*6000*/  UMOV UR5, 0x40004040 ;  /* 0x4000404000057882 */ /* 0x000fe20000000000 */
[----:B------:R-:W-:Y:S01]  /*6010*/  UIADD3 UR28, UPT, UPT, UR4, 0x380, URZ ;  /* 0x00000380041c7890 */ /* 0x000fe2000fffe0ff */
[----:B------:R1:W-:Y:S01]  /*6020*/  UTCHMMA gdesc[UR22], gdesc[UR4], tmem[UR47], tmem[UR62], idesc[UR63], UP0 ;  /* 0x00ff3e04160075ea */ /* 0x0003e2000800002f */
        /* <DEDUP_REMOVED lines=36> */
[----:B-1----:R-:W-:Y:S05]  /*6270*/  BPT.TRAP 0x1 ;  /* 0x000000040000795c */ /* 0x002fea0000300000 */
.L_x_140:
[----:B------:R-:W-:Y:S01]  /*6280*/  ELECT P1, URZ, PT ;  /* 0x0000000000ff782f */ /* 0x000fe20003820000 */
[----:B------:R-:W-:Y:S01]  /*6290*/  IMAD.MOV.U32 R0, RZ, RZ, 0x80 ;  /* 0x00000080ff007424 */ /* 0x000fe200078e00ff */
[----:B-1----:R-:W-:Y:S02]  /*62a0*/  USHF.R.U32.HI UR4, URZ, 0x4, UR17 ;  /* 0x00000004ff047899 */ /* 0x002fe40008011611 */
[----:B------:R-:W-:Y:S02]  /*62b0*/  UIADD3 UR11, UPT, UPT, UR17, 0x248a8, URZ ;  /* 0x000248a8110b7890 */ /* 0x000fe4000fffe0ff */
[----:B------:R-:W-:Y:S01]  /*62c0*/  ULOP3.LUT UR4, UR4, 0x3fff, URZ, 0xc0, !UPT ;  /* 0x00003fff04047892 */ /* 0x000fe2000f8ec0ff */
[----:B------:R-:W-:Y:S01]  /*62d0*/  UMOV UR18, 0x0 ;  /* 0x0000000000127882 */ /* 0x000fe20000000000 */
[----:B------:R-:W-:Y:S01]  /*62e0*/  UMOV UR19, 0x8118490 ;  /* 0x0811849000137882 */ /* 0x000fe20000000000 */
[----:B------:R-:W-:Y:S01]  /*62f0*/  UMOV UR14, 0x0 ;  /* 0x00000000000e7882 */ /* 0x000fe20000000000 */
[----:B------:R-:W-:Y:S01]  /*6300*/  UMOV UR15, 0x8118490 ;  /* 0x08118490000f7882 */ /* 0x000fe20000000000 */
[----:B------:R-:W-:-:S02]  /*6310*/  UMOV UR5, 0x40004040 ;  /* 0x4000404000057882 */ /* 0x000fc40000000000 */
[----:B------:R-:W-:Y:S01]  /*6320*/  @P1 IMAD.U32 R13, RZ, RZ, UR4 ;  /* 0x00000004ff0d1e24 */ /* 0x000fe2000f8e00ff */
[----:B------:R-:W-:Y:S01]  /*6330*/  @P1 R2UR UR10, R0 ;  /* 0x00000000000a12ca */ /* 0x000fe200000e0000 */
[----:B------:R-:W-:Y:S01]  /*6340*/  @P1 IMAD.MOV.U32 R3, RZ, RZ, 0x40004040 ;  /* 0x40004040ff031424 */ /* 0x000fe200078e00ff */
[----:B------:R-:W-:Y:S01]  /*6350*/  UTCBAR [UR11], URZ ;  /* 0x000000ff0b0073e9 */ /* 0x000fe200080000ff */
[----:B------:R-:W-:Y:S01]  /*6360*/  @P1 IMAD.MOV.U32 R2, RZ, RZ, R13 ;  /* 0x000000ffff021224 */ /* 0x000fe200078e000d */
[----:B------:R-:W-:Y:S02]  /*6370*/  UIADD3 UR4, UPT, UPT, UR26, 0x80, URZ ;  /* 0x000000801a047890 */ /* 0x000fe4000fffe0ff */
[----:B------:R-:W-:Y:S02]  /*6380*/  @P1 R2UR.BROADCAST UR7, R3 ;  /* 0x00000000030712ca */ /* 0x000fe400008e0000 */
[----:B------:R-:W-:Y:S02]  /*6390*/  @P1 R2UR.BROADCAST UR6, R2 ;  /* 0x00000000020612ca */ /* 0x000fe400008e0000 */
[----:B------:R-:W-:-:S11]  /*63a0*/  ELECT P1, URZ, PT ;  /* 0x0000000000ff782f */ /* 0x000fd60003820000 */
[----:B------:R1:W-:Y:S02]  /*63b0*/  UTCHMMA gdesc[UR26], gdesc[UR6], tmem[UR10], tmem[UR18], idesc[UR19], !UPT ;  /* 0x00ff12061a0075ea */ /* 0x0003e4000f80000a */
[----:B------:R-:W-:Y:S01]  /*63c0*/  @P1 VIADD R2, R13, 0x80 ;  /* 0x000000800d021836 */ /* 0x000fe20000000000 */
[----:B------:R-:W-:Y:S01]  /*63d0*/  @P1 R2UR UR12, R0 ;  /* 0x00000000000c12ca */ /* 0x000fe200000e0000 */
[----:B------:R-:W-:-:S03]  /*63e0*/  @P1 IMAD.MOV.U32 R3, RZ, RZ, 0x40004040 ;  /* 0x40004040ff031424 */ /* 0x000fc600078e00ff */
[----:B------:R-:W-:Y:S02]  /*63f0*/  @P1 R2UR.BROADCAST UR8, R2 ;  /* 0x00000000020812ca */ /* 0x000fe400008e0000 */
[----:B------:R-:W-:Y:S02]  /*6400*/  @P1 R2UR.BROADCAST UR9, R3 ;  /* 0x00000000030912ca */ /* 0x000fe400008e0000 */
[----:B------:R-:W-:-:S11]  /*6410*/  ELECT P1, URZ, PT ;  /* 0x0000000000ff782f */ /* 0x000fd60003820000 */
[----:B------:R2:W-:Y:S02]  /*6420*/  UTCHMMA gdesc[UR4], gdesc[UR8], tmem[UR12], tmem[UR14], idesc[UR15], UPT ;  /* 0x00ff0e08040075ea */ /* 0x0005e4000b80000c */
[----:B------:R-:W-:Y:S01]  /*6430*/  @P1 VIADD R2, R13, 0x100 ;  /* 0x000001000d021836 */ /* 0x000fe20000000000 */
[----:B------:R-:W-:Y:S01]  /*6440*/  @P1 R2UR UR13, R0 ;  /* 0x00000000000d12ca */ /* 0x000fe200000e0000 */
[----:B------:R-:W-:Y:S01]  /*6450*/  @P1 IMAD.MOV.U32 R3, RZ, RZ, 0x40004040 ;  /* 0x40004040ff031424 */ /* 0x000fe200078e00ff */
[----:B-1----:R-:W-:Y:S02]  /*6460*/  UIADD3 UR6, UPT, UPT, UR26, 0x100, URZ ;  /* 0x000001001a067890 */ /* 0x002fe4000fffe0ff */
[----:B------:R-:W-:Y:S01]  /*6470*/  @P1 R2UR.BROADCAST UR10, R2 ;  /* 0x00000000020a12ca */ /* 0x000fe200008e0000 */
[----:B------:R-:W-:Y:S01]  /*6480*/  UMOV UR7, 0x40004040 ;  /* 0x4000404000077882 */ /* 0x000fe20000000000 */
[----:B------:R-:W-:Y:S02]  /*6490*/  @P1 R2UR.BROADCAST UR11, R3 ;  /* 0x00000000030b12ca */ /* 0x000fe400008e0000 */
[----:B------:R-:W-:-:S11]  /*64a0*/  ELECT P1, URZ, PT ;  /* 0x0000000000ff782f */ /* 0x000fd60003820000 */
[----:B------:R1:W-:Y:S02]  /*64b0*/  UTCHMMA gdesc[UR6], gdesc[UR10], tmem[UR13], tmem[UR18], idesc[UR19], UPT ;  /* 0x00ff120a060075ea */ /* 0x0003e4000b80000d */
[----:B------:R-:W-:Y:S02]  /*64c0*/  @P1 VIADD R2, R13, 0x180 ;  /* 0x000001800d021836 */ /* 0x000fe40000000000 */
[----:B------:R-:W-:Y:S01]  /*64d0*/  @P1 IMAD.MOV.U32 R3, RZ, RZ, 0x40004040 ;  /* 0x40004040ff031424 */ /* 0x000fe200078e00ff */
[----:B--2---:R-:W-:Y:S01]  /*64e0*/  @P1 R2UR UR12, R0 ;  /* 0x00000000000c12ca */ /* 0x004fe200000e0000 */
[----:B------:R-:W-:Y:S01]  /*64f0*/  UIADD3 UR4, UPT, UPT, UR26, 0x180, URZ ;  /* 0x000001801a047890 */ /* 0x000fe2000fffe0ff */
[----:B------:R-:W-:Y:S02]  /*6500*/  @P1 R2UR.BROADCAST UR8, R2 ;  /* 0x00000000020812ca */ /* 0x000fe400008e0000 */
[----:B------:R-:W-:Y:S02]  /*6510*/  @P1 R2UR.BROADCAST UR9, R3 ;  /* 0x00000000030912ca */ /* 0x000fe400008e0000 */
[----:B------:R-:W-:-:S11]  /*6520*/  ELECT P1, URZ, PT ;  /* 0x0000000000ff782f */ /* 0x000fd60003820000 */
[----:B------:R2:W-:Y:S02]  /*6530*/  UTCHMMA gdesc[UR4], gdesc[UR8], tmem[UR12], tmem[UR14], idesc[UR15], UPT ;  /* 0x00ff0e08040075ea */ /* 0x0005e4000b80000c */
[----:B------:R-:W-:Y:S02]  /*6540*/  @P1 VIADD R2, R13, 0x200 ;  /* 0x000002000d021836 */ /* 0x000fe40000000000 */
[----:B------:R-:W-:Y:S01]  /*6550*/  @P1 IMAD.MOV.U32 R3, RZ, RZ, 0x40004040 ;  /* 0x40004040ff031424 */ /* 0x000fe200078e00ff */
[----:B-1----:R-:W-:Y:S01]  /*6560*/  @P1 R2UR UR13, R0 ;  /* 0x00000000000d12ca */ /* 0x002fe200000e0000 */
[----:B------:R-:W-:Y:S01]  /*6570*/  UIADD3 UR6, UPT, UPT, UR26, 0x200, URZ ;  /* 0x000002001a067890 */ /* 0x000fe2000fffe0ff */
[----:B------:R-:W-:Y:S02]  /*6580*/  @P1 R2UR.BROADCAST UR10, R2 ;  /* 0x00000000020a12ca */ /* 0x000fe400008e0000 */
        /* <DEDUP_REMOVED lines=11> */
[C---:B------:R-:W-:Y:S02]  /*6640*/  @P1 VIADD R2, R13.reuse, 0x300 ;  /* 0x000003000d021836 */ /* 0x040fe40000000000 */
[----:B------:R-:W-:Y:S01]  /*6650*/  @P1 IMAD.MOV.U32 R3, RZ, RZ, 0x40004040 ;  /* 0x40004040ff031424 */ /* 0x000fe200078e00ff */
[----:B-1----:R-:W-:Y:S01]  /*6660*/  @P1 R2UR UR13, R0 ;  /* 0x00000000000d12ca */ /* 0x002fe200000e0000 */
[----:B------:R-:W-:Y:S01]  /*6670*/  UIADD3 UR6, UPT, UPT, UR26, 0x300, URZ ;  /* 0x000003001a067890 */ /* 0x000fe2000fffe0ff */
[----:B------:R-:W-:Y:S01]  /*6680*/  @P1 R2UR.BROADCAST UR10, R2 ;  /* 0x00000000020a12ca */ /* 0x000fe200008e0000 */
[----:B------:R-:W-:Y:S01]  /*6690*/  VIADD R2, R13, 0x380 ;  /* 0x000003800d027836 */ /* 0x000fe20000000000 */
[----:B------:R-:W-:Y:S02]  /*66a0*/  @P1 R2UR.BROADCAST UR11, R3 ;  /* 0x00000000030b12ca */ /* 0x000fe400008e0000 */
[----:B------:R-:W-:-:S11]  /*66b0*/  ELECT P1, URZ, PT ;  /* 0x0000000000ff782f */ /* 0x000fd60003820000 */
[----:B------:R1:W-:Y:S02]  /*66c0*/  UTCHMMA gdesc[UR6], gdesc[UR10], tmem[UR13], tmem[UR18], idesc[UR19], UPT ;  /* 0x00ff120a060075ea */ /* 0x0003e4000b80000d */
[----:B------:R-:W-:Y:S01]  /*66d0*/  @P1 IMAD.MOV.U32 R3, RZ, RZ, 0x40004040 ;  /* 0x40004040ff031424 */ /* 0x000fe200078e00ff */
[----:B--2---:R-:W-:Y:S01]  /*66e0*/  @P1 R2UR UR12, R0 ;  /* 0x00000000000c12ca */ /* 0x004fe200000e0000 */
[----:B------:R-:W-:Y:S01]  /*66f0*/  UIADD3 UR4, UPT, UPT, UR26, 0x380, URZ ;  /* 0x000003801a047890 */ /* 0x000fe2000fffe0ff */
[----:B------:R-:W-:Y:S02]  /*6700*/  @P1 R2UR.BROADCAST UR8, R2 ;  /* 0x00000000020812ca */ /* 0x000fe400008e0000 */
[----:B------:R-:W-:-:S13]  /*6710*/  @P1 R2UR.BROADCAST UR9, R3 ;  /* 0x00000000030912ca */ /* 0x000fda00008e0000 */
[----:B------:R1:W-:Y:S01]  /*6720*/  UTCHMMA gdesc[UR4], gdesc[UR8], tmem[UR12], tmem[UR14], idesc[UR15], UPT ;  /* 0x00ff0e08040075ea */ /* 0x0003e2000b80000c */
[----:B------:R-:W-:Y:S05]  /*6730*/  @!P0 BRA `(.L_x_141) ;  /* 0x0000000000048947 */ /* 0x000fea0003800000 */
[----:B-1----:R-:W-:Y:S05]  /*6740*/  BPT.TRAP 0x1 ;  /* 0x000000040000795c */ /* 0x002fea0000300000 */
.L_x_141:
[----:B-1----:R-:W-:Y:S01]  /*6750*/  UIADD3 UR4, UPT, UPT, UR17, 0x24870, URZ ;  /* 0x0002487011047890 */ /* 0x002fe2000fffe0ff */
[----:B------:R-:W-:Y:S08]  /*6760*/  BSSY.RECONVERGENT B0, `(.L_x_142) ;  /* 0x0000004000007945 */ /* 0x000ff00003800200 */
[----:B------:R1:W-:Y:S01]  /*6770*/  UTCBAR [UR4], URZ ;  /* 0x000000ff040073e9 */ /* 0x0003e200080000ff */
[----:B------:R-:W-:Y:S05]  /*6780*/  @!P3 BRA `(.L_x_143) ;  /* 0x000000000004b947 */ /* 0x000fea0003800000 */
[----:B-1----:R-:W-:Y:S05]  /*6790*/  BPT.TRAP 0x1 ;  /* 0x000000040000795c */ /* 0x002fea0000300000 */
.L_x_143:
[----:B-1----:R-:W-:Y:S05]  /*67a0*/  BSYNC.RECONVERGENT B0 ;  /* 0x0000000000007941 */ /* 0x002fea0003800200 */
.L_x_142:
[----:B------:R-:W-:-:S04]  /*67b0*/  ULEA UR4, UR25, UR17, 0x3 ;  /* 0x0000001119047291 */ /* 0x000fc8000f8e18ff */
[----:B------:R-:W-:-:S09]  /*67c0*/  UIADD3 UR4, UPT, UPT, UR4, 0x24810, URZ ;  /* 0x0002481004047890 */ /* 0x000fd2000fffe0ff */
[----:B------:R1:W-:Y:S01]  /*67d0*/  UTCBAR [UR4], URZ ;  /* 0x000000ff040073e9 */ /* 0x0003e200080000ff */
[----:B------:R-:W-:Y:S05]  /*67e0*/  @!P0 BRA `(.L_x_144) ;  /* 0x0000000000048947 */ /* 0x000fea0003800000 */
[----:B-1----:R-:W-:Y:S05]  /*67f0*/  BPT.TRAP 0x1 ;  /* 0x000000040000795c */ /* 0x002fea0000300000 */
.L_x_144:
[----:B------:R-:W-:-:S13]  /*6800*/  ELECT P0, URZ, PT ;  /* 0x0000000000ff782f */ /* 0x000fda0003800000 */
[----:B-1----:R-:W-:Y:S05]  /*6810*/  @!P0 EXIT ;  /* 0x000000000000894d */ /* 0x002fea0003800000 */
[----:B------:R-:W-:-:S09]  /*6820*/  UIADD3 UR4, UPT, UPT, UR17, 0x24898, URZ ;  /* 0x0002489811047890 */ /* 0x000fd2000fffe0ff */
[----:B------:R1:W-:Y:S01]  /*6830*/  UTCBAR [UR4], URZ ;  /* 0x000000ff040073e9 */ /* 0x0003e200080000ff */
[----:B------:R-:W-:Y:S01]  /*6840*/  NOP ;  /* 0x0000000000007918 */ /* 0x000fe20000000000 */
[----:B-1----:R-:W-:Y:S05]  /*6850*/  EXIT ;  /* 0x000000000000794d */ /* 0x002fea0003800000 */
.L_x_48:
[----:B------:R-:W-:-:S05]  /*6860*/  IMAD.MOV.U32 R4, RZ, RZ, -0x3 ;  /* 0xfffffffdff047424 */ /* 0x000fca00078e00ff */
[----:B------:R-:W-:-:S05]  /*6870*/  VIADDMNMX.U32 R4, R3, R4, 0x2, PT ;  /* 0x0000000203047446 */ /* 0x000fca0003800004 */
[----:B------:R-:W-:-:S06]  /*6880*/  IMAD.SHL.U32 R4, R4, 0x4, RZ ;  /* 0x0000000404047824 */ /* 0x000fcc00078e00ff */
[----:B------:R-:W1:Y:S02]  /*6890*/  LDC R4, c[0x2][R4+0xc] ;  /* 0x0080030004047b82 */ /* 0x000e640000000800 */
[----:B-1----:R-:W-:-:S04]  /*68a0*/  SHF.R.S32.HI R5, RZ, 0x1f, R4 ;  /* 0x0000001fff057819 */ /* 0x002fc80000011404 */
.L_x_300:
[----:B------:R-:W-:Y:S05]  /*68b0*/  BRX R4 -0x68c0                                                                                                                                                                                                                                             (*"BRANCH_TARGETS .L_x_160,.L_x_145,.L_x_299"*) ;  /* 0xffffff9404d07949 */ /* 0x000fea000383ffff */
.L_x_145:
[----:B------:R-:W-:-:S08]  /*68c0*/  NOP ;  /* 0x0000000000007918 */ /* 0x000fd00000000000 */
[----:B------:R-:W1:Y:S02]  /*68d0*/  USETMAXREG.TRY_ALLOC.CTAPOOL UP0, 0x98 ;  /* 0x00000098000079c8 */ /* 0x000e640008000600 */
[----:B-1----:R-:W-:Y:S05]  /*68e0*/  BRA.U !UP0, `(.L_x_145) ;  /* 0xfffffffd08f47547 */ /* 0x002fea000b83ffff */
[C---:B------:R-:W-:Y:S01]  /*68f0*/  IMAD.U32 R4, R2.reuse, 0x10000, RZ ;  /* 0x0001000002047824 */ /* 0x040fe200078e00ff */
[C---:B------:R-:W-:Y:S01]  /*6900*/  LOP3.LUT R68, R2.reuse, 0x7f, RZ, 0xc0, !PT ;  /* 0x0000007f02447812 */ /* 0x040fe200078ec0ff */
[----:B------:R-:W-:Y:S01]  /*6910*/  IMAD.SHL.U32 R70, R2, 0x20, RZ ;  /* 0x0000002002467824 */ /* 0x000fe200078e00ff */
[----:B------:R-:W1:Y:S01]  /*6920*/  LDCU.64 UR10, c[0x0][0x348] ;  /* 0x00006900ff0a77ac */ /* 0x000e620008000a00 */
[----:B------:R-:W-:Y:S01]  /*6930*/  IMAD.MOV.U32 R79, RZ, RZ, RZ ;  /* 0x000000ffff4f7224 */ /* 0x000fe200078e00ff */
[----:B------:R-:W-:Y:S02]  /*6940*/  LOP3.LUT R4, R4, 0xe00000, RZ, 0xc0, !PT ;  /* 0x00e0000004047812 */ /* 0x000fe400078ec0ff */
[----:B------:R-:W-:Y:S01]  /*6950*/  LOP3.LUT R70, R70, 0x1fe0, RZ, 0xc0, !PT ;  /* 0x00001fe046467812 */ /* 0x000fe200078ec0ff */
[----:B------:R-:W-:Y:S01]  /*6960*/  UMOV UR8, URZ ;  /* 0x000000ff00087c82 */ /* 0x000fe20008000000 */
[C---:B------:R-:W-:Y:S01]  /*6970*/  LOP3.LUT R69, R4.reuse, 0x80, RZ, 0xfc, !PT ;  /* 0x0000008004457812 */ /* 0x040fe200078efcff */
[----:B------:R-:W-:Y:S01]  /*6980*/  UMOV UR7, URZ ;  /* 0x000000ff00077c82 */ /* 0x000fe20008000000 */
[----:B------:R-:W-:Y:S01]  /*6990*/  LOP3.LUT R2, R4, 0xa0, RZ, 0xfc, !PT ;  /* 0x000000a004027812 */ /* 0x000fe200078efcff */
[----:B------:R-:W-:Y:S01]  /*69a0*/  UMOV UR19, URZ ;  /* 0x000000ff00137c82 */ /* 0x000fe20008000000 */
.L_x_159:
[----:B------:R-:W-:-:S13]  /*69b0*/  ISETP.NE.AND P0, PT, R3, 0x4, PT ;  /* 0x000000040300780c */ /* 0x000fda0003f05270 */
[----:B--2---:R-:W-:Y:S05]  /*69c0*/  @!P0 BRA `(.L_x_146) ;  /* 0x0000000000048947 */ /* 0x004fea0003800000 */
[----:B-1----:R-:W-:Y:S05]  /*69d0*/  BPT.TRAP 0x1 ;  /* 0x000000040000795c */ /* 0x002fea0000300000 */
.L_x_146:
[----:B------:R-:W2:Y:S01]  /*69e0*/  S2UR UR9, SR_CgaCtaId ;  /* 0x00000000000979c3 */ /* 0x000ea20000008800 */
[----:B------:R-:W-:Y:S01]  /*69f0*/  UMOV UR6, 0x400 ;  /* 0x0000040000067882 */ /* 0x000fe20000000000 */
[----:B------:R-:W-:Y:S01]  /*6a00*/  SHF.L.U32 R5, R79, 0x1f, RZ ;  /* 0x0000001f4f057819 */ /* 0x000fe200000006ff */
[----:B--2---:R-:W-:-:S09]  /*6a10*/  ULEA UR6, UR9, UR6, 0x18 ;  /* 0x0000000609067291 */ /* 0x004fd2000f8ec0ff */
[----:B------:R-:W2:Y:S02]  /*6a20*/  SYNCS.PHASECHK.TRANS64.TRYWAIT P1, [UR6+0x24870], R5 ;  /* 0x02487005ff0075a7 */ /* 0x000ea40008021106 */
[----:B--2---:R-:W-:Y:S05]  /*6a30*/  @!P1 BRA `(.L_x_147) ;  /* 0x0000007800489947 */ /* 0x004fea0003800000 */
.L_x_285:
[----:B------:R-:W-:Y:S02]  /*6a40*/  R2UR UR5, R69 ;  /* 0x00000000450572ca */ /* 0x000fe400000e0000 */
[----:B------:R-:W-:-:S11]  /*6a50*/  R2UR UR4, R2 ;  /* 0x00000000020472ca */ /* 0x000fd600000e0000 */
[----:B------:R-:W3:Y:S02]  /*6a60*/  LDTM.x32 R36, tmem[UR5] ;  /* 0x00000005002479ee */ /* 0x000ee400082c0000 */
[----:B--2---:R-:W2:Y:S01]  /*6a70*/  LDTM.x32 R4, tmem[UR4] ;  /* 0x00000004000479ee */ /* 0x004ea200082c0000 */
[----:B------:R-:W-:Y:S01]  /*6a80*/  NOP ;  /* 0x0000000000007918 */ /* 0x000fe20000000000 */
[----:B------:R-:W-:Y:S05]  /*6a90*/  @!P0 BRA `(.L_x_148) ;  /* 0x0000000000088947 */ /* 0x000fea0003800000 */
[----:B-1----:R-:W-:Y:S05]  /*6aa0*/  BPT.TRAP 0x1 ;  /* 0x000000040000795c */ /* 0x002fea0000300000 */
[----:B------:R-:W-:Y:S05]  /*6ab0*/  BPT.TRAP 0x1 ;  /* 0x000000040000795c */ /* 0x000fea0000300000 */
.L_x_148:
[----:B------:R-:W-:Y:S01]  /*6ac0*/  ISETP.NE.AND P0, PT, RZ, UR7, PT ;  /* 0x00000007ff007c0c */ /* 0x000fe2000bf05270 */
[----:B------:R-:W-:Y:S01]  /*6ad0*/  UIADD3 UR4, UPT, UPT, UR6, 0x24878, URZ ;  /* 0x0002487806047890 */ /* 0x000fe2000fffe0ff */
[----:B------:R-:W-:Y:S02]  /*6ae0*/  BSSY.RECONVERGENT B0, `(.L_x_149) ;  /* 0x0000006000007945 */ /* 0x000fe40003800200 */
[----:B------:R-:W-:Y:S01]  /*6af0*/  ISETP.EQ.AND P0, PT, R68, RZ, P0 ;  /* 0x000000ff4400720c */ /* 0x000fe20000702270 */
[----:B------:R-:W-:-:S09]  /*6b00*/  UPRMT UR4, UR9, 0x654, UR4 ;  /* 0x0000065409047896 */ /* 0x000fd20008000004 */
[----:B--2---:R-:W-:Y:S03]  /*6b10*/  SYNCS.ARRIVE.TRANS64.RED.A1T0 RZ, [UR4], RZ ;  /* 0x000000ffffff79a7 */ /* 0x004fe60008100404 */
[----:B------:R-:W-:Y:S05]  /*6b20*/  @!P0 BRA `(.L_x_150) ;  /* 0x0000000000048947 */ /* 0x000fea0003800000 */
[----:B------:R-:W-:-:S04]  /*6b30*/  DEPBAR.LE SB0, 0x1 ;  /* 0x000080400000791a */ /* 0x000fc80000000000 */
.L_x_150:
[----:B-1----:R-:W-:Y:S05]  /*6b40*/  BSYNC.RECONVERGENT B0 ;  /* 0x0000000000007941 */ /* 0x002fea0003800200 */
.L_x_149:
[----:B------:R-:W1:Y:S08]  /*6b50*/  S2UR UR9, SR_SWINHI ;  /* 0x00000000000979c3 */ /* 0x000e700000002f00 */
[----:B------:R-:W-:Y:S01]  /*6b60*/  BAR.SYNC.DEFER_BLOCKING 0x2, 0x80 ;  /* 0x0082000000007b1d */ /* 0x000fe20000010000 */
[----:B------:R-:W-:Y:S01]  /*6b70*/  ISETP.NE.AND P6, PT, R68, RZ, PT ;  /* 0x000000ff4400720c */ /* 0x000fe20003fc5270 */
[----:B------:R-:W-:-:S04]  /*6b80*/  USHF.L.U32 UR18, UR8, 0x7, URZ ;  /* 0x0000000708127899 */ /* 0x000fc800080006ff */
[----:B------:R-:W-:Y:S01]  /*6b90*/  BSSY.RECONVERGENT B0, `(.L_x_151) ;  /* 0x0000043000007945 */ /* 0x000fe20003800200 */
[----:B------:R-:W-:Y:S01]  /*6ba0*/  UMOV UR4, UR6 ;  /* 0x0000000600047c82 */ /* 0x000fe20008000000 */
[----:B-1----:R-:W-:Y:S01]  /*6bb0*/  UMOV UR5, UR9 ;  /* 0x0000000900057c82 */ /* 0x002fe20008000000 */
[----:B------:R-:W-:Y:S02]  /*6bc0*/  IMAD.U32 R80, RZ, RZ, UR4 ;  /* 0x00000004ff507e24 */ /* 0x000fe4000f8e00ff */
[----:B------:R-:W-:Y:S02]  /*6bd0*/  IMAD.U32 R81, RZ, RZ, UR5 ;  /* 0x00000005ff517e24 */ /* 0x000fe4000f8e00ff */
[----:B------:R-:W-:-:S03]  /*6be0*/  IMAD.WIDE.U32 R80, R70, 0x4, R80 ;  /* 0x0000000446507825 */ /* 0x000fc600078e0050 */
[C---:B------:R-:W-:Y:S02]  /*6bf0*/  IADD3 R71, P4, PT, R80.reuse, 0x1c000, RZ ;  /* 0x0001c00050477810 */ /* 0x040fe40007f9e0ff */
[C---:B------:R-:W-:Y:S02]  /*6c00*/  IADD3 R73, P3, PT, R80.reuse, 0x1c010, RZ ;  /* 0x0001c01050497810 */ /* 0x040fe40007f7e0ff */
[C---:B------:R-:W-:Y:S01]  /*6c10*/  IADD3 R75, P2, PT, R80.reuse, 0x1c020, RZ ;  /* 0x0001c020504b7810 */ /* 0x040fe20007f5e0ff */
[--C-:B------:R-:W-:Y:S01]  /*6c20*/  IMAD.X R89, RZ, RZ, R81.reuse, P4 ;  /* 0x000000ffff597224 */ /* 0x100fe200020e0651 */
[----:B------:R-:W-:Y:S01]  /*6c30*/  IADD3 R77, P1, PT, R80, 0x1c030, RZ ;  /* 0x0001c030504d7810 */ /* 0x000fe20007f3e0ff */
[--C-:B------:R-:W-:Y:S02]  /*6c40*/  IMAD.X R87, RZ, RZ, R81.reuse, P3 ;  /* 0x000000ffff577224 */ /* 0x100fe400018e0651 */
[----:B------:R-:W-:Y:S01]  /*6c50*/  IMAD.X R85, RZ, RZ, R81, P2 ;  /* 0x000000ffff557224 */ /* 0x000fe200010e0651 */
[----:B------:R-:W-:Y:S01]  /*6c60*/  SHF.R.U64 R72, R71, 0x3, R89 ;  /* 0x0000000347487819 */ /* 0x000fe20000001259 */
[----:B------:R-:W-:Y:S01]  /*6c70*/  IMAD.X R83, RZ, RZ, R81, P1 ;  /* 0x000000ffff537224 */ /* 0x000fe200008e0651 */
[----:B------:R-:W-:-:S02]  /*6c80*/  SHF.R.U64 R74, R73, 0x3, R87 ;  /* 0x00000003494a7819 */ /* 0x000fc40000001257 */
[----:B------:R-:W-:Y:S02]  /*6c90*/  SHF.R.U64 R76, R75, 0x3, R85 ;  /* 0x000000034b4c7819 */ /* 0x000fe40000001255 */
[----:B------:R-:W-:Y:S02]  /*6ca0*/  SHF.R.U64 R78, R77, 0x3, R83 ;  /* 0x000000034d4e7819 */ /* 0x000fe40000001253 */
[----:B------:R-:W-:Y:S02]  /*6cb0*/  LOP3.LUT R88, R71, 0x70, R72, 0x78, !PT ;  /* 0x0000007047587812 */ /* 0x000fe400078e7848 */
[----:B------:R-:W-:Y:S02]  /*6cc0*/  LOP3.LUT R86, R73, 0x70, R74, 0x78, !PT ;  /* 0x0000007049567812 */ /* 0x000fe400078e784a */
[----:B------:R-:W-:Y:S01]  /*6cd0*/  IADD3 R71, P4, PT, R80, 0x1c040, RZ ;  /* 0x0001c04050477810 */ /* 0x000fe20007f9e0ff */
[----:B---3--:R1:W-:Y:S01]  /*6ce0*/  ST.E.128 desc[UR22][R88.64], R36 ;  /* 0x0000002458007985 */ /* 0x0083e2000c101d16 */
[----:B------:R-:W-:-:S02]  /*6cf0*/  LOP3.LUT R84, R75, 0x70, R76, 0x78, !PT ;  /* 0x000000704b547812 */ /* 0x000fc400078e784c */
[C---:B------:R-:W-:Y:S01]  /*6d00*/  IADD3 R73, P3, PT, R80.reuse, 0x1c050, RZ ;  /* 0x0001c05050497810 */ /* 0x040fe20007f7e0ff */
[--C-:B------:R-:W-:Y:S01]  /*6d10*/  IMAD.X R97, RZ, RZ, R81.reuse, P4 ;  /* 0x000000ffff617224 */ /* 0x100fe200020e0651 */
[----:B------:R-:W-:Y:S01]  /*6d20*/  LOP3.LUT R82, R77, 0x70, R78, 0x78, !PT ;  /* 0x000000704d527812 */ /* 0x000fe200078e784e */
[----:B------:R1:W-:Y:S01]  /*6d30*/  ST.E.128 desc[UR22][R86.64], R40 ;  /* 0x0000002856007985 */ /* 0x0003e2000c101d16 */
[C---:B------:R-:W-:Y:S01]  /*6d40*/  IADD3 R75, P2, PT, R80.reuse, 0x1c060, RZ ;  /* 0x0001c060504b7810 */ /* 0x040fe20007f5e0ff */
[----:B------:R-:W-:Y:S01]  /*6d50*/  IMAD.X R95, RZ, RZ, R81, P3 ;  /* 0x000000ffff5f7224 */ /* 0x000fe200018e0651 */
[----:B------:R-:W-:Y:S01]  /*6d60*/  IADD3 R77, P1, PT, R80, 0x1c070, RZ ;  /* 0x0001c070504d7810 */ /* 0x000fe20007f3e0ff */
[----:B------:R1:W-:Y:S01]  /*6d70*/  ST.E.128 desc[UR22][R84.64], R44 ;  /* 0x0000002c54007985 */ /* 0x0003e2000c101d16 */
[----:B------:R-:W-:Y:S01]  /*6d80*/  SHF.R.U64 R72, R71, 0x3, R97 ;  /* 0x0000000347487819 */ /* 0x000fe20000001261 */
[----:B------:R-:W-:Y:S01]  /*6d90*/  IMAD.X R93, RZ, RZ, R81, P2 ;  /* 0x000000ffff5d7224 */ /* 0x000fe200010e0651 */
[----:B------:R-:W-:Y:S01]  /*6da0*/  SHF.R.U64 R74, R73, 0x3, R95 ;  /* 0x00000003494a7819 */ /* 0x000fe2000000125f */
[----:B------:R-:W-:Y:S01]  /*6db0*/  IMAD.X R91, RZ, RZ, R81, P1 ;  /* 0x000000ffff5b7224 */ /* 0x000fe200008e0651 */
[----:B------:R-:W-:Y:S01]  /*6dc0*/  LOP3.LUT R96, R71, 0x70, R72, 0x78, !PT ;  /* 0x0000007047607812 */ /* 0x000fe200078e7848 */
[----:B------:R1:W-:Y:S01]  /*6dd0*/  ST.E.128 desc[UR22][R82.64], R48 ;  /* 0x0000003052007985 */ /* 0x0003e2000c101d16 */
[----:B------:R-:W-:-:S02]  /*6de0*/  SHF.R.U64 R76, R75, 0x3, R93 ;  /* 0x000000034b4c7819 */ /* 0x000fc4000000125d */
[----:B------:R-:W-:Y:S01]  /*6df0*/  SHF.R.U64 R78, R77, 0x3, R91 ;  /* 0x000000034d4e7819 */ /* 0x000fe2000000125b */
[----:B------:R1:W-:Y:S01]  /*6e00*/  ST.E.128 desc[UR22][R96.64], R52 ;  /* 0x0000003460007985 */ /* 0x0003e2000c101d16 */
[----:B------:R-:W-:Y:S02]  /*6e10*/  LOP3.LUT R94, R73, 0x70, R74, 0x78, !PT ;  /* 0x00000070495e7812 */ /* 0x000fe400078e784a */
[----:B------:R-:W-:Y:S02]  /*6e20*/  LOP3.LUT R92, R75, 0x70, R76, 0x78, !PT ;  /* 0x000000704b5c7812 */ /* 0x000fe400078e784c */
[----:B------:R-:W-:Y:S01]  /*6e30*/  LOP3.LUT R90, R77, 0x70, R78, 0x78, !PT ;  /* 0x000000704d5a7812 */ /* 0x000fe200078e784e */
[----:B------:R1:W-:Y:S04]  /*6e40*/  ST.E.128 desc[UR22][R94.64], R56 ;  /* 0x000000385e007985 */ /* 0x0003e8000c101d16 */
[----:B------:R1:W-:Y:S04]  /*6e50*/  ST.E.128 desc[UR22][R92.64], R60 ;  /* 0x0000003c5c007985 */ /* 0x0003e8000c101d16 */
[----:B------:R1:W-:Y:S01]  /*6e60*/  ST.E.128 desc[UR22][R90.64], R64 ;  /* 0x000000405a007985 */ /* 0x0003e2000c101d16 */
[----:B------:R-:W-:Y:S01]  /*6e70*/  @!PT LDS RZ, [RZ] ;  /* 0x00000000fffff984 */ /* 0x000fe20000000800 */
[----:B------:R-:W-:Y:S01]  /*6e80*/  @!PT LDS RZ, [RZ] ;  /* 0x00000000fffff984 */ /* 0x000fe20000000800 */
[----:B------:R-:W-:Y:S01]  /*6e90*/  @!PT LDS RZ, [RZ] ;  /* 0x00000000fffff984 */ /* 0x000fe20000000800 */
[----:B------:R-:W-:Y:S01]  /*6ea0*/  @!PT LDS RZ, [RZ] ;  /* 0x00000000fffff984 */ /* 0x000fe20000000800 */
[----:B------:R2:W-:Y:S06]  /*6eb0*/  MEMBAR.ALL.CTA ;  /* 0x0000000000007992 */ /* 0x0005ec0000008000 */
[----:B--2---:R-:W2:Y:S02]  /*6ec0*/  FENCE.VIEW.ASYNC.S ;  /* 0x00000000000073c6 */ /* 0x004ea40000000000 */
[----:B--2---:R-:W-:Y:S06]  /*6ed0*/  BAR.SYNC.DEFER_BLOCKING 0x2, 0x80 ;  /* 0x0082000000007b1d */ /* 0x004fec0000010000 */
[----:B------:R-:W-:Y:S05]  /*6ee0*/  @P6 BRA `(.L_x_152) ;  /* 0x0000000000346947 */ /* 0x000fea0003800000 */
[----:B------:R-:W-:Y:S01]  /*6ef0*/  UIADD3 UR4, UP0, UPT, UR10, 0x500, URZ ;  /* 0x000005000a047890 */ /* 0x000fe2000ff1e0ff */
[----:B------:R-:W-:Y:S01]  /*6f00*/  PLOP3.LUT P1, PT, PT, PT, PT, 0x80, 0x8 ;  /* 0x000000000008781c */ /* 0x000fe20003f2f070 */
[----:B------:R-:W-:Y:S02]  /*6f10*/  UIADD3 UR16, UPT, UPT, UR6, 0x1c000, URZ ;  /* 0x0001c00006107890 */ /* 0x000fe4000fffe0ff */
[----:B------:R-:W-:Y:S01]  /*6f20*/  UIADD3.X UR5, UPT, UPT, URZ, UR11, URZ, UP0, !UPT ;  /* 0x0000000bff057290 */ /* 0x000fe200087fe4ff */
[----:B------:R-:W-:-:S11]  /*6f30*/  UMOV UR17, URZ ;  /* 0x000000ff00117c82 */ /* 0x000fd60008000000 */
.L_x_153:
[----:B------:R-:W-:Y:S01]  /*6f40*/  @P1 ELECT P2, URZ, PT ;  /* 0x0000000000ff182f */ /* 0x000fe20003840000 */
[----:B------:R-:W-:Y:S01]  /*6f50*/  UMOV UR20, UR13 ;  /* 0x0000000d00147c82 */ /* 0x000fe20008000000 */
[----:B------:R-:W-:Y:S02]  /*6f60*/  UMOV UR21, UR14 ;  /* 0x0000000e00157c82 */ /* 0x000fe40008000000 */
[----:B------:R2:W-:Y:S09]  /*6f70*/  UTMAREDG.5D.ADD [UR16], [UR4] ;  /* 0x00000010040073b6 */ /* 0x0005f20008020000 */
[----:B------:R-:W-:-:S02]  /*6f80*/  @P2 PLOP3.LUT P1, PT, P2, PT, PT, 0x8, 0x80 ;  /* 0x000000000080281c */ /* 0x000fc4000172e170 */
[----:B------:R-:W-:-:S11]  /*6f90*/  PLOP3.LUT P2, PT, PT, PT, PT, 0x8, 0x80 ;  /* 0x000000000080781c */ /* 0x000fd60003f4e170 */
[----:B--2---:R-:W-:Y:S05]  /*6fa0*/  @P1 BRA.U.ANY `(.L_x_153) ;  /* 0xfffffffd00e41947 */ /* 0x004fea000393ffff */
[----:B------:R0:W-:Y:S02]  /*6fb0*/  UTMACMDFLUSH ;  /* 0x00000000000079b7 */ /* 0x0001e40000000000 */
.L_x_152:
[----:B------:R-:W-:Y:S05]  /*6fc0*/  BSYNC.RECONVERGENT B0 ;  /* 0x0000000000007941 */ /* 0x000fea0003800200 */
.L_x_151:
[C---:B-1----:R-:W-:Y:S01]  /*6fd0*/  IADD3 R36, P3, PT, R80.reuse, 0x20000, RZ ;  /* 0x0002000050247810 */ /* 0x042fe20007f7e0ff */
[----:B------:R-:W-:Y:S01]  /*6fe0*/  BSSY.RECONVERGENT B0, `(.L_x_154) ;  /* 0x0000022000007945 */ /* 0x000fe20003800200 */
[C---:B------:R-:W-:Y:S02]  /*6ff0*/  IADD3 R37, P2, PT, R80.reuse, 0x20010, RZ ;  /* 0x0002001050257810 */ /* 0x040fe40007f5e0ff */
[C---:B------:R-:W-:Y:S01]  /*7000*/  IADD3 R38, P1, PT, R80.reuse, 0x20020, RZ ;  /* 0x0002002050267810 */ /* 0x040fe20007f3e0ff */
[--C-:B------:R-:W-:Y:S01]  /*7010*/  IMAD.X R59, RZ, RZ, R81.reuse, P3 ;  /* 0x000000ffff3b7224 */ /* 0x100fe200018e0651 */
        /* <DEDUP_REMOVED lines=8> */
[----:B------:R-:W-:Y:S01]  /*70a0*/  IADD3 R43, P1, PT, R80, 0x20070, RZ ;  /* 0x00020070502b7810 */ /* 0x000fe20007f3e0ff */
[----:B------:R-:W-:Y:S01]  /*70b0*/  IMAD.X R49, RZ, RZ, R81, P3 ;  /* 0x000000ffff317224 */ /* 0x000fe200018e0651 */
[----:B------:R-:W-:Y:S01]  /*70c0*/  SHF.R.U64 R44, R36, 0x3, R59 ;  /* 0x00000003242c7819 */ /* 0x000fe2000000123b */
[----:B------:R-:W-:Y:S01]  /*70d0*/  IMAD.X R45, RZ, RZ, R81, P2 ;  /* 0x000000ffff2d7224 */ /* 0x000fe200010e0651 */
[----:B------:R-:W-:Y:S01]  /*70e0*/  SHF.R.U64 R46, R37, 0x3, R57 ;  /* 0x00000003252e7819 */ /* 0x000fe20000001239 */
[----:B------:R-:W-:Y:S01]  /*70f0*/  IMAD.X R81, RZ, RZ, R81, P1 ;  /* 0x000000ffff517224 */ /* 0x000fe200008e0651 */
[----:B------:R-:W-:-:S02]  /*7100*/  SHF.R.U64 R47, R38, 0x3, R55 ;  /* 0x00000003262f7819 */ /* 0x000fc40000001237 */
[----:B------:R-:W-:Y:S02]  /*7110*/  SHF.R.U64 R48, R39, 0x3, R53 ;  /* 0x0000000327307819 */ /* 0x000fe40000001235 */
[----:B------:R-:W-:Y:S02]  /*7120*/  LOP3.LUT R58, R36, 0x70, R44, 0x78, !PT ;  /* 0x00000070243a7812 */ /* 0x000fe400078e782c */
[----:B------:R-:W-:Y:S02]  /*7130*/  LOP3.LUT R56, R37, 0x70, R46, 0x78, !PT ;  /* 0x0000007025387812 */ /* 0x000fe400078e782e */
[----:B------:R-:W-:Y:S02]  /*7140*/  LOP3.LUT R54, R38, 0x70, R47, 0x78, !PT ;  /* 0x0000007026367812 */ /* 0x000fe400078e782f */
[----:B------:R-:W-:Y:S02]  /*7150*/  LOP3.LUT R52, R39, 0x70, R48, 0x78, !PT ;  /* 0x0000007027347812 */ /* 0x000fe400078e7830 */
[----:B------:R-:W-:-:S02]  /*7160*/  SHF.R.U64 R36, R40, 0x3, R51 ;  /* 0x0000000328247819 */ /* 0x000fc40000001233 */
[----:B------:R-:W-:Y:S02]  /*7170*/  SHF.R.U64 R37, R41, 0x3, R49 ;  /* 0x0000000329257819 */ /* 0x000fe40000001231 */
[----:B------:R-:W-:Y:S02]  /*7180*/  SHF.R.U64 R38, R42, 0x3, R45 ;  /* 0x000000032a267819 */ /* 0x000fe4000000122d */
[----:B------:R-:W-:Y:S02]  /*7190*/  SHF.R.U64 R39, R43, 0x3, R81 ;  /* 0x000000032b277819 */ /* 0x000fe40000001251 */
[----:B------:R-:W-:Y:S02]  /*71a0*/  LOP3.LUT R50, R40, 0x70, R36, 0x78, !PT ;  /* 0x0000007028327812 */ /* 0x000fe400078e7824 */
[----:B------:R-:W-:Y:S02]  /*71b0*/  LOP3.LUT R48, R41, 0x70, R37, 0x78, !PT ;  /* 0x0000007029307812 */ /* 0x000fe400078e7825 */
[----:B------:R-:W-:-:S02]  /*71c0*/  LOP3.LUT R44, R42, 0x70, R38, 0x78, !PT ;  /* 0x000000702a2c7812 */ /* 0x000fc400078e7826 */
[----:B------:R-:W-:Y:S01]  /*71d0*/  LOP3.LUT R80, R43, 0x70, R39, 0x78, !PT ;  /* 0x000000702b507812 */ /* 0x000fe200078e7827 */
[----:B------:R-:W-:Y:S05]  /*71e0*/  @!P0 BRA `(.L_x_155) ;  /* 0x0000000000048947 */ /* 0x000fea0003800000 */
[----:B------:R-:W-:-:S04]  /*71f0*/  DEPBAR.LE SB0, 0x1 ;  /* 0x000080400000791a */ /* 0x000fc80000000000 */
.L_x_155:
[----:B------:R-:W-:Y:S05]  /*7200*/  BSYNC.RECONVERGENT B0 ;  /* 0x0000000000007941 */ /* 0x000fea0003800200 */
.L_x_154:
[----:B------:R-:W-:Y:S06]  /*7210*/  BAR.SYNC.DEFER_BLOCKING 0x2, 0x80 ;  /* 0x0082000000007b1d */ /* 0x000fec0000010000 */
[----:B------:R-:W-:Y:S01]  /*7220*/  BSSY.RECONVERGENT B0, `(.L_x_156) ;  /* 0x000001e000007945 */ /* 0x000fe20003800200 */
[----:B------:R1:W-:Y:S04]  /*7230*/  ST.E.128 desc[UR22][R58.64], R4 ;  /* 0x000000043a007985 */ /* 0x0003e8000c101d16 */
[----:B------:R1:W-:Y:S04]  /*7240*/  ST.E.128 desc[UR22][R56.64], R8 ;  /* 0x0000000838007985 */ /* 0x0003e8000c101d16 */
[----:B------:R1:W-:Y:S04]  /*7250*/  ST.E.128 desc[UR22][R54.64], R12 ;  /* 0x0000000c36007985 */ /* 0x0003e8000c101d16 */
[----:B------:R1:W-:Y:S04]  /*7260*/  ST.E.128 desc[UR22][R52.64], R16 ;  /* 0x0000001034007985 */ /* 0x0003e8000c101d16 */
[----:B------:R1:W-:Y:S04]  /*7270*/  ST.E.128 desc[UR22][R50.64], R20 ;  /* 0x0000001432007985 */ /* 0x0003e8000c101d16 */
        /* <DEDUP_REMOVED lines=15> */
[----:B------:R-:W-:-:S11]  /*7370*/  UMOV UR17, 0x20 ;  /* 0x0000002000117882 */ /* 0x000fd60000000000 */
.L_x_158:
        /* <DEDUP_REMOVED lines=8> */
.L_x_157:
[----:B------:R-:W-:Y:S05]  /*7400*/  BSYNC.RECONVERGENT B0 ;  /* 0x0000000000007941 */ /* 0x000fea0003800200 */
.L_x_156:
[----:B-1----:R-:W2:Y:S01]  /*7410*/  LDL.LU R4, [R1] ;  /* 0x0000000001047983 */ /* 0x002ea20000300800 */
[----:B------:R-:W-:Y:S01]  /*7420*/  R2UR UR4, R0 ;  /* 0x00000000000472ca */ /* 0x000fe200000e0000 */
[----:B------:R-:W-:Y:S01]  /*7430*/  UIADD3 UR5, UPT, UPT, UR8, 0x1, URZ ;  /* 0x0000000108057890 */ /* 0x000fe2000fffe0ff */
[----:B------:R-:W-:Y:S01]  /*7440*/  LOP3.LUT R79, R79, 0x1, RZ, 0x3c, !PT ;  /* 0x000000014f4f7812 */ /* 0x000fe200078e3cff */
[----:B------:R-:W-:-:S10]  /*7450*/  UIADD3 UR7, UPT, UPT, UR7, 0x2, URZ ;  /* 0x0000000207077890 */ /* 0x000fd4000fffe0ff */
[----:B------:R-:W-:Y:S02]  /*7460*/  UISETP.NE.AND UP0, UPT, UR5, UR4, UPT ;  /* 0x000000040500728c */ /* 0x000fe4000bf05270 */
[----:B------:R-:W-:Y:S02]  /*7470*/  UIADD3 UR4, UPT, UPT, UR19, 0x1, URZ ;  /* 0x0000000113047890 */ /* 0x000fe4000fffe0ff */
[----:B------:R-:W-:-:S07]  /*7480*/  USEL UR8, UR5, URZ, UP0 ;  /* 0x000000ff05087287 */ /* 0x000fce0008000000 */
[----:B------:R-:W-:-:S07]  /*7490*/  @UP0 UIADD3 UR4, UPT, UPT, UR19, URZ, URZ ;  /* 0x000000ff13040290 */ /* 0x000fce000fffe0ff */
[----:B------:R-:W-:Y:S01]  /*74a0*/  UMOV UR19, UR4 ;  /* 0x0000000400137c82 */ /* 0x000fe20008000000 */
[C---:B--2---:R-:W-:Y:S01]  /*74b0*/  ISETP.GT.U32.AND P0, PT, R4.reuse, 0x1, PT ;  /* 0x000000010400780c */ /* 0x044fe20003f04070 */
[----:B------:R-:W-:-:S05]  /*74c0*/  VIADD R4, R4, 0xffffffff ;  /* 0xffffffff04047836 */ /* 0x000fca0000000000 */
[----:B------:R2:W-:Y:S07]  /*74d0*/  STL [R1], R4 ;  /* 0x0000000401007387 */ /* 0x0005ee0000100800 */
[----:B------:R-:W-:Y:S05]  /*74e0*/  @P0 BRA `(.L_x_159) ;  /* 0xfffffff400300947 */ /* 0x000fea000383ffff */
[----:B------:R-:W-:-:S04]  /*74f0*/  DEPBAR.LE SB0, 0x0 ;  /* 0x000080000000791a */ /* 0x000fc80000000000 */
[----:B------:R-:W-:Y:S05]  /*7500*/  EXIT ;  /* 0x000000000000794d */ /* 0x000fea0003800000 */
.L_x_299:
[----:B------:R-:W-:-:S08]  /*7510*/  NOP ;  /* 0x0000000000007918 */ /* 0x000fd00000000000 */
[----:B------:R-:W-:-:S00]  /*7520*/  USETMAXREG.DEALLOC.CTAPOOL 0x60 ;  /* 0x00000060000079c8 */ /* 0x000fc000080e0500 */
[----:B------:R-:W-:Y:S05]  /*7530*/  EXIT ;  /* 0x000000000000794d */ /* 0x000fea0003800000 */
.L_x_160:
[----:B------:R-:W-:-:S08]  /*7540*/  NOP ;  /* 0x0000000000007918 */ /* 0x000fd00000000000 */
[----:B------:R-:W1:Y:S02]  /*7550*/  USETMAXREG.TRY_ALLOC.CTAPOOL UP0, 0x80 ;  /* 0x00000080000079c8 */ /* 0x000e640008000600 */
[----:B-1----:R-:W-:Y:S05]  /*7560*/  BRA.U !UP0, `(.L_x_160) ;  /* 0xfffffffd08f47547 */ /* 0x002fea000b83ffff */
[----:B------:R-:W-:Y:S02]  /*7570*/  IMAD.MOV.U32 R2, RZ, RZ, 0x1 ;  /* 0x00000001ff027424 */ /* 0x000fe400078e00ff */
[----:B------:R-:W-:Y:S01]  /*7580*/  HFMA2 R0, -RZ, RZ, 0, 5.9604644775390625e-08 ;  /* 0x00000001ff007431 */ /* 0x000fe200000001ff */
[----:B------:R1:W-:Y:S01]  /*7590*/  STL [R1+0x14], RZ ;  /* 0x000014ff01007387 */ /* 0x0003e20000100800 */
[----:B------:R-:W-:Y:S01]  /*75a0*/  IMAD.SHL.U32 R55, R110, 0x4, RZ ;  /* 0x000000046e377824 */ /* 0x000fe200078e00ff */
[----:B------:R-:W-:Y:S02]  /*75b0*/  MOV R111, RZ ;  /* 0x000000ff006f7202 */ /* 0x000fe40000000f00 */
[----:B------:R1:W-:Y:S04]  /*75c0*/  STL [R1+0x10], R2 ;  /* 0x0000100201007387 */ /* 0x0003e80000100800 */
[----:B------:R1:W-:Y:S04]  /*75d0*/  STL [R1+0x8], RZ ;  /* 0x000008ff01007387 */ /* 0x0003e80000100800 */
[----:B------:R1:W-:Y:S04]  /*75e0*/  STL [R1+0xc], R0 ;  /* 0x00000c0001007387 */ /* 0x0003e80000100800 */
[----:B------:R1:W-:Y:S02]  /*75f0*/  STL [R1+0x4], RZ ;  /* 0x000004ff01007387 */ /* 0x0003e40000100800 */
.L_x_205:
[----:B-12---:R-:W-:Y:S01]  /*7600*/  IMAD.MOV.U32 R0, RZ, RZ, 0x33334444 ;  /* 0x33334444ff007424 */ /* 0x006fe200078e00ff */
[----:B------:R-:W-:Y:S05]  /*7610*/  YIELD ;  /* 0x0000000000007946 */ /* 0x000fea0003800000 */
[----:B------:R-:W-:Y:S01]  /*7620*/  SHF.R.U64 R0, R0, R55, 0x123333 ;  /* 0x0012333300007419 */ /* 0x000fe20000001237 */
[----:B------:R-:W-:Y:S03]  /*7630*/  BSSY.RECONVERGENT B0, `(.L_x_161) ;  /* 0x0000007000007945 */ /* 0x000fe60003800200 */
[----:B------:R-:W-:Y:S04]  /*7640*/  LOP3.LUT R2, R0, 0x7, RZ, 0xc0, !PT ;  /* 0x0000000700027812 */ /* 0x000fe800078ec0ff */
[----:B------:R-:W-:Y:S01]  /*7650*/  ISETP.NE.AND P0, PT, R2, 0x3, PT ;  /* 0x000000030200780c */ /* 0x000fe20003f05270 */
[----:B------:R1:W-:Y:S11]  /*7660*/  STL [R1+0x18], R2 ;  /* 0x0000180201007387 */ /* 0x0003f60000100800 */
[----:B------:R-:W-:Y:S01]  /*7670*/  @!UPT UIADD3 URZ, UPT, UPT, URZ, URZ, URZ ;  /* 0x000000fffffff290 */ /* 0x000fe2000fffe0ff */
[----:B------:R-:W-:Y:S05]  /*7680*/  @!P0 BRA `(.L_x_162) ;  /* 0x0000000000048947 */ /* 0x000fea0003800000 */
[----:B------:R-:W-:Y:S05]  /*7690*/  BPT.TRAP 0x1 ;  /* 0x000000040000795c */ /* 0x000fea0000300000 */
.L_x_162:
[----:B------:R-:W-:Y:S05]  /*76a0*/  BSYNC.RECONVERGENT B0 ;  /* 0x0000000000007941 */ /* 0x000fea0003800200 */
.L_x_161:
[----:B------:R-:W2:Y:S01]  /*76b0*/  LDL R0, [R1+0x8] ;  /* 0x0000080001007983 */ /* 0x000ea20000100800 */
[----:B-1----:R-:W-:Y:S01]  /*76c0*/  MOV R2, 0x400 ;  /* 0x0000040000027802 */ /* 0x002fe20000000f00 */
[----:B------:R-:W-:Y:S01]  /*76d0*/  BSSY B0, `(.L_x_163) ;  /* 0x0000006000007945 */ /* 0x000fe20003800000 */
[----:B------:R-:W1:Y:S01]  /*76e0*/  S2R R72, SR_CgaCtaId ;  /* 0x0000000000487919 */ /* 0x000e620000008800 */
[----:B--2---:R-:W-:Y:S02]  /*76f0*/  SHF.L.U32 R0, R0, 0x1f, RZ ;  /* 0x0000001f00007819 */ /* 0x004fe400000006ff */
[----:B-1----:R-:W-:Y:S04]  /*7700*/  LEA R2, R72, R2, 0x18 ;  /* 0x0000000248027211 */ /* 0x002fe800078ec0ff */
[----:B------:R-:W1:Y:S02]  /*7710*/  SYNCS.PHASECHK.TRANS64.TRYWAIT P1, [R2+URZ+0x24850], R0 ;  /* 0x02485000020075a7 */ /* 0x000e6400080211ff */
[----:B-1----:R-:W-:Y:S05]  /*7720*/  @!P1 BRA `(.L_x_164) ;  /* 0x0000006c00249947 */ /* 0x002fea0003800000 */
.L_x_286:
[----:B------:R-:W-:Y:S05]  /*7730*/  BSYNC B0 ;  /* 0x0000000000007941 */ /* 0x000fea0003800000 */
.L_x_163:
[----:B------:R-:W-:Y:S04]  /*7740*/  BSSY.RECONVERGENT B0, `(.L_x_165) ;  /* 0x0000003000007945 */ /* 0x000fe80003800200 */
[----:B------:R-:W-:Y:S05]  /*7750*/  @!P0 BRA `(.L_x_166) ;  /* 0x0000000000048947 */ /* 0x000fea0003800000 */
[----:B------:R-:W-:Y:S05]  /*7760*/  BPT.TRAP 0x1 ;  /* 0x000000040000795c */ /* 0x000fea0000300000 */
.L_x_166:
[----:B------:R-:W-:Y:S05]  /*7770*/  BSYNC.RECONVERGENT B0 ;  /* 0x0000000000007941 */ /* 0x000fea0003800200 */
.L_x_165:
[----:B-1----:R-:W2:Y:S01]  /*7780*/  LDL R0, [R1+0xc] ;  /* 0x00000c0001007983 */ /* 0x002ea20000100800 */
[----:B------:R-:W-:Y:S01]  /*7790*/  BSSY B0, `(.L_x_167) ;  /* 0x0000004000007945 */ /* 0x000fe20003800000 */
[----:B--2---:R-:W-:Y:S04]  /*77a0*/  SHF.L.U32 R0, R0, 0x1f, RZ ;  /* 0x0000001f00007819 */ /* 0x004fe800000006ff */
[----:B------:R-:W1:Y:S02]  /*77b0*/  SYNCS.PHASECHK.TRANS64.TRYWAIT P1, [R2+URZ+0x24888], R0 ;  /* 0x02488800020075a7 */ /* 0x000e6400080211ff */
[----:B-1----:R-:W-:Y:S05]  /*77c0*/  @!P1 BRA `(.L_x_168) ;  /* 0x0000006c00109947 */ /* 0x002fea0003800000 */
.L_x_287:
[----:B------:R-:W-:Y:S05]  /*77d0*/  BSYNC B0 ;  /* 0x0000000000007941 */ /* 0x000fea0003800000 */
.L_x_167:
[----:B------:R-:W-:Y:S04]  /*77e0*/  BSSY.RECONVERGENT B0, `(.L_x_169) ;  /* 0x0000003000007945 */ /* 0x000fe80003800200 */
[----:B------:R-:W-:Y:S05]  /*77f0*/  @!P0 BRA `(.L_x_170) ;  /* 0x0000000000048947 */ /* 0x000fea0003800000 */
[----:B------:R-:W-:Y:S05]  /*7800*/  BPT.TRAP 0x1 ;  /* 0x000000040000795c */ /* 0x000fea0000300000 */
.L_x_170:
[----:B------:R-:W-:Y:S05]  /*7810*/  BSYNC.RECONVERGENT B0 ;  /* 0x0000000000007941 */ /* 0x000fea0003800200 */
.L_x_169:
[----:B------:R-:W-:Y:S01]  /*7820*/  SHF.L.U32 R3, R111, 0x1f, RZ ;  /* 0x0000001f6f037819 */ /* 0x000fe200000006ff */
[----:B------:R-:W2:Y:S03]  /*7830*/  S2R R73, SR_TID.X ;  /* 0x0000000000497919 */ /* 0x000ea60000002100 */
[----:B------:R-:W3:Y:S01]  /*7840*/  SYNCS.PHASECHK.TRANS64.TRYWAIT P0, [R2+URZ+0x24830], R3 ;  /* 0x02483003020075a7 */ /* 0x000ee200080011ff */
[----:B--2---:R-:W-:Y:S01]  /*7850*/  SHF.R.U32.HI R75, RZ, 0x3, R73 ;  /* 0x00000003ff4b7819 */ /* 0x004fe20000011649 */
[----:B-1----:R-:W-:Y:S05]  /*7860*/  IMAD.U32 R0, R73, 0x10000, RZ ;  /* 0x0001000049007824 */ /* 0x002fea00078e00ff */
[----:B------:R-:W-:Y:S04]  /*7870*/  LOP3.LUT R75, R0, 0x600010, R75, 0xc8, !PT ;  /* 0x00600010004b7812 */ /* 0x000fe800078ec84b */
[----:B------:R-:W-:Y:S01]  /*7880*/  LOP3.LUT R74, R75, 0x100, RZ, 0xfc, !PT ;  /* 0x000001004b4a7812 */ /* 0x000fe200078efcff */
[----:B---3--:R-:W-:Y:S06]  /*7890*/  @!P0 BRA `(.L_x_171) ;  /* 0x0000006800f08947 */ /* 0x008fec0003800000 */
.L_x_288:
[----:B-1----:R-:W-:Y:S01]  /*78a0*/  SHF.R.U32.HI R3, RZ, 0x5, R73 ;  /* 0x00000005ff037819 */ /* 0x002fe20000011649 */
[----:B------:R-:W-:Y:S05]  /*78b0*/  WARPSYNC.ALL ;  /* 0x0000000000007948 */ /* 0x000fea0003800000 */
[C---:B------:R-:W-:Y:S01]  /*78c0*/  R2UR UR4, R74.reuse ;  /* 0x000000004a0472ca */ /* 0x040fe200000e0000 */
[----:B------:R-:W-:Y:S01]  /*78d0*/  VIADD R0, R74, 0x20 ;  /* 0x000000204a007836 */ /* 0x000fe20000000000 */
[----:B------:R-:W-:Y:S04]  /*78e0*/  LOP3.LUT R16, R3, 0x3, RZ, 0xc0, !PT ;  /* 0x0000000303107812 */ /* 0x000fe800078ec0ff */
[----:B------:R-:W-:Y:S04]  /*78f0*/  SHF.R.U32.HI R0, RZ, 0x15, R0 ;  /* 0x00000015ff007819 */ /* 0x000fe80000011600 */
[----:B------:R-:W-:Y:S03]  /*7900*/  ISETP.NE.AND P0, PT, R16, R0, PT ;  /* 0x000000001000720c */ /* 0x000fe60003f05270 */
[----:B------:R-:W1:Y:S10]  /*7910*/  LDTM.x16 R56, tmem[UR4] ;  /* 0x00000004003879ee */ /* 0x000e740008240000 */
[----:B-1----:R-:W-:Y:S05]  /*7920*/  @!P0 BRA `(.L_x_172) ;  /* 0x0000000000408947 */ /* 0x002fea0003800000 */
[----:B------:R-:W1:Y:S01]  /*7930*/  LDCU.64 UR8, c[0x4][0x80] ;  /* 0x01001000ff0877ac */ /* 0x000e620008000a00 */
[----:B------:R-:W-:Y:S01]  /*7940*/  MOV R15, 0x0 ;  /* 0x00000000000f7802 */ /* 0x000fe20000000f00 */
[----:B------:R-:W-:Y:S02]  /*7950*/  HFMA2 R12, -RZ, RZ, 0, 5.9604644775390625e-08 ;  /* 0x00000001ff0c7431 */ /* 0x000fe400000001ff */
[----:B------:R-:W-:Y:S02]  /*7960*/  IMAD.MOV.U32 R8, RZ, RZ, 0x192 ;  /* 0x00000192ff087424 */ /* 0x000fe400078e00ff */
[----:B------:R-:W-:Y:S01]  /*7970*/  IMAD.MOV.U32 R13, RZ, RZ, RZ ;  /* 0x000000ffff0d7224 */ /* 0x000fe200078e00ff */
[----:B------:R-:W2:Y:S01]  /*7980*/  LDCU.64 UR6, c[0x4][0x88] ;  /* 0x01001100ff0677ac */ /* 0x000ea20008000a00 */
[----:B------:R-:W3:Y:S01]  /*7990*/  LDC.64 R14, c[0x4][R15] ;  /* 0x010000000f0e7b82 */ /* 0x000ee20000000a00 */
[----:B------:R-:W4:Y:S01]  /*79a0*/  LDCU.64 UR4, c[0x4][0x8] ;  /* 0x01000100ff0477ac */ /* 0x000f220008000a00 */
[----:B-1----:R-:W-:Y:S01]  /*79b0*/  MOV R5, UR9 ;  /* 0x0000000900057c02 */ /* 0x002fe20008000f00 */
[----:B------:R-:W-:Y:S01]  /*79c0*/  IMAD.U32 R4, RZ, RZ, UR8 ;  /* 0x00000008ff047e24 */ /* 0x000fe2000f8e00ff */
[----:B--2---:R-:W-:Y:S01]  /*79d0*/  MOV R7, UR7 ;  /* 0x0000000700077c02 */ /* 0x004fe20008000f00 */
[----:B------:R-:W-:Y:S01]  /*79e0*/  IMAD.U32 R6, RZ, RZ, UR6 ;  /* 0x00000006ff067e24 */ /* 0x000fe2000f8e00ff */
[----:B----4-:R-:W-:Y:S01]  /*79f0*/  MOV R11, UR5 ;  /* 0x00000005000b7c02 */ /* 0x010fe20008000f00 */
[----:B------:R-:W-:Y:S02]  /*7a00*/  IMAD.U32 R10, RZ, RZ, UR4 ;  /* 0x00000004ff0a7e24 */ /* 0x000fe4000f8e00ff */
[----:B------:R-:W-:Y:S07]  /*7a10*/  LEPC R20, `(.L_x_172) ;  /* 0x000000001014794e */ /* 0x000fee0000000000 */
[----:B---3--:R-:W-:Y:S05]  /*7a20*/  CALL.ABS.NOINC R14 ;  /* 0x000000000e007343 */ /* 0x008fea0003c00000 */
.L_x_172:
[----:B------:R-:W-:Y:S05]  /*7a30*/  WARPSYNC.ALL ;  /* 0x0000000000007948 */ /* 0x000fea0003800000 */
[C---:B------:R-:W-:Y:S01]  /*7a40*/  R2UR UR4, R74.reuse ;  /* 0x000000004a0472ca */ /* 0x040fe200000e0000 */
[----:B------:R-:W-:Y:S05]  /*7a50*/  VIADD R0, R74, 0x40 ;  /* 0x000000404a007836 */ /* 0x000fea0000000000 */
[----:B------:R-:W-:Y:S04]  /*7a60*/  SHF.R.U32.HI R0, RZ, 0x15, R0 ;  /* 0x00000015ff007819 */ /* 0x000fe80000011600 */
[----:B------:R-:W-:Y:S03]  /*7a70*/  ISETP.NE.AND P0, PT, R16, R0, PT ;  /* 0x000000001000720c */ /* 0x000fe60003f05270 */
[----:B------:R-:W1:Y:S10]  /*7a80*/  LDTM.x16 R40, tmem[UR4+0x20] ;  /* 0x00002004002879ee */ /* 0x000e740008240000 */
        /* <DEDUP_REMOVED lines=17> */
.L_x_173:
[----:B------:R-:W-:Y:S05]  /*7ba0*/  WARPSYNC.ALL ;  /* 0x0000000000007948 */ /* 0x000fea0003800000 */
[C---:B------:R-:W-:Y:S01]  /*7bb0*/  R2UR UR4, R74.reuse ;  /* 0x000000004a0472ca */ /* 0x040fe200000e0000 */
[----:B------:R-:W-:Y:S01]  /*7bc0*/  VIADD R0, R74, 0x60 ;  /* 0x000000604a007836 */ /* 0x000fe20000000000 */
[----:B------:R-:W-:Y:S04]  /*7bd0*/  BSSY.RECONVERGENT B6, `(.L_x_174) ;  /* 0x0000015000067945 */ /* 0x000fe80003800200 */
        /* <DEDUP_REMOVED lines=20> */
.L_x_175:
[----:B------:R-:W-:Y:S05]  /*7d20*/  BSYNC.RECONVERGENT B6 ;  /* 0x0000000000067941 */ /* 0x000fea0003800200 */
.L_x_174:
[----:B------:R-:W1:Y:S01]  /*7d30*/  LDC R3, c[0x0][0x448] ;  /* 0x00011200ff037b82 */ /* 0x000e620000000800 */
[----:B------:R-:W-:Y:S05]  /*7d40*/  WARPSYNC.ALL ;  /* 0x0000000000007948 */ /* 0x000fea0003800000 */
[----:B------:R-:W-:Y:S02]  /*7d50*/  R2UR UR4, R74 ;  /* 0x000000004a0472ca */ /* 0x000fe400000e0000 */
[----:B------:R-:W-:Y:S04]  /*7d60*/  SHF.R.U32.HI R0, RZ, 0x1, R73 ;  /* 0x00000001ff007819 */ /* 0x000fe80000011649 */
[----:B------:R-:W-:Y:S04]  /*7d70*/  LOP3.LUT R0, R0, 0x40, RZ, 0xc0, !PT ;  /* 0x0000004000007812 */ /* 0x000fe800078ec0ff */
[----:B------:R-:W-:Y:S05]  /*7d80*/  IADD3 R0, PT, PT, R2, R0, RZ ;  /* 0x0000000002007210 */ /* 0x000fea0007ffe0ff */
[----:B------:R-:W2:Y:S08]  /*7d90*/  LDS.128 R4, [R0+0x24000] ;  /* 0x0240000000047984 */ /* 0x000eb00000000c00 */
[----:B------:R-:W3:Y:S08]  /*7da0*/  LDS.128 R8, [R0+0x24010] ;  /* 0x0240100000087984 */ /* 0x000ef00000000c00 */
[----:B------:R-:W4:Y:S08]  /*7db0*/  LDS.128 R12, [R0+0x24020] ;  /* 0x02402000000c7984 */ /* 0x000f300000000c00 */
[----:B------:R-:W5:Y:S08]  /*7dc0*/  LDS.128 R16, [R0+0x24030] ;  /* 0x0240300000107984 */ /* 0x000f700000000c00 */
[----:B------:R-:W-:Y:S01]  /*7dd0*/  LDS.128 R20, [R0+0x24130] ;  /* 0x0241300000147984 */ /* 0x000fe20000000c00 */
[----:B-1----:R-:W-:Y:S04]  /*7de0*/  FMUL R3, R3, 1.4426950216293334961 ;  /* 0x3fb8aa3b03037820 */ /* 0x002fe80000400000 */
[C---:B--2---:R-:W-:Y:S02]  /*7df0*/  FFMA2 R4, R3.reuse.F32, R56.F32x2.HI_LO, R4.F32x2.HI_LO ;  /* 0x0000003803047249 */ /* 0x044fe40000040004 */
[----:B------:R-:W-:Y:S03]  /*7e00*/  FFMA2 R6, R3.F32, R58.F32x2.HI_LO, R6.F32x2.HI_LO ;  /* 0x0000003a03067249 */ /* 0x000fe60000040006 */
[----:B------:R-:W-:Y:S02]  /*7e10*/  FSETP.GEU.AND P2, PT, R4, -126, PT ;  /* 0xc2fc00000400780b */ /* 0x000fe40003f4e000 */
[----:B------:R-:W-:Y:S01]  /*7e20*/  FSETP.GEU.AND P1, PT, R5, -126, PT ;  /* 0xc2fc00000500780b */ /* 0x000fe20003f2e000 */
[C---:B---3--:R-:W-:Y:S01]  /*7e30*/  FFMA2 R8, R3.reuse.F32, R60.F32x2.HI_LO, R8.F32x2.HI_LO ;  /* 0x0000003c03087249 */ /* 0x048fe20000040008 */
[----:B------:R-:W-:Y:S01]  /*7e40*/  FSETP.GEU.AND P6, PT, R6, -126, PT ;  /* 0xc2fc00000600780b */ /* 0x000fe20003fce000 */
[----:B------:R-:W-:Y:S01]  /*7e50*/  FFMA2 R10, R3.F32, R62.F32x2.HI_LO, R10.F32x2.HI_LO ;  /* 0x0000003e030a7249 */ /* 0x000fe2000004000a */
[----:B------:R-:W-:Y:S02]  /*7e60*/  FSETP.GEU.AND P5, PT, R7, -126, PT ;  /* 0xc2fc00000700780b */ /* 0x000fe40003fae000 */
[----:B------:R-:W-:Y:S02]  /*7e70*/  FSETP.GEU.AND P4, PT, R8, -126, PT ;  /* 0xc2fc00000800780b */ /* 0x000fe40003f8e000 */
[----:B------:R-:W-:Y:S01]  /*7e80*/  FSETP.GEU.AND P3, PT, R9, -126, PT ;  /* 0xc2fc00000900780b */ /* 0x000fe20003f6e000 */
[C---:B----4-:R-:W-:Y:S01]  /*7e90*/  FFMA2 R12, R3.reuse.F32, R64.F32x2.HI_LO, R12.F32x2.HI_LO ;  /* 0x00000040030c7249 */ /* 0x050fe2000004000c */
[----:B------:R-:W-:Y:S01]  /*7ea0*/  FSETP.GEU.AND P0, PT, R10, -126, PT ;  /* 0xc2fc00000a00780b */ /* 0x000fe20003f0e000 */
[----:B------:R-:W-:Y:S01]  /*7eb0*/  @!P2 FMUL R4, R4, 0.5 ;  /* 0x3f0000000404a820 */ /* 0x000fe20000400000 */
[----:B------:R-:W-:Y:S02]  /*7ec0*/  FFMA2 R14, R3.F32, R66.F32x2.HI_LO, R14.F32x2.HI_LO ;  /* 0x00000042030e7249 */ /* 0x000fe4000004000e */
[----:B------:R-:W-:Y:S01]  /*7ed0*/  @!P1 FMUL R5, R5, 0.5 ;  /* 0x3f00000005059820 */ /* 0x000fe20000400000 */
[----:B------:R-:W1:Y:S01]  /*7ee0*/  MUFU.EX2 R56, R4 ;  /* 0x0000000400387308 */ /* 0x000e620000000800 */
[----:B------:R-:W-:Y:S01]  /*7ef0*/  @!P6 FMUL R6, R6, 0.5 ;  /* 0x3f0000000606e820 */ /* 0x000fe20000400000 */
[----:B------:R-:W-:Y:S01]  /*7f00*/  @!P5 FMUL R7, R7, 0.5 ;  /* 0x3f0000000707d820 */ /* 0x000fe20000400000 */
[----:B-----5:R-:W-:Y:S02]  /*7f10*/  FFMA2 R16, R3.F32, R68.F32x2.HI_LO, R16.F32x2.HI_LO ;  /* 0x0000004403107249 */ /* 0x020fe40000040010 */
[----:B------:R-:W-:Y:S01]  /*7f20*/  @!P4 FMUL R8, R8, 0.5 ;  /* 0x3f0000000808c820 */ /* 0x000fe20000400000 */
[----:B------:R-:W-:Y:S01]  /*7f30*/  @!P3 FMUL R9, R9, 0.5 ;  /* 0x3f0000000909b820 */ /* 0x000fe20000400000 */
[----:B------:R-:W-:Y:S03]  /*7f40*/  FFMA2 R18, R3.F32, R70.F32x2.HI_LO, R18.F32x2.HI_LO ;  /* 0x0000004603127249 */ /* 0x000fe60000040012 */
[----:B------:R-:W2:Y:S01]  /*7f50*/  MUFU.EX2 R57, R5 ;  /* 0x0000000500397308 */ /* 0x000ea20000000800 */
[----:B------:R-:W-:Y:S09]  /*7f60*/  @!P0 FMUL R10, R10, 0.5 ;  /* 0x3f0000000a0a8820 */ /* 0x000ff20000400000 */
[----:B------:R-:W3:Y:S01]  /*7f70*/  MUFU.EX2 R58, R6 ;  /* 0x00000006003a7308 */ /* 0x000ee20000000800 */
[----:B-1----:R-:W-:Y:S01]  /*7f80*/  @!P2 FMUL R56, R56, R56 ;  /* 0x000000383838a220 */ /* 0x002fe20000400000 */
[----:B------:R-:W-:Y:S08]  /*7f90*/  FSETP.GEU.AND P2, PT, R11, -126, PT ;  /* 0xc2fc00000b00780b */ /* 0x000ff00003f4e000 */
[----:B------:R1:W4:Y:S01]  /*7fa0*/  MUFU.EX2 R59, R7 ;  /* 0x00000007003b7308 */ /* 0x0003220000000800 */
[----:B--2---:R-:W-:Y:S01]  /*7fb0*/  @!P1 FMUL R57, R57, R57 ;  /* 0x0000003939399220 */ /* 0x004fe20000400000 */
[----:B------:R-:W-:Y:S03]  /*7fc0*/  FSETP.GEU.AND P1, PT, R12, -126, PT ;  /* 0xc2fc00000c00780b */ /* 0x000fe60003f2e000 */
[----:B------:R-:W-:Y:S05]  /*7fd0*/  @!P2 FMUL R11, R11, 0.5 ;  /* 0x3f0000000b0ba820 */ /* 0x000fea0000400000 */
[----:B------:R-:W2:Y:S01]  /*7fe0*/  MUFU.EX2 R60, R8 ;  /* 0x00000008003c7308 */ /* 0x000ea20000000800 */
[----:B---3--:R-:W-:Y:S01]  /*7ff0*/  @!P6 FMUL R58, R58, R58 ;  /* 0x0000003a3a3ae220 */ /* 0x008fe20000400000 */
[----:B------:R-:W-:Y:S03]  /*8000*/  FSETP.GEU.AND P6, PT, R13, -126, PT ;  /* 0xc2fc00000d00780b */ /* 0x000fe60003fce000 */
[----:B------:R-:W-:Y:S05]  /*8010*/  @!P1 FMUL R12, R12, 0.5 ;  /* 0x3f0000000c0c9820 */ /* 0x000fea0000400000 */
[----:B------:R-:W3:Y:S01]  /*8020*/  MUFU.EX2 R61, R9 ;  /* 0x00000009003d7308 */ /* 0x000ee20000000800 */
[----:B-1----:R-:W1:Y:S01]  /*8030*/  LDS.128 R4, [R0+0x24080] ;  /* 0x0240800000047984 */ /* 0x002e620000000c00 */
[----:B----4-:R-:W-:Y:S01]  /*8040*/  @!P5 FMUL R59, R59, R59 ;  /* 0x0000003b3b3bd220 */ /* 0x010fe20000400000 */
[----:B------:R-:W-:Y:S02]  /*8050*/  FSETP.GEU.AND P5, PT, R14, -126, PT ;  /* 0xc2fc00000e00780b */ /* 0x000fe40003fae000 */
[----:B------:R-:W-:Y:S05]  /*8060*/  @!P6 FMUL R13, R13, 0.5 ;  /* 0x3f0000000d0de820 */ /* 0x000fea0000400000 */
[----:B------:R-:W4:Y:S01]  /*8070*/  MUFU.EX2 R62, R10 ;  /* 0x0000000a003e7308 */ /* 0x000f220000000800 */
[----:B--2---:R-:W-:Y:S01]  /*8080*/  @!P4 FMUL R60, R60, R60 ;  /* 0x0000003c3c3cc220 */ /* 0x004fe20000400000 */
[----:B------:R-:W-:Y:S08]  /*8090*/  FSETP.GEU.AND P4, PT, R15, -126, PT ;  /* 0xc2fc00000f00780b */ /* 0x000ff00003f8e000 */
[----:B------:R2:W5:Y:S01]  /*80a0*/  MUFU.EX2 R63, R11 ;  /* 0x0000000b003f7308 */ /* 0x0005620000000800 */
[----:B------:R-:W-:Y:S01]  /*80b0*/  @!P5 FMUL R14, R14, 0.5 ;  /* 0x3f0000000e0ed820 */ /* 0x000fe20000400000 */
[----:B---3--:R-:W-:Y:S01]  /*80c0*/  @!P3 FMUL R61, R61, R61 ;  /* 0x0000003d3d3db220 */ /* 0x008fe20000400000 */
[----:B------:R-:W-:Y:S02]  /*80d0*/  FSETP.GEU.AND P3, PT, R16, -126, PT ;  /* 0xc2fc00001000780b */ /* 0x000fe40003f6e000 */
[----:B------:R-:W-:Y:S05]  /*80e0*/  @!P4 FMUL R15, R15, 0.5 ;  /* 0x3f0000000f0fc820 */ /* 0x000fea0000400000 */
[----:B------:R-:W3:Y:S01]  /*80f0*/  MUFU.EX2 R64, R12 ;  /* 0x0000000c00407308 */ /* 0x000ee20000000800 */
[----:B----4-:R-:W-:Y:S01]  /*8100*/  @!P0 FMUL R62, R62, R62 ;  /* 0x0000003e3e3e8220 */ /* 0x010fe20000400000 */
[----:B------:R-:W-:Y:S08]  /*8110*/  FSETP.GEU.AND P0, PT, R17, -126, PT ;  /* 0xc2fc00001100780b */ /* 0x000ff00003f0e000 */
[----:B------:R-:W4:Y:S01]  /*8120*/  MUFU.EX2 R65, R13 ;  /* 0x0000000d00417308 */ /* 0x000f220000000800 */
[----:B--2---:R-:W2:Y:S01]  /*8130*/  LDS.128 R8, [R0+0x24090] ;  /* 0x0240900000087984 */ /* 0x004ea20000000c00 */
[----:B------:R-:W-:Y:S01]  /*8140*/  @!P3 FMUL R16, R16, 0.5 ;  /* 0x3f0000001010b820 */ /* 0x000fe20000400000 */
[----:B-----5:R-:W-:Y:S01]  /*8150*/  @!P2 FMUL R63, R63, R63 ;  /* 0x0000003f3f3fa220 */ /* 0x020fe20000400000 */
[----:B------:R-:W-:Y:S01]  /*8160*/  FSETP.GEU.AND P2, PT, R18, -126, PT ;  /* 0xc2fc00001200780b */ /* 0x000fe20003f4e000 */
[----:B------:R-:W-:Y:S05]  /*8170*/  @!P0 FMUL R17, R17, 0.5 ;  /* 0x3f00000011118820 */ /* 0x000fea0000400000 */
[----:B------:R-:W5:Y:S01]  /*8180*/  MUFU.EX2 R66, R14 ;  /* 0x0000000e00427308 */ /* 0x000f620000000800 */
[C---:B-1----:R-:W-:Y:S02]  /*8190*/  FFMA2 R4, R3.reuse.F32, R40.F32x2.HI_LO, R4.F32x2.HI_LO ;  /* 0x0000002803047249 */ /* 0x042fe40000040004 */
[----:B------:R-:W-:Y:S02]  /*81a0*/  FFMA2 R6, R3.F32, R42.F32x2.HI_LO, R6.F32x2.HI_LO ;  /* 0x0000002a03067249 */ /* 0x000fe40000040006 */
[----:B---3--:R-:W-:Y:S01]  /*81b0*/  @!P1 FMUL R64, R64, R64 ;  /* 0x0000004040409220 */ /* 0x008fe20000400000 */
[----:B------:R-:W-:Y:S04]  /*81c0*/  FSETP.GEU.AND P1, PT, R19, -126, PT ;  /* 0xc2fc00001300780b */ /* 0x000fe80003f2e000 */
[----:B------:R1:W3:Y:S01]  /*81d0*/  MUFU.EX2 R67, R15 ;  /* 0x0000000f00437308 */ /* 0x0002e20000000800 */
[----:B------:R-:W-:Y:S01]  /*81e0*/  @!P2 FMUL R18, R18, 0.5 ;  /* 0x3f0000001212a820 */ /* 0x000fe20000400000 */
[----:B----4-:R-:W-:Y:S01]  /*81f0*/  @!P6 FMUL R65, R65, R65 ;  /* 0x000000414141e220 */ /* 0x010fe20000400000 */
[----:B------:R-:W-:Y:S07]  /*8200*/  FSETP.GEU.AND P6, PT, R4, -126, PT ;  /* 0xc2fc00000400780b */ /* 0x000fee0003fce000 */
[----:B------:R-:W4:Y:S01]  /*8210*/  MUFU.EX2 R68, R16 ;  /* 0x0000001000447308 */ /* 0x000f220000000800 */
[----:B-----5:R-:W-:Y:S01]  /*8220*/  @!P5 FMUL R66, R66, R66 ;  /* 0x000000424242d220 */ /* 0x020fe20000400000 */
[----:B------:R-:W-:Y:S01]  /*8230*/  FSETP.GEU.AND P5, PT, R5, -126, PT ;  /* 0xc2fc00000500780b */ /* 0x000fe20003fae000 */
[----:B------:R-:W-:Y:S07]  /*8240*/  @!P1 FMUL R19, R19, 0.5 ;  /* 0x3f00000013139820 */ /* 0x000fee0000400000 */
[----:B------:R-:W5:Y:S01]  /*8250*/  MUFU.EX2 R69, R17 ;  /* 0x0000001100457308 */ /* 0x000f620000000800 */
[----:B-1----:R-:W1:Y:S01]  /*8260*/  LDS.128 R12, [R0+0x240a0] ;  /* 0x0240a000000c7984 */ /* 0x002e620000000c00 */
[----:B------:R-:W-:Y:S01]  /*8270*/  @!P6 FMUL R4, R4, 0.5 ;  /* 0x3f0000000404e820 */ /* 0x000fe20000400000 */
[----:B---3--:R-:W-:Y:S01]  /*8280*/  @!P4 FMUL R67, R67, R67 ;  /* 0x000000434343c220 */ /* 0x008fe20000400000 */
[----:B------:R-:W-:Y:S01]  /*8290*/  FSETP.GEU.AND P4, PT, R6, -126, PT ;  /* 0xc2fc00000600780b */ /* 0x000fe20003f8e000 */
[----:B------:R-:W-:Y:S05]  /*82a0*/  @!P5 FMUL R5, R5, 0.5 ;  /* 0x3f0000000505d820 */ /* 0x000fea0000400000 */
[----:B------:R-:W3:Y:S01]  /*82b0*/  MUFU.EX2 R70, R18 ;  /* 0x0000001200467308 */ /* 0x000ee20000000800 */
[C---:B--2---:R-:W-:Y:S02]  /*82c0*/  FFMA2 R8, R3.reuse.F32, R44.F32x2.HI_LO, R8.F32x2.HI_LO ;  /* 0x0000002c03087249 */ /* 0x044fe40000040008 */
[----:B------:R-:W-:Y:S02]  /*82d0*/  FFMA2 R10, R3.F32, R46.F32x2.HI_LO, R10.F32x2.HI_LO ;  /* 0x0000002e030a7249 */ /* 0x000fe4000004000a */
[----:B----4-:R-:W-:Y:S01]  /*82e0*/  @!P3 FMUL R68, R68, R68 ;  /* 0x000000444444b220 */ /* 0x010fe20000400000 */
[----:B------:R-:W-:Y:S04]  /*82f0*/  FSETP.GEU.AND P3, PT, R7, -126, PT ;  /* 0xc2fc00000700780b */ /* 0x000fe80003f6e000 */
[----:B------:R2:W4:Y:S01]  /*8300*/  MUFU.EX2 R71, R19 ;  /* 0x0000001300477308 */ /* 0x0005220000000800 */
[----:B------:R-:W-:Y:S01]  /*8310*/  @!P4 FMUL R6, R6, 0.5 ;  /* 0x3f0000000606c820 */ /* 0x000fe20000400000 */
[----:B-----5:R-:W-:Y:S01]  /*8320*/  @!P0 FMUL R69, R69, R69 ;  /* 0x0000004545458220 */ /* 0x020fe20000400000 */
[----:B------:R-:W-:Y:S07]  /*8330*/  FSETP.GEU.AND P0, PT, R8, -126, PT ;  /* 0xc2fc00000800780b */ /* 0x000fee0003f0e000 */
[----:B------:R-:W5:Y:S01]  /*8340*/  MUFU.EX2 R76, R4 ;  /* 0x00000004004c7308 */ /* 0x000f620000000800 */
[----:B---3--:R-:W-:Y:S01]  /*8350*/  @!P2 FMUL R70, R70, R70 ;  /* 0x000000464646a220 */ /* 0x008fe20000400000 */
[----:B------:R-:W-:Y:S01]  /*8360*/  FSETP.GEU.AND P2, PT, R9, -126, PT ;  /* 0xc2fc00000900780b */ /* 0x000fe20003f4e000 */
[----:B------:R-:W-:Y:S07]  /*8370*/  @!P3 FMUL R7, R7, 0.5 ;  /* 0x3f0000000707b820 */ /* 0x000fee0000400000 */
[----:B------:R-:W3:Y:S01]  /*8380*/  MUFU.EX2 R77, R5 ;  /* 0x00000005004d7308 */ /* 0x000ee20000000800 */
[----:B--2---:R-:W2:Y:S01]  /*8390*/  LDS.128 R16, [R0+0x240b0] ;  /* 0x0240b00000107984 */ /* 0x004ea20000000c00 */
[----:B------:R-:W-:Y:S01]  /*83a0*/  @!P0 FMUL R8, R8, 0.5 ;  /* 0x3f00000008088820 */ /* 0x000fe20000400000 */
[----:B----4-:R-:W-:Y:S01]  /*83b0*/  @!P1 FMUL R71, R71, R71 ;  /* 0x0000004747479220 */ /* 0x010fe20000400000 */
[----:B------:R-:W-:Y:S01]  /*83c0*/  FSETP.GEU.AND P1, PT, R10, -126, PT ;  /* 0xc2fc00000a00780b */ /* 0x000fe20003f2e000 */
[----:B------:R-:W-:Y:S05]  /*83d0*/  @!P2 FMUL R9, R9, 0.5 ;  /* 0x3f0000000909a820 */ /* 0x000fea0000400000 */
[----:B------:R-:W4:Y:S01]  /*83e0*/  MUFU.EX2 R78, R6 ;  /* 0x00000006004e7308 */ /* 0x000f220000000800 */
[----:B-1----:R-:W-:Y:S01]  /*83f0*/  FFMA2 R12, R3.F32, R48.F32x2.HI_LO, R12.F32x2.HI_LO ;  /* 0x00000030030c7249 */ /* 0x002fe2000004000c */
[----:B------:R-:W-:Y:S01]  /*8400*/  F2FP.BF16.F32.PACK_AB R48, R57, R56 ;  /* 0x000000383930723e */ /* 0x000fe200000010ff */
[----:B------:R-:W-:Y:S01]  /*8410*/  FFMA2 R14, R3.F32, R50.F32x2.HI_LO, R14.F32x2.HI_LO ;  /* 0x00000032030e7249 */ /* 0x000fe2000004000e */
[----:B------:R-:W-:Y:S01]  /*8420*/  F2FP.BF16.F32.PACK_AB R49, R59, R58 ;  /* 0x0000003a3b31723e */ /* 0x000fe200000010ff */
[----:B-----5:R-:W-:Y:S01]  /*8430*/  @!P6 FMUL R76, R76, R76 ;  /* 0x0000004c4c4ce220 */ /* 0x020fe20000400000 */
[----:B------:R-:W-:Y:S04]  /*8440*/  FSETP.GEU.AND P6, PT, R11, -126, PT ;  /* 0xc2fc00000b00780b */ /* 0x000fe80003fce000 */
[----:B------:R1:W5:Y:S01]  /*8450*/  MUFU.EX2 R79, R7 ;  /* 0x00000007004f7308 */ /* 0x0003620000000800 */
[----:B------:R-:W-:Y:S01]  /*8460*/  @!P1 FMUL R10, R10, 0.5 ;  /* 0x3f0000000a0a9820 */ /* 0x000fe20000400000 */
[----:B---3--:R-:W-:Y:S01]  /*8470*/  @!P5 FMUL R77, R77, R77 ;  /* 0x0000004d4d4dd220 */ /* 0x008fe20000400000 */
[----:B------:R-:W-:Y:S02]  /*8480*/  FSETP.GEU.AND P5, PT, R12, -126, PT ;  /* 0xc2fc00000c00780b */ /* 0x000fe40003fae000 */
[----:B------:R-:W-:Y:S02]  /*8490*/  F2FP.BF16.F32.PACK_AB R50, R61, R60 ;  /* 0x0000003c3d32723e */ /* 0x000fe400000010ff */
[----:B------:R-:W-:Y:S03]  /*84a0*/  F2FP.BF16.F32.PACK_AB R51, R63, R62 ;  /* 0x0000003e3f33723e */ /* 0x000fe600000010ff */
[----:B------:R-:W3:Y:S01]  /*84b0*/  MUFU.EX2 R82, R8 ;  /* 0x0000000800527308 */ /* 0x000ee20000000800 */
[----:B----4-:R-:W-:Y:S01]  /*84c0*/  @!P4 FMUL R78, R78, R78 ;  /* 0x0000004e4e4ec220 */ /* 0x010fe20000400000 */
[----:B------:R-:W-:Y:S01]  /*84d0*/  FSETP.GEU.AND P4, PT, R13, -126, PT ;  /* 0xc2fc00000d00780b */ /* 0x000fe20003f8e000 */
[----:B------:R-:W-:Y:S01]  /*84e0*/  @!P6 FMUL R11, R11, 0.5 ;  /* 0x3f0000000b0be820 */ /* 0x000fe20000400000 */
[----:B------:R-:W-:Y:S06]  /*84f0*/  F2FP.BF16.F32.PACK_AB R40, R77, R76 ;  /* 0x0000004c4d28723e */ /* 0x000fec00000010ff */
[----:B------:R-:W4:Y:S01]  /*8500*/  MUFU.EX2 R83, R9 ;  /* 0x0000000900537308 */ /* 0x000f220000000800 */
[----:B-1----:R-:W1:Y:S01]  /*8510*/  LDS.128 R4, [R0+0x24100] ;  /* 0x0241000000047984 */ /* 0x002e620000000c00 */
[----:B------:R-:W-:Y:S01]  /*8520*/  @!P5 FMUL R12, R12, 0.5 ;  /* 0x3f0000000c0cd820 */ /* 0x000fe20000400000 */
[----:B-----5:R-:W-:Y:S01]  /*8530*/  @!P3 FMUL R79, R79, R79 ;  /* 0x0000004f4f4fb220 */ /* 0x020fe20000400000 */
[----:B------:R-:W-:Y:S01]  /*8540*/  FSETP.GEU.AND P3, PT, R14, -126, PT ;  /* 0xc2fc00000e00780b */ /* 0x000fe20003f6e000 */
[----:B------:R-:W-:Y:S05]  /*8550*/  @!P4 FMUL R13, R13, 0.5 ;  /* 0x3f0000000d0dc820 */ /* 0x000fea0000400000 */
[----:B------:R-:W5:Y:S01]  /*8560*/  MUFU.EX2 R86, R10 ;  /* 0x0000000a00567308 */ /* 0x000f620000000800 */
[----:B--2---:R-:W-:Y:S01]  /*8570*/  FFMA2 R16, R3.F32, R52.F32x2.HI_LO, R16.F32x2.HI_LO ;  /* 0x0000003403107249 */ /* 0x004fe20000040010 */
[----:B------:R-:W-:Y:S01]  /*8580*/  F2FP.BF16.F32.PACK_AB R52, R65, R64 ;  /* 0x000000404134723e */ /* 0x000fe200000010ff */
[----:B------:R-:W-:Y:S01]  /*8590*/  FFMA2 R18, R3.F32, R54.F32x2.HI_LO, R18.F32x2.HI_LO ;  /* 0x0000003603127249 */ /* 0x000fe20000040012 */
[----:B------:R-:W-:Y:S01]  /*85a0*/  F2FP.BF16.F32.PACK_AB R53, R67, R66 ;  /* 0x000000424335723e */ /* 0x000fe200000010ff */
[----:B---3--:R-:W-:Y:S01]  /*85b0*/  @!P0 FMUL R82, R82, R82 ;  /* 0x0000005252528220 */ /* 0x008fe20000400000 */
[----:B------:R-:W-:Y:S04]  /*85c0*/  FSETP.GEU.AND P0, PT, R15, -126, PT ;  /* 0xc2fc00000f00780b */ /* 0x000fe80003f0e000 */
[----:B------:R2:W3:Y:S01]  /*85d0*/  MUFU.EX2 R87, R11 ;  /* 0x0000000b00577308 */ /* 0x0004e20000000800 */
[----:B------:R-:W-:Y:S01]  /*85e0*/  @!P3 FMUL R14, R14, 0.5 ;  /* 0x3f0000000e0eb820 */ /* 0x000fe20000400000 */
[----:B----4-:R-:W-:Y:S01]  /*85f0*/  @!P2 FMUL R83, R83, R83 ;  /* 0x000000535353a220 */ /* 0x010fe20000400000 */
[----:B------:R-:W-:Y:S02]  /*8600*/  FSETP.GEU.AND P2, PT, R16, -126, PT ;  /* 0xc2fc00001000780b */ /* 0x000fe40003f4e000 */
[----:B------:R-:W-:Y:S02]  /*8610*/  F2FP.BF16.F32.PACK_AB R54, R69, R68 ;  /* 0x000000444536723e */ /* 0x000fe400000010ff */
[----:B------:R-:W-:Y:S03]  /*8620*/  F2FP.BF16.F32.PACK_AB R55, R71, R70 ;  /* 0x000000464737723e */ /* 0x000fe600000010ff */
[----:B------:R-:W4:Y:S01]  /*8630*/  MUFU.EX2 R80, R12 ;  /* 0x0000000c00507308 */ /* 0x000f220000000800 */
[----:B-----5:R-:W-:Y:S01]  /*8640*/  @!P1 FMUL R86, R86, R86 ;  /* 0x0000005656569220 */ /* 0x020fe20000400000 */
[----:B------:R-:W-:Y:S01]  /*8650*/  FSETP.GEU.AND P1, PT, R17, -126, PT ;  /* 0xc2fc00001100780b */ /* 0x000fe20003f2e000 */
[----:B------:R-:W-:Y:S01]  /*8660*/  @!P0 FMUL R15, R15, 0.5 ;  /* 0x3f0000000f0f8820 */ /* 0x000fe20000400000 */
[----:B------:R-:W-:Y:S02]  /*8670*/  F2FP.BF16.F32.PACK_AB R41, R79, R78 ;  /* 0x0000004e4f29723e */ /* 0x000fe400000010ff */
[----:B------:R-:W-:Y:S04]  /*8680*/  F2FP.BF16.F32.PACK_AB R42, R83, R82 ;  /* 0x00000052532a723e */ /* 0x000fe800000010ff */
[----:B------:R-:W5:Y:S01]  /*8690*/  MUFU.EX2 R81, R13 ;  /* 0x0000000d00517308 */ /* 0x000f620000000800 */
[----:B--2---:R-:W2:Y:S01]  /*86a0*/  LDS.128 R8, [R0+0x24110] ;  /* 0x0241100000087984 */ /* 0x004ea20000000c00 */
[----:B------:R-:W-:Y:S01]  /*86b0*/  @!P2 FMUL R16, R16, 0.5 ;  /* 0x3f0000001010a820 */ /* 0x000fe20000400000 */
[----:B---3--:R-:W-:Y:S01]  /*86c0*/  @!P6 FMUL R87, R87, R87 ;  /* 0x000000575757e220 */ /* 0x008fe20000400000 */
[----:B------:R-:W-:Y:S01]  /*86d0*/  FSETP.GEU.AND P6, PT, R18, -126, PT ;  /* 0xc2fc00001200780b */ /* 0x000fe20003fce000 */
[----:B------:R-:W-:Y:S05]  /*86e0*/  @!P1 FMUL R17, R17, 0.5 ;  /* 0x3f00000011119820 */ /* 0x000fea0000400000 */
[----:B------:R-:W3:Y:S01]  /*86f0*/  MUFU.EX2 R84, R14 ;  /* 0x0000000e00547308 */ /* 0x000ee20000000800 */
[----:B-1----:R-:W-:Y:S01]  /*8700*/  FFMA2 R4, R3.F32, R24.F32x2.HI_LO, R4.F32x2.HI_LO ;  /* 0x0000001803047249 */ /* 0x002fe20000040004 */
[----:B------:R-:W-:Y:S01]  /*8710*/  F2FP.BF16.F32.PACK_AB R43, R87, R86 ;  /* 0x00000056572b723e */ /* 0x000fe200000010ff */
[----:B------:R-:W-:Y:S02]  /*8720*/  FFMA2 R6, R3.F32, R26.F32x2.HI_LO, R6.F32x2.HI_LO ;  /* 0x0000001a03067249 */ /* 0x000fe40000040006 */
[----:B------:R-:W-:Y:S01]  /*8730*/  LDS.128 R24, [R0+0x24180] ;  /* 0x0241800000187984 */ /* 0x000fe20000000c00 */
[----:B----4-:R-:W-:Y:S01]  /*8740*/  @!P5 FMUL R80, R80, R80 ;  /* 0x000000505050d220 */ /* 0x010fe20000400000 */
[----:B------:R-:W-:Y:S03]  /*8750*/  FSETP.GEU.AND P5, PT, R19, -126, PT ;  /* 0xc2fc00001300780b */ /* 0x000fe60003fae000 */
[----:B------:R1:W4:Y:S01]  /*8760*/  MUFU.EX2 R85, R15 ;  /* 0x0000000f00557308 */ /* 0x0003220000000800 */
[----:B------:R-:W-:Y:S01]  /*8770*/  @!P6 FMUL R18, R18, 0.5 ;  /* 0x3f0000001212e820 */ /* 0x000fe20000400000 */
[----:B-----5:R-:W-:Y:S01]  /*8780*/  @!P4 FMUL R81, R81, R81 ;  /* 0x000000515151c220 */ /* 0x020fe20000400000 */
[----:B------:R-:W-:Y:S04]  /*8790*/  FSETP.GEU.AND P4, PT, R4, -126, PT ;  /* 0xc2fc00000400780b */ /* 0x000fe80003f8e000 */
[----:B------:R-:W-:Y:S03]  /*87a0*/  F2FP.BF16.F32.PACK_AB R44, R81, R80 ;  /* 0x00000050512c723e */ /* 0x000fe600000010ff */
[----:B------:R-:W5:Y:S01]  /*87b0*/  MUFU.EX2 R88, R16 ;  /* 0x0000001000587308 */ /* 0x000f620000000800 */
[----:B---3--:R-:W-:Y:S01]  /*87c0*/  @!P3 FMUL R84, R84, R84 ;  /* 0x000000545454b220 */ /* 0x008fe20000400000 */
[----:B------:R-:W-:Y:S01]  /*87d0*/  FSETP.GEU.AND P3, PT, R5, -126, PT ;  /* 0xc2fc00000500780b */ /* 0x000fe20003f6e000 */
[----:B------:R-:W-:Y:S07]  /*87e0*/  @!P5 FMUL R19, R19, 0.5 ;  /* 0x3f0000001313d820 */ /* 0x000fee0000400000 */
[----:B------:R-:W3:Y:S01]  /*87f0*/  MUFU.EX2 R89, R17 ;  /* 0x0000001100597308 */ /* 0x000ee20000000800 */
[----:B-1----:R-:W1:Y:S01]  /*8800*/  LDS.128 R12, [R0+0x24120] ;  /* 0x02412000000c7984 */ /* 0x002e620000000c00 */
[----:B------:R-:W-:Y:S01]  /*8810*/  @!P4 FMUL R4, R4, 0.5 ;  /* 0x3f0000000404c820 */ /* 0x000fe20000400000 */
[----:B----4-:R-:W-:Y:S01]  /*8820*/  @!P0 FMUL R85, R85, R85 ;  /* 0x0000005555558220 */ /* 0x010fe20000400000 */
[----:B------:R-:W-:Y:S01]  /*8830*/  FSETP.GEU.AND P0, PT, R6, -126, PT ;  /* 0xc2fc00000600780b */ /* 0x000fe20003f0e000 */
[----:B------:R-:W-:Y:S05]  /*8840*/  @!P3 FMUL R5, R5, 0.5 ;  /* 0x3f0000000505b820 */ /* 0x000fea0000400000 */
[----:B------:R-:W4:Y:S01]  /*8850*/  MUFU.EX2 R90, R18 ;  /* 0x00000012005a7308 */ /* 0x000f220000000800 */
[----:B--2---:R-:W-:Y:S01]  /*8860*/  FFMA2 R8, R3.F32, R28.F32x2.HI_LO, R8.F32x2.HI_LO ;  /* 0x0000001c03087249 */ /* 0x004fe20000040008 */
[----:B------:R-:W-:Y:S01]  /*8870*/  F2FP.BF16.F32.PACK_AB R45, R85, R84 ;  /* 0x00000054552d723e */ /* 0x000fe200000010ff */
[----:B------:R-:W-:Y:S02]  /*8880*/  FFMA2 R10, R3.F32, R30.F32x2.HI_LO, R10.F32x2.HI_LO ;  /* 0x0000001e030a7249 */ /* 0x000fe4000004000a */
[----:B------:R-:W2:Y:S01]  /*8890*/  LDS.128 R28, [R0+0x24190] ;  /* 0x02419000001c7984 */ /* 0x000ea20000000c00 */
[----:B-----5:R-:W-:Y:S01]  /*88a0*/  @!P2 FMUL R88, R88, R88 ;  /* 0x000000585858a220 */ /* 0x020fe20000400000 */
[----:B------:R-:W-:Y:S03]  /*88b0*/  FSETP.GEU.AND P2, PT, R7, -126, PT ;  /* 0xc2fc00000700780b */ /* 0x000fe60003f4e000 */
[----:B------:R-:W5:Y:S01]  /*88c0*/  MUFU.EX2 R91, R19 ;  /* 0x00000013005b7308 */ /* 0x000f620000000800 */
[----:B------:R-:W-:Y:S01]  /*88d0*/  @!P0 FMUL R6, R6, 0.5 ;  /* 0x3f00000006068820 */ /* 0x000fe20000400000 */
[----:B---3--:R-:W-:Y:S01]  /*88e0*/  @!P1 FMUL R89, R89, R89 ;  /* 0x0000005959599220 */ /* 0x008fe20000400000 */
[----:B------:R-:W-:Y:S04]  /*88f0*/  FSETP.GEU.AND P1, PT, R8, -126, PT ;  /* 0xc2fc00000800780b */ /* 0x000fe80003f2e000 */
[----:B------:R-:W-:Y:S03]  /*8900*/  F2FP.BF16.F32.PACK_AB R46, R89, R88 ;  /* 0x00000058592e723e */ /* 0x000fe600000010ff */
[----:B------:R-:W3:Y:S01]  /*8910*/  MUFU.EX2 R92, R4 ;  /* 0x00000004005c7308 */ /* 0x000ee20000000800 */
[----:B----4-:R-:W-:Y:S01]  /*8920*/  @!P6 FMUL R90, R90, R90 ;  /* 0x0000005a5a5ae220 */ /* 0x010fe20000400000 */
[----:B------:R-:W-:Y:S01]  /*8930*/  FSETP.GEU.AND P6, PT, R9, -126, PT ;  /* 0xc2fc00000900780b */ /* 0x000fe20003fce000 */
[----:B------:R-:W-:Y:S07]  /*8940*/  @!P2 FMUL R7, R7, 0.5 ;  /* 0x3f0000000707a820 */ /* 0x000fee0000400000 */
[----:B------:R-:W4:Y:S01]  /*8950*/  MUFU.EX2 R93, R5 ;  /* 0x00000005005d7308 */ /* 0x000f220000000800 */
[----:B------:R-:W-:Y:S01]  /*8960*/  @!P1 FMUL R8, R8, 0.5 ;  /* 0x3f00000008089820 */ /* 0x000fe20000400000 */
[----:B-----5:R-:W-:Y:S01]  /*8970*/  @!P5 FMUL R91, R91, R91 ;  /* 0x0000005b5b5bd220 */ /* 0x020fe20000400000 */
[----:B------:R-:W-:Y:S02]  /*8980*/  FSETP.GEU.AND P5, PT, R10, -126, PT ;  /* 0xc2fc00000a00780b */ /* 0x000fe40003fae000 */
[----:B------:R-:W-:Y:S05]  /*8990*/  @!P6 FMUL R9, R9, 0.5 ;  /* 0x3f0000000909e820 */ /* 0x000fea0000400000 */
[----:B------:R-:W5:Y:S01]  /*89a0*/  MUFU.EX2 R94, R6 ;  /* 0x00000006005e7308 */ /* 0x000f620000000800 */
[----:B-1----:R-:W-:Y:S01]  /*89b0*/  FFMA2 R12, R3.F32, R32.F32x2.HI_LO, R12.F32x2.HI_LO ;  /* 0x00000020030c7249 */ /* 0x002fe2000004000c */
[----:B------:R-:W-:Y:S01]  /*89c0*/  F2FP.BF16.F32.PACK_AB R47, R91, R90 ;  /* 0x0000005a5b2f723e */ /* 0x000fe200000010ff */
[----:B------:R-:W-:Y:S02]  /*89d0*/  FFMA2 R34, R3.F32, R34.F32x2.HI_LO, R14.F32x2.HI_LO ;  /* 0x0000002203227249 */ /* 0x000fe4000004000e */
[----:B---3--:R-:W-:Y:S01]  /*89e0*/  @!P4 FMUL R92, R92, R92 ;  /* 0x0000005c5c5cc220 */ /* 0x008fe20000400000 */
[----:B------:R-:W-:Y:S01]  /*89f0*/  FSETP.GEU.AND P4, PT, R11, -126, PT ;  /* 0xc2fc00000b00780b */ /* 0x000fe20003f8e000 */
[C---:B------:R-:W-:Y:S03]  /*8a00*/  FFMA2 R20, R3.reuse.F32, R36.F32x2.HI_LO, R20.F32x2.HI_LO ;  /* 0x0000002403147249 */ /* 0x040fe60000040014 */
[----:B------:R-:W1:Y:S01]  /*8a10*/  MUFU.EX2 R95, R7 ;  /* 0x00000007005f7308 */ /* 0x000e620000000800 */
[----:B------:R-:W-:Y:S01]  /*8a20*/  @!P5 FMUL R10, R10, 0.5 ;  /* 0x3f0000000a0ad820 */ /* 0x000fe20000400000 */
[----:B------:R-:W-:Y:S02]  /*8a30*/  FFMA2 R22, R3.F32, R38.F32x2.HI_LO, R22.F32x2.HI_LO ;  /* 0x0000002603167249 */ /* 0x000fe40000040016 */
[----:B----4-:R-:W-:Y:S01]  /*8a40*/  @!P3 FMUL R93, R93, R93 ;  /* 0x0000005d5d5db220 */ /* 0x010fe20000400000 */
[----:B------:R-:W-:Y:S05]  /*8a50*/  FSETP.GEU.AND P3, PT, R12, -126, PT ;  /* 0xc2fc00000c00780b */ /* 0x000fea0003f6e000 */
[----:B------:R-:W3:Y:S01]  /*8a60*/  MUFU.EX2 R98, R8 ;  /* 0x0000000800627308 */ /* 0x000ee20000000800 */
[----:B-----5:R-:W-:Y:S01]  /*8a70*/  @!P0 FMUL R94, R94, R94 ;  /* 0x0000005e5e5e8220 */ /* 0x020fe20000400000 */
[----:B------:R-:W-:Y:S01]  /*8a80*/  FSETP.GEU.AND P0, PT, R13, -126, PT ;  /* 0xc2fc00000d00780b */ /* 0x000fe20003f0e000 */
[----:B------:R-:W-:Y:S01]  /*8a90*/  @!P4 FMUL R11, R11, 0.5 ;  /* 0x3f0000000b0bc820 */ /* 0x000fe20000400000 */
[----:B------:R-:W-:Y:S06]  /*8aa0*/  F2FP.BF16.F32.PACK_AB R32, R93, R92 ;  /* 0x0000005c5d20723e */ /* 0x000fec00000010ff */
[----:B------:R-:W4:Y:S01]  /*8ab0*/  MUFU.EX2 R99, R9 ;  /* 0x0000000900637308 */ /* 0x000f220000000800 */
[----:B-1----:R-:W-:Y:S01]  /*8ac0*/  @!P2 FMUL R95, R95, R95 ;  /* 0x0000005f5f5fa220 */ /* 0x002fe20000400000 */
[----:B------:R-:W-:Y:S01]  /*8ad0*/  @!P3 FMUL R12, R12, 0.5 ;  /* 0x3f0000000c0cb820 */ /* 0x000fe20000400000 */
[----:B------:R-:W-:Y:S03]  /*8ae0*/  FSETP.GEU.AND P2, PT, R34, -126, PT ;  /* 0xc2fc00002200780b */ /* 0x000fe60003f4e000 */
[----:B------:R-:W-:Y:S01]  /*8af0*/  F2FP.BF16.F32.PACK_AB R33, R95, R94 ;  /* 0x0000005e5f21723e */ /* 0x000fe200000010ff */
[----:B------:R-:W-:Y:S03]  /*8b00*/  @!P0 FMUL R13, R13, 0.5 ;  /* 0x3f0000000d0d8820 */ /* 0x000fe60000400000 */
[----:B------:R-:W1:Y:S01]  /*8b10*/  MUFU.EX2 R102, R10 ;  /* 0x0000000a00667308 */ /* 0x000e620000000800 */
[----:B---3--:R-:W-:Y:S01]  /*8b20*/  @!P1 FMUL R98, R98, R98 ;  /* 0x0000006262629220 */ /* 0x008fe20000400000 */
[----:B------:R-:W-:Y:S08]  /*8b30*/  FSETP.GEU.AND P1, PT, R35, -126, PT ;  /* 0xc2fc00002300780b */ /* 0x000ff00003f2e000 */
[----:B------:R-:W3:Y:S01]  /*8b40*/  MUFU.EX2 R103, R11 ;  /* 0x0000000b00677308 */ /* 0x000ee20000000800 */
[----:B------:R-:W-:Y:S01]  /*8b50*/  @!P2 FMUL R34, R34, 0.5 ;  /* 0x3f0000002222a820 */ /* 0x000fe20000400000 */
[----:B----4-:R-:W-:Y:S01]  /*8b60*/  @!P6 FMUL R99, R99, R99 ;  /* 0x000000636363e220 */ /* 0x010fe20000400000 */
[----:B------:R-:W-:Y:S02]  /*8b70*/  FSETP.GEU.AND P6, PT, R20, -126, PT ;  /* 0xc2fc00001400780b */ /* 0x000fe40003fce000 */
[----:B------:R-:W-:Y:S05]  /*8b80*/  @!P1 FMUL R35, R35, 0.5 ;  /* 0x3f00000023239820 */ /* 0x000fea0000400000 */
[----:B------:R-:W4:Y:S01]  /*8b90*/  MUFU.EX2 R96, R12 ;  /* 0x0000000c00607308 */ /* 0x000f220000000800 */
[----:B-1----:R-:W-:Y:S01]  /*8ba0*/  @!P5 FMUL R102, R102, R102 ;  /* 0x000000666666d220 */ /* 0x002fe20000400000 */
[----:B------:R-:W-:Y:S08]  /*8bb0*/  FSETP.GEU.AND P5, PT, R21, -126, PT ;  /* 0xc2fc00001500780b */ /* 0x000ff00003fae000 */
[----:B------:R1:W5:Y:S01]  /*8bc0*/  MUFU.EX2 R97, R13 ;  /* 0x0000000d00617308 */ /* 0x0003620000000800 */
[----:B---3--:R-:W-:Y:S01]  /*8bd0*/  @!P4 FMUL R103, R103, R103 ;  /* 0x000000676767c220 */ /* 0x008fe20000400000 */
[----:B------:R-:W-:Y:S01]  /*8be0*/  FSETP.GEU.AND P4, PT, R22, -126, PT ;  /* 0xc2fc00001600780b */ /* 0x000fe20003f8e000 */
[----:B------:R-:W-:Y:S02]  /*8bf0*/  @!P6 FMUL R20, R20, 0.5 ;  /* 0x3f0000001414e820 */ /* 0x000fe40000400000 */
[----:B------:R-:W-:Y:S05]  /*8c00*/  @!P5 FMUL R21, R21, 0.5 ;  /* 0x3f0000001515d820 */ /* 0x000fea0000400000 */
[----:B------:R-:W3:Y:S01]  /*8c10*/  MUFU.EX2 R100, R34 ;  /* 0x0000002200647308 */ /* 0x000ee20000000800 */
[----:B----4-:R-:W-:Y:S01]  /*8c20*/  @!P3 FMUL R96, R96, R96 ;  /* 0x000000606060b220 */ /* 0x010fe20000400000 */
[----:B------:R-:W-:Y:S03]  /*8c30*/  FSETP.GEU.AND P3, PT, R23, -126, PT ;  /* 0xc2fc00001700780b */ /* 0x000fe60003f6e000 */
[----:B------:R-:W-:Y:S05]  /*8c40*/  @!P4 FMUL R22, R22, 0.5 ;  /* 0x3f0000001616c820 */ /* 0x000fea0000400000 */
[----:B------:R-:W4:Y:S01]  /*8c50*/  MUFU.EX2 R101, R35 ;  /* 0x0000002300657308 */ /* 0x000f220000000800 */
[----:B-1----:R-:W1:Y:S01]  /*8c60*/  LDTM.x16 R4, tmem[UR4+0x60] ;  /* 0x00006004000479ee */ /* 0x002e620008240000 */
[----:B-----5:R-:W-:Y:S03]  /*8c70*/  @!P0 FMUL R97, R97, R97 ;  /* 0x0000006161618220 */ /* 0x020fe60000400000 */
[----:B------:R-:W-:Y:S05]  /*8c80*/  @!P3 FMUL R23, R23, 0.5 ;  /* 0x3f0000001717b820 */ /* 0x000fea0000400000 */
[----:B------:R-:W5:Y:S01]  /*8c90*/  MUFU.EX2 R104, R20 ;  /* 0x0000001400687308 */ /* 0x000f620000000800 */
[----:B---3--:R-:W-:Y:S01]  /*8ca0*/  @!P2 FMUL R100, R100, R100 ;  /* 0x000000646464a220 */ /* 0x008fe20000400000 */
[----:B------:R-:W-:Y:S02]  /*8cb0*/  F2FP.BF16.F32.PACK_AB R34, R99, R98 ;  /* 0x000000626322723e */ /* 0x000fe400000010ff */
[----:B------:R-:W-:Y:S06]  /*8cc0*/  F2FP.BF16.F32.PACK_AB R36, R97, R96 ;  /* 0x000000606124723e */ /* 0x000fec00000010ff */
[----:B------:R-:W3:Y:S01]  /*8cd0*/  MUFU.EX2 R105, R21 ;  /* 0x0000001500697308 */ /* 0x000ee20000000800 */
[----:B----4-:R-:W-:Y:S01]  /*8ce0*/  @!P1 FMUL R101, R101, R101 ;  /* 0x0000006565659220 */ /* 0x010fe20000400000 */
[----:B------:R-:W-:Y:S04]  /*8cf0*/  F2FP.BF16.F32.PACK_AB R35, R103, R102 ;  /* 0x000000666723723e */ /* 0x000fe800000010ff */
[----:B------:R-:W-:Y:S04]  /*8d00*/  F2FP.BF16.F32.PACK_AB R37, R101, R100 ;  /* 0x000000646525723e */ /* 0x000fe800000010ff */
[----:B------:R-:W4:Y:S01]  /*8d10*/  MUFU.EX2 R106, R22 ;  /* 0x00000016006a7308 */ /* 0x000f220000000800 */
[C---:B-1----:R-:W-:Y:S02]  /*8d20*/  FFMA2 R24, R3.reuse.F32, R4.F32x2.HI_LO, R24.F32x2.HI_LO ;  /* 0x0000000403187249 */ /* 0x042fe40000040018 */
[C---:B------:R-:W-:Y:S02]  /*8d30*/  FFMA2 R26, R3.reuse.F32, R6.F32x2.HI_LO, R26.F32x2.HI_LO ;  /* 0x00000006031a7249 */ /* 0x040fe4000004001a */
[----:B------:R-:W1:Y:S01]  /*8d40*/  LDS.128 R4, [R0+0x241a0] ;  /* 0x0241a00000047984 */ /* 0x000e620000000c00 */
[----:B--2---:R-:W-:Y:S01]  /*8d50*/  FFMA2 R28, R3.F32, R8.F32x2.HI_LO, R28.F32x2.HI_LO ;  /* 0x00000008031c7249 */ /* 0x004fe2000004001c */
[----:B------:R-:W-:Y:S03]  /*8d60*/  FSETP.GEU.AND P2, PT, R25, -126, PT ;  /* 0xc2fc00001900780b */ /* 0x000fe60003f4e000 */
[----:B------:R-:W2:Y:S01]  /*8d70*/  MUFU.EX2 R107, R23 ;  /* 0x00000017006b7308 */ /* 0x000ea20000000800 */
[----:B------:R-:W-:Y:S01]  /*8d80*/  FFMA2 R30, R3.F32, R10.F32x2.HI_LO, R30.F32x2.HI_LO ;  /* 0x0000000a031e7249 */ /* 0x000fe2000004001e */
[----:B------:R-:W-:Y:S01]  /*8d90*/  FSETP.GEU.AND P1, PT, R26, -126, PT ;  /* 0xc2fc00001a00780b */ /* 0x000fe20003f2e000 */
[----:B-----5:R-:W-:Y:S01]  /*8da0*/  @!P6 FMUL R104, R104, R104 ;  /* 0x000000686868e220 */ /* 0x020fe20000400000 */
[----:B------:R-:W-:Y:S01]  /*8db0*/  FSETP.GEU.AND P0, PT, R24, -126, PT ;  /* 0xc2fc00001800780b */ /* 0x000fe20003f0e000 */
[----:B------:R5:W1:Y:S01]  /*8dc0*/  LDS.128 R8, [R0+0x241b0] ;  /* 0x0241b00000087984 */ /* 0x000a620000000c00 */
[----:B------:R-:W-:Y:S01]  /*8dd0*/  NOP ;  /* 0x0000000000007918 */ /* 0x000fe20000000000 */
[----:B---3--:R-:W-:Y:S01]  /*8de0*/  @!P5 FMUL R105, R105, R105 ;  /* 0x000000696969d220 */ /* 0x008fe20000400000 */
[----:B------:R-:W-:Y:S01]  /*8df0*/  FSETP.GEU.AND P6, PT, R27, -126, PT ;  /* 0xc2fc00001b00780b */ /* 0x000fe20003fce000 */
[----:B----4-:R-:W-:Y:S01]  /*8e00*/  @!P4 FMUL R106, R106, R106 ;  /* 0x0000006a6a6ac220 */ /* 0x010fe20000400000 */
[----:B------:R-:W-:Y:S01]  /*8e10*/  FSETP.GEU.AND P5, PT, R28, -126, PT ;  /* 0xc2fc00001c00780b */ /* 0x000fe20003fae000 */
[----:B------:R-:W-:Y:S01]  /*8e20*/  @!P2 FMUL R25, R25, 0.5 ;  /* 0x3f0000001919a820 */ /* 0x000fe20000400000 */
[----:B------:R-:W-:Y:S01]  /*8e30*/  BAR.SYNC.DEFER_BLOCKING 0x3, 0x100 ;  /* 0x00c4000000007b1d */ /* 0x000fe20000010000 */
[----:B------:R-:W-:Y:S02]  /*8e40*/  FSETP.GEU.AND P4, PT, R29, -126, PT ;  /* 0xc2fc00001d00780b */ /* 0x000fe40003f8e000 */
[----:B------:R-:W-:Y:S01]  /*8e50*/  @!P1 FMUL R26, R26, 0.5 ;  /* 0x3f0000001a1a9820 */ /* 0x000fe20000400000 */
[----:B------:R-:W-:Y:S01]  /*8e60*/  F2FP.BF16.F32.PACK_AB R38, R105, R104 ;  /* 0x000000686926723e */ /* 0x000fe200000010ff */
[----:B--2---:R-:W-:Y:S01]  /*8e70*/  @!P3 FMUL R107, R107, R107 ;  /* 0x0000006b6b6bb220 */ /* 0x004fe20000400000 */
[----:B------:R-:W-:Y:S01]  /*8e80*/  FSETP.GEU.AND P3, PT, R30, -126, PT ;  /* 0xc2fc00001e00780b */ /* 0x000fe20003f6e000 */
[----:B------:R-:W2:Y:S01]  /*8e90*/  MUFU.EX2 R109, R25 ;  /* 0x00000019006d7308 */ /* 0x000ea20000000800 */
[----:B------:R-:W-:Y:S01]  /*8ea0*/  @!P0 FMUL R24, R24, 0.5 ;  /* 0x3f00000018188820 */ /* 0x000fe20000400000 */
[----:B------:R-:W-:Y:S01]  /*8eb0*/  @!P6 FMUL R27, R27, 0.5 ;  /* 0x3f0000001b1be820 */ /* 0x000fe20000400000 */
[----:B------:R-:W3:Y:S01]  /*8ec0*/  S2R R22, SR_TID.X ;  /* 0x0000000000167919 */ /* 0x000ee20000002100 */
[----:B------:R-:W-:Y:S01]  /*8ed0*/  @!P5 FMUL R28, R28, 0.5 ;  /* 0x3f0000001c1cd820 */ /* 0x000fe20000400000 */
[----:B------:R-:W-:Y:S05]  /*8ee0*/  F2FP.BF16.F32.PACK_AB R39, R107, R106 ;  /* 0x0000006a6b27723e */ /* 0x000fea00000010ff */
[----:B------:R-:W4:Y:S01]  /*8ef0*/  MUFU.EX2 R112, R26 ;  /* 0x0000001a00707308 */ /* 0x000f220000000800 */
[----:B------:R-:W-:Y:S01]  /*8f00*/  @!P4 FMUL R29, R29, 0.5 ;  /* 0x3f0000001d1dc820 */ /* 0x000fe20000400000 */
[----:B-----5:R-:W-:Y:S01]  /*8f10*/  SHF.R.U32.HI R0, RZ, 0x4, R73 ;  /* 0x00000004ff007819 */ /* 0x020fe20000011649 */
[----:B------:R-:W-:Y:S03]  /*8f20*/  @!P3 FMUL R30, R30, 0.5 ;  /* 0x3f0000001e1eb820 */ /* 0x000fe60000400000 */
[----:B------:R-:W-:Y:S04]  /*8f30*/  LOP3.LUT R0, R0, 0x8, RZ, 0xc0, !PT ;  /* 0x0000000800007812 */ /* 0x000fe800078ec0ff */
[----:B------:R-:W5:Y:S01]  /*8f40*/  MUFU.EX2 R108, R24 ;  /* 0x00000018006c7308 */ /* 0x000f620000000800 */
[----:B--2---:R-:W-:Y:S01]  /*8f50*/  @!P2 FMUL R109, R109, R109 ;  /* 0x0000006d6d6da220 */ /* 0x004fe20000400000 */
[C---:B-1----:R-:W-:Y:S02]  /*8f60*/  FFMA2 R4, R3.reuse.F32, R12.F32x2.HI_LO, R4.F32x2.HI_LO ;  /* 0x0000000c03047249 */ /* 0x042fe40000040004 */
[----:B------:R-:W-:Y:S03]  /*8f70*/  FFMA2 R6, R3.F32, R14.F32x2.HI_LO, R6.F32x2.HI_LO ;  /* 0x0000000e03067249 */ /* 0x000fe60000040006 */
[----:B------:R-:W-:Y:S03]  /*8f80*/  FSETP.GEU.AND P2, PT, R4, -126, PT ;  /* 0xc2fc00000400780b */ /* 0x000fe60003f4e000 */
[----:B------:R-:W1:Y:S01]  /*8f90*/  MUFU.EX2 R113, R27 ;  /* 0x0000001b00717308 */ /* 0x000e620000000800 */
[----:B----4-:R-:W-:Y:S01]  /*8fa0*/  @!P1 FMUL R112, R112, R112 ;  /* 0x0000007070709220 */ /* 0x010fe20000400000 */
[----:B------:R-:W-:Y:S01]  /*8fb0*/  FSETP.GEU.AND P1, PT, R5, -126, PT ;  /* 0xc2fc00000500780b */ /* 0x000fe20003f2e000 */
[C---:B------:R-:W-:Y:S01]  /*8fc0*/  FFMA2 R8, R3.reuse.F32, R16.F32x2.HI_LO, R8.F32x2.HI_LO ;  /* 0x0000001003087249 */ /* 0x040fe20000040008 */
[----:B------:R-:W-:Y:S01]  /*8fd0*/  IADD3 R16, PT, PT, R74, -R0, RZ ;  /* 0x800000004a107210 */ /* 0x000fe20007ffe0ff */
[----:B------:R-:W-:Y:S05]  /*8fe0*/  FFMA2 R10, R3.F32, R18.F32x2.HI_LO, R10.F32x2.HI_LO ;  /* 0x00000012030a7249 */ /* 0x000fea000004000a */
[----:B------:R-:W2:Y:S01]  /*8ff0*/  MUFU.EX2 R114, R28 ;  /* 0x0000001c00727308 */ /* 0x000ea20000000800 */
[----:B-----5:R-:W-:Y:S01]  /*9000*/  @!P0 FMUL R108, R108, R108 ;  /* 0x0000006c6c6c8220 */ /* 0x020fe20000400000 */
[----:B------:R-:W-:Y:S01]  /*9010*/  FSETP.GEU.AND P0, PT, R31, -126, PT ;  /* 0xc2fc00001f00780b */ /* 0x000fe20003f0e000 */
[----:B------:R-:W-:Y:S01]  /*9020*/  @!P2 FMUL R4, R4, 0.5 ;  /* 0x3f0000000404a820 */ /* 0x000fe20000400000 */
[----:B---3--:R-:W-:Y:S01]  /*9030*/  SHF.R.U32.HI R22, RZ, 0x5, R22 ;  /* 0x00000005ff167819 */ /* 0x008fe20000011616 */
[----:B------:R-:W-:Y:S05]  /*9040*/  @!P1 FMUL R5, R5, 0.5 ;  /* 0x3f00000005059820 */ /* 0x000fea0000400000 */
[----:B------:R-:W3:Y:S01]  /*9050*/  MUFU.EX2 R115, R29 ;  /* 0x0000001d00737308 */ /* 0x000ee20000000800 */
[----:B-1----:R-:W-:Y:S01]  /*9060*/  @!P6 FMUL R113, R113, R113 ;  /* 0x000000717171e220 */ /* 0x002fe20000400000 */
[----:B------:R-:W-:Y:S02]  /*9070*/  FSETP.GEU.AND P6, PT, R6, -126, PT ;  /* 0xc2fc00000600780b */ /* 0x000fe40003fce000 */
[----:B------:R-:W-:Y:S02]  /*9080*/  SHF.R.U32.HI R0, RZ, 0x15, R16 ;  /* 0x00000015ff007819 */ /* 0x000fe40000011610 */
[----:B------:R-:W-:Y:S01]  /*9090*/  LOP3.LUT R22, R22, 0x3, RZ, 0xc0, !PT ;  /* 0x0000000316167812 */ /* 0x000fe200078ec0ff */
[----:B------:R-:W-:Y:S03]  /*90a0*/  @!P0 FMUL R31, R31, 0.5 ;  /* 0x3f0000001f1f8820 */ /* 0x000fe60000400000 */
[----:B------:R-:W1:Y:S01]  /*90b0*/  MUFU.EX2 R116, R30 ;  /* 0x0000001e00747308 */ /* 0x000e620000000800 */
[----:B--2---:R-:W-:Y:S01]  /*90c0*/  @!P5 FMUL R114, R114, R114 ;  /* 0x000000727272d220 */ /* 0x004fe20000400000 */
[----:B------:R-:W-:Y:S02]  /*90d0*/  FSETP.GEU.AND P5, PT, R7, -126, PT ;  /* 0xc2fc00000700780b */ /* 0x000fe40003fae000 */
[----:B------:R-:W-:Y:S02]  /*90e0*/  F2FP.BF16.F32.PACK_AB R24, R109, R108 ;  /* 0x0000006c6d18723e */ /* 0x000fe400000010ff */
[----:B------:R-:W-:Y:S01]  /*90f0*/  F2FP.BF16.F32.PACK_AB R25, R113, R112 ;  /* 0x000000707119723e */ /* 0x000fe200000010ff */
[----:B------:R-:W-:Y:S03]  /*9100*/  @!P6 FMUL R6, R6, 0.5 ;  /* 0x3f0000000606e820 */ /* 0x000fe60000400000 */
[----:B------:R-:W2:Y:S01]  /*9110*/  MUFU.EX2 R118, R4 ;  /* 0x0000000400767308 */ /* 0x000ea20000000800 */
[----:B---3--:R-:W-:Y:S01]  /*9120*/  @!P4 FMUL R115, R115, R115 ;  /* 0x000000737373c220 */ /* 0x008fe20000400000 */
[----:B------:R-:W-:Y:S04]  /*9130*/  FSETP.GEU.AND P4, PT, R8, -126, PT ;  /* 0xc2fc00000800780b */ /* 0x000fe80003f8e000 */
[----:B------:R-:W-:Y:S01]  /*9140*/  F2FP.BF16.F32.PACK_AB R26, R115, R114 ;  /* 0x00000072731a723e */ /* 0x000fe200000010ff */
[----:B------:R-:W-:Y:S03]  /*9150*/  @!P5 FMUL R7, R7, 0.5 ;  /* 0x3f0000000707d820 */ /* 0x000fe60000400000 */
[----:B------:R-:W3:Y:S01]  /*9160*/  MUFU.EX2 R119, R5 ;  /* 0x0000000500777308 */ /* 0x000ee20000000800 */
[----:B-1----:R-:W-:Y:S01]  /*9170*/  @!P3 FMUL R116, R116, R116 ;  /* 0x000000747474b220 */ /* 0x002fe20000400000 */
[C---:B------:R-:W-:Y:S03]  /*9180*/  FSETP.GEU.AND P3, PT, R9.reuse, -126, PT ;  /* 0xc2fc00000900780b */ /* 0x040fe60003f6e000 */
[----:B------:R-:W-:Y:S05]  /*9190*/  @!P4 FMUL R8, R8, 0.5 ;  /* 0x3f0000000808c820 */ /* 0x000fea0000400000 */
[----:B------:R-:W1:Y:S01]  /*91a0*/  MUFU.EX2 R117, R31 ;  /* 0x0000001f00757308 */ /* 0x000e620000000800 */
[----:B--2---:R-:W-:Y:S01]  /*91b0*/  @!P2 FMUL R118, R118, R118 ;  /* 0x000000767676a220 */ /* 0x004fe20000400000 */
[C---:B------:R-:W-:Y:S03]  /*91c0*/  FSETP.GEU.AND P2, PT, R10.reuse, -126, PT ;  /* 0xc2fc00000a00780b */ /* 0x040fe60003f4e000 */
[----:B------:R-:W-:Y:S05]  /*91d0*/  @!P3 FMUL R9, R9, 0.5 ;  /* 0x3f0000000909b820 */ /* 0x000fea0000400000 */
[----:B------:R-:W2:Y:S01]  /*91e0*/  MUFU.EX2 R120, R6 ;  /* 0x0000000600787308 */ /* 0x000ea20000000800 */
[----:B---3--:R-:W-:Y:S01]  /*91f0*/  @!P1 FMUL R119, R119, R119 ;  /* 0x0000007777779220 */ /* 0x008fe20000400000 */
[----:B------:R-:W-:Y:S04]  /*9200*/  FSETP.GEU.AND P1, PT, R11, -126, PT ;  /* 0xc2fc00000b00780b */ /* 0x000fe80003f2e000 */
[----:B------:R-:W-:Y:S01]  /*9210*/  F2FP.BF16.F32.PACK_AB R28, R119, R118 ;  /* 0x00000076771c723e */ /* 0x000fe200000010ff */
[----:B------:R-:W-:Y:S03]  /*9220*/  @!P2 FMUL R10, R10, 0.5 ;  /* 0x3f0000000a0aa820 */ /* 0x000fe60000400000 */
[----:B------:R-:W3:Y:S01]  /*9230*/  MUFU.EX2 R121, R7 ;  /* 0x0000000700797308 */ /* 0x000ee20000000800 */
[----:B-1----:R-:W-:Y:S01]  /*9240*/  @!P0 FMUL R117, R117, R117 ;  /* 0x0000007575758220 */ /* 0x002fe20000400000 */
[----:B------:R-:W-:Y:S04]  /*9250*/  ISETP.NE.AND P0, PT, R22, R0, PT ;  /* 0x000000001600720c */ /* 0x000fe80003f05270 */
[----:B------:R-:W-:Y:S01]  /*9260*/  F2FP.BF16.F32.PACK_AB R27, R117, R116 ;  /* 0x00000074751b723e */ /* 0x000fe200000010ff */
[----:B------:R-:W-:Y:S03]  /*9270*/  @!P1 FMUL R11, R11, 0.5 ;  /* 0x3f0000000b0b9820 */ /* 0x000fe60000400000 */
[----:B------:R-:W1:Y:S01]  /*9280*/  MUFU.EX2 R122, R8 ;  /* 0x00000008007a7308 */ /* 0x000e620000000800 */
[----:B--2---:R-:W-:Y:S09]  /*9290*/  @!P6 FMUL R120, R120, R120 ;  /* 0x000000787878e220 */ /* 0x004ff20000400000 */
[----:B------:R-:W2:Y:S01]  /*92a0*/  MUFU.EX2 R123, R9 ;  /* 0x00000009007b7308 */ /* 0x000ea20000000800 */
[----:B---3--:R-:W-:Y:S05]  /*92b0*/  @!P5 FMUL R121, R121, R121 ;  /* 0x000000797979d220 */ /* 0x008fea0000400000 */
[----:B------:R-:W-:Y:S04]  /*92c0*/  F2FP.BF16.F32.PACK_AB R29, R121, R120 ;  /* 0x00000078791d723e */ /* 0x000fe800000010ff */
[----:B------:R-:W3:Y:S01]  /*92d0*/  MUFU.EX2 R124, R10 ;  /* 0x0000000a007c7308 */ /* 0x000ee20000000800 */
[----:B-1----:R-:W-:Y:S09]  /*92e0*/  @!P4 FMUL R122, R122, R122 ;  /* 0x0000007a7a7ac220 */ /* 0x002ff20000400000 */
[----:B------:R-:W1:Y:S01]  /*92f0*/  MUFU.EX2 R125, R11 ;  /* 0x0000000b007d7308 */ /* 0x000e620000000800 */
[----:B--2---:R-:W-:Y:S05]  /*9300*/  @!P3 FMUL R123, R123, R123 ;  /* 0x0000007b7b7bb220 */ /* 0x004fea0000400000 */
[----:B------:R-:W-:Y:S01]  /*9310*/  F2FP.BF16.F32.PACK_AB R30, R123, R122 ;  /* 0x0000007a7b1e723e */ /* 0x000fe200000010ff */
[----:B---3--:R-:W-:Y:S01]  /*9320*/  @!P2 FMUL R124, R124, R124 ;  /* 0x0000007c7c7ca220 */ /* 0x008fe20000400000 */
[----:B-1----:R-:W-:Y:S05]  /*9330*/  @!P1 FMUL R125, R125, R125 ;  /* 0x0000007d7d7d9220 */ /* 0x002fea0000400000 */
[----:B------:R-:W-:Y:S01]  /*9340*/  F2FP.BF16.F32.PACK_AB R31, R125, R124 ;  /* 0x0000007c7d1f723e */ /* 0x000fe200000010ff */
[----:B------:R-:W-:Y:S06]  /*9350*/  @!P0 BRA `(.L_x_176) ;  /* 0x0000000000408947 */ /* 0x000fec0003800000 */
        /* <DEDUP_REMOVED lines=16> */
.L_x_176:
[----:B------:R-:W-:Y:S05]  /*9460*/  WARPSYNC.ALL ;  /* 0x0000000000007948 */ /* 0x000fea0003800000 */
[C---:B------:R-:W-:Y:S01]  /*9470*/  R2UR UR4, R16.reuse ;  /* 0x00000000100472ca */ /* 0x040fe200000e0000 */
[----:B------:R-:W-:Y:S05]  /*9480*/  VIADD R0, R16, 0x10 ;  /* 0x0000001010007836 */ /* 0x000fea0000000000 */
[----:B------:R-:W-:Y:S04]  /*9490*/  SHF.R.U32.HI R0, RZ, 0x15, R0 ;  /* 0x00000015ff007819 */ /* 0x000fe80000011600 */
[----:B------:R-:W-:Y:S03]  /*94a0*/  ISETP.NE.AND P0, PT, R22, R0, PT ;  /* 0x000000001600720c */ /* 0x000fe60003f05270 */
[----:B------:R1:W-:Y:S10]  /*94b0*/  STTM.x8 tmem[UR4], R48 ;  /* 0x00000030000079ed */ /* 0x0003f400081c0004 */
[----:B------:R-:W-:Y:S05]  /*94c0*/  @!P0 BRA `(.L_x_177) ;  /* 0x0000000000408947 */ /* 0x000fea0003800000 */
[----:B------:R-:W2:Y:S01]  /*94d0*/  LDCU.64 UR8, c[0x4][0x80] ;  /* 0x01001000ff0877ac */ /* 0x000ea20008000a00 */
[----:B------:R-:W-:Y:S01]  /*94e0*/  MOV R15, 0x0 ;  /* 0x00000000000f7802 */ /* 0x000fe20000000f00 */
[----:B------:R-:W-:Y:S02]  /*94f0*/  HFMA2 R12, -RZ, RZ, 0, 5.9604644775390625e-08 ;  /* 0x00000001ff0c7431 */ /* 0x000fe400000001ff */
[----:B------:R-:W-:Y:S02]  /*9500*/  IMAD.MOV.U32 R8, RZ, RZ, 0x1be ;  /* 0x000001beff087424 */ /* 0x000fe400078e00ff */
[----:B------:R-:W-:Y:S01]  /*9510*/  IMAD.MOV.U32 R13, RZ, RZ, RZ ;  /* 0x000000ffff0d7224 */ /* 0x000fe200078e00ff */
[----:B------:R-:W3:Y:S01]  /*9520*/  LDCU.64 UR6, c[0x4][0x88] ;  /* 0x01001100ff0677ac */ /* 0x000ee20008000a00 */
[----:B------:R-:W4:Y:S01]  /*9530*/  LDC.64 R14, c[0x4][R15] ;  /* 0x010000000f0e7b82 */ /* 0x000f220000000a00 */
[----:B------:R-:W5:Y:S01]  /*9540*/  LDCU.64 UR4, c[0x4][0x10] ;  /* 0x01000200ff0477ac */ /* 0x000f620008000a00 */
[----:B--2---:R-:W-:Y:S01]  /*9550*/  MOV R5, UR9 ;  /* 0x0000000900057c02 */ /* 0x004fe20008000f00 */
[----:B------:R-:W-:Y:S01]  /*9560*/  IMAD.U32 R4, RZ, RZ, UR8 ;  /* 0x00000008ff047e24 */ /* 0x000fe2000f8e00ff */
[----:B---3--:R-:W-:Y:S01]  /*9570*/  MOV R7, UR7 ;  /* 0x0000000700077c02 */ /* 0x008fe20008000f00 */
[----:B------:R-:W-:Y:S01]  /*9580*/  IMAD.U32 R6, RZ, RZ, UR6 ;  /* 0x00000006ff067e24 */ /* 0x000fe2000f8e00ff */
[----:B-----5:R-:W-:Y:S01]  /*9590*/  MOV R11, UR5 ;  /* 0x00000005000b7c02 */ /* 0x020fe20008000f00 */
[----:B------:R-:W-:Y:S02]  /*95a0*/  IMAD.U32 R10, RZ, RZ, UR4 ;  /* 0x00000004ff0a7e24 */ /* 0x000fe4000f8e00ff */
[----:B------:R-:W-:Y:S07]  /*95b0*/  LEPC R20, `(.L_x_177) ;  /* 0x000000001014794e */ /* 0x000fee0000000000 */
[----:B-1--4-:R-:W-:Y:S05]  /*95c0*/  CALL.ABS.NOINC R14 ;  /* 0x000000000e007343 */ /* 0x012fea0003c00000 */
.L_x_177:
[----:B------:R-:W-:Y:S05]  /*95d0*/  WARPSYNC.ALL ;  /* 0x0000000000007948 */ /* 0x000fea0003800000 */
[C---:B------:R-:W-:Y:S01]  /*95e0*/  R2UR UR4, R16.reuse ;  /* 0x00000000100472ca */ /* 0x040fe200000e0000 */
[----:B------:R-:W-:Y:S05]  /*95f0*/  VIADD R0, R16, 0x20 ;  /* 0x0000002010007836 */ /* 0x000fea0000000000 */
[----:B------:R-:W-:Y:S04]  /*9600*/  SHF.R.U32.HI R0, RZ, 0x15, R0 ;  /* 0x00000015ff007819 */ /* 0x000fe80000011600 */
[----:B------:R-:W-:Y:S03]  /*9610*/  ISETP.NE.AND P0, PT, R22, R0, PT ;  /* 0x000000001600720c */ /* 0x000fe60003f05270 */
[----:B------:R2:W-:Y:S10]  /*9620*/  STTM.x8 tmem[UR4+0x10], R40 ;  /* 0x00001028000079ed */ /* 0x0005f400081c0004 */
[----:B------:R-:W-:Y:S05]  /*9630*/  @!P0 BRA `(.L_x_178) ;  /* 0x0000000000408947 */ /* 0x000fea0003800000 */
[----:B------:R-:W3:Y:S01]  /*9640*/  LDCU.64 UR8, c[0x4][0x80] ;  /* 0x01001000ff0877ac */ /* 0x000ee20008000a00 */
[----:B------:R-:W-:Y:S01]  /*9650*/  MOV R15, 0x0 ;  /* 0x00000000000f7802 */ /* 0x000fe20000000f00 */
[----:B------:R-:W-:Y:S02]  /*9660*/  HFMA2 R12, -RZ, RZ, 0, 5.9604644775390625e-08 ;  /* 0x00000001ff0c7431 */ /* 0x000fe400000001ff */
[----:B------:R-:W-:Y:S02]  /*9670*/  IMAD.MOV.U32 R8, RZ, RZ, 0x1be ;  /* 0x000001beff087424 */ /* 0x000fe400078e00ff */
[----:B------:R-:W-:Y:S01]  /*9680*/  IMAD.MOV.U32 R13, RZ, RZ, RZ ;  /* 0x000000ffff0d7224 */ /* 0x000fe200078e00ff */
[----:B------:R-:W4:Y:S01]  /*9690*/  LDCU.64 UR6, c[0x4][0x88] ;  /* 0x01001100ff0677ac */ /* 0x000f220008000a00 */
[----:B------:R-:W1:Y:S01]  /*96a0*/  LDC.64 R14, c[0x4][R15] ;  /* 0x010000000f0e7b82 */ /* 0x000e620000000a00 */
[----:B------:R-:W5:Y:S01]  /*96b0*/  LDCU.64 UR4, c[0x4][0x10] ;  /* 0x01000200ff0477ac */ /* 0x000f620008000a00 */
[----:B---3--:R-:W-:Y:S01]  /*96c0*/  MOV R5, UR9 ;  /* 0x0000000900057c02 */ /* 0x008fe20008000f00 */
[----:B------:R-:W-:Y:S01]  /*96d0*/  IMAD.U32 R4, RZ, RZ, UR8 ;  /* 0x00000008ff047e24 */ /* 0x000fe2000f8e00ff */
[----:B----4-:R-:W-:Y:S01]  /*96e0*/  MOV R7, UR7 ;  /* 0x0000000700077c02 */ /* 0x010fe20008000f00 */
[----:B------:R-:W-:Y:S01]  /*96f0*/  IMAD.U32 R6, RZ, RZ, UR6 ;  /* 0x00000006ff067e24 */ /* 0x000fe2000f8e00ff */
[----:B-----5:R-:W-:Y:S01]  /*9700*/  MOV R11, UR5 ;  /* 0x00000005000b7c02 */ /* 0x020fe20008000f00 */
[----:B------:R-:W-:Y:S02]  /*9710*/  IMAD.U32 R10, RZ, RZ, UR4 ;  /* 0x00000004ff0a7e24 */ /* 0x000fe4000f8e00ff */
[----:B------:R-:W-:Y:S07]  /*9720*/  LEPC R20, `(.L_x_178) ;  /* 0x000000001014794e */ /* 0x000fee0000000000 */
[----:B-12---:R-:W-:Y:S05]  /*9730*/  CALL.ABS.NOINC R14 ;  /* 0x000000000e007343 */ /* 0x006fea0003c00000 */
.L_x_178:
[----:B------:R-:W-:Y:S05]  /*9740*/  WARPSYNC.ALL ;  /* 0x0000000000007948 */ /* 0x000fea0003800000 */
[C---:B------:R-:W-:Y:S01]  /*9750*/  R2UR UR4, R16.reuse ;  /* 0x00000000100472ca */ /* 0x040fe200000e0000 */
[----:B------:R-:W-:Y:S05]  /*9760*/  VIADD R0, R16, 0x30 ;  /* 0x0000003010007836 */ /* 0x000fea0000000000 */
[----:B------:R-:W-:Y:S04]  /*9770*/  SHF.R.U32.HI R0, RZ, 0x15, R0 ;  /* 0x00000015ff007819 */ /* 0x000fe80000011600 */
[----:B------:R-:W-:Y:S03]  /*9780*/  ISETP.NE.AND P0, PT, R22, R0, PT ;  /* 0x000000001600720c */ /* 0x000fe60003f05270 */
[----:B------:R3:W-:Y:S10]  /*9790*/  STTM.x8 tmem[UR4+0x20], R32 ;  /* 0x00002020000079ed */ /* 0x0007f400081c0004 */
[----:B------:R-:W-:Y:S05]  /*97a0*/  @!P0 BRA `(.L_x_179) ;  /* 0x0000000000408947 */ /* 0x000fea0003800000 */
[----:B------:R-:W4:Y:S01]  /*97b0*/  LDCU.64 UR8, c[0x4][0x80] ;  /* 0x01001000ff0877ac */ /* 0x000f220008000a00 */
[----:B------:R-:W-:Y:S01]  /*97c0*/  MOV R15, 0x0 ;  /* 0x00000000000f7802 */ /* 0x000fe20000000f00 */
[----:B------:R-:W-:Y:S02]  /*97d0*/  HFMA2 R12, -RZ, RZ, 0, 5.9604644775390625e-08 ;  /* 0x00000001ff0c7431 */ /* 0x000fe400000001ff */
[----:B------:R-:W-:Y:S02]  /*97e0*/  IMAD.MOV.U32 R8, RZ, RZ, 0x1be ;  /* 0x000001beff087424 */ /* 0x000fe400078e00ff */
[----:B------:R-:W-:Y:S01]  /*97f0*/  IMAD.MOV.U32 R13, RZ, RZ, RZ ;  /* 0x000000ffff0d7224 */ /* 0x000fe200078e00ff */
[----:B------:R-:W5:Y:S01]  /*9800*/  LDCU.64 UR6, c[0x4][0x88] ;  /* 0x01001100ff0677ac */ /* 0x000f620008000a00 */
[----:B------:R-:W1:Y:S01]  /*9810*/  LDC.64 R14, c[0x4][R15] ;  /* 0x010000000f0e7b82 */ /* 0x000e620000000a00 */
[----:B------:R-:W2:Y:S01]  /*9820*/  LDCU.64 UR4, c[0x4][0x10] ;  /* 0x01000200ff0477ac */ /* 0x000ea20008000a00 */
[----:B----4-:R-:W-:Y:S01]  /*9830*/  MOV R5, UR9 ;  /* 0x0000000900057c02 */ /* 0x010fe20008000f00 */
[----:B------:R-:W-:Y:S01]  /*9840*/  IMAD.U32 R4, RZ, RZ, UR8 ;  /* 0x00000008ff047e24 */ /* 0x000fe2000f8e00ff */
[----:B-----5:R-:W-:Y:S01]  /*9850*/  MOV R7, UR7 ;  /* 0x0000000700077c02 */ /* 0x020fe20008000f00 */
[----:B------:R-:W-:Y:S01]  /*9860*/  IMAD.U32 R6, RZ, RZ, UR6 ;  /* 0x00000006ff067e24 */ /* 0x000fe2000f8e00ff */
[----:B--2---:R-:W-:Y:S01]  /*9870*/  MOV R11, UR5 ;  /* 0x00000005000b7c02 */ /* 0x004fe20008000f00 */
[----:B------:R-:W-:Y:S02]  /*9880*/  IMAD.U32 R10, RZ, RZ, UR4 ;  /* 0x00000004ff0a7e24 */ /* 0x000fe4000f8e00ff */
[----:B------:R-:W-:Y:S07]  /*9890*/  LEPC R20, `(.L_x_179) ;  /* 0x000000001014794e */ /* 0x000fee0000000000 */
[----:B-1-3--:R-:W-:Y:S05]  /*98a0*/  CALL.ABS.NOINC R14 ;  /* 0x000000000e007343 */ /* 0x00afea0003c00000 */
.L_x_179:
[----:B------:R-:W4:Y:S01]  /*98b0*/  LDL.LU R17, [R1+0x18] ;  /* 0x0000180001117983 */ /* 0x000f220000300800 */
[----:B------:R-:W-:Y:S05]  /*98c0*/  WARPSYNC.ALL ;  /* 0x0000000000007948 */ /* 0x000fea0003800000 */
[----:B------:R-:W-:Y:S01]  /*98d0*/  R2UR UR4, R16 ;  /* 0x00000000100472ca */ /* 0x000fe200000e0000 */
[----:B------:R-:W-:Y:S11]  /*98e0*/  BSSY.RECONVERGENT B0, `(.L_x_180) ;  /* 0x0000008000007945 */ /* 0x000ff60003800200 */
[----:B------:R-:W-:Y:S01]  /*98f0*/  @!UPT UIADD3 URZ, UPT, UPT, URZ, URZ, URZ ;  /* 0x000000fffffff290 */ /* 0x000fe2000fffe0ff */
[----:B------:R1:W-:Y:S01]  /*9900*/  STTM.x8 tmem[UR4+0x30], R24 ;  /* 0x00003018000079ed */ /* 0x0003e200081c0004 */
[----:B------:R-:W1:Y:S01]  /*9910*/  FENCE.VIEW.ASYNC.T ;  /* 0x00000000000073c6 */ /* 0x000e620000000200 */
[----:B----4-:R-:W-:Y:S11]  /*9920*/  ISETP.NE.AND P0, PT, R17, 0x3, PT ;  /* 0x000000031100780c */ /* 0x010ff60003f05270 */
[----:B------:R-:W-:Y:S02]  /*9930*/  @!UPT UIADD3 URZ, UPT, UPT, URZ, URZ, URZ ;  /* 0x000000fffffff290 */ /* 0x000fe4000fffe0ff */
[----:B-1----:R-:W-:Y:S05]  /*9940*/  @!P0 BRA `(.L_x_181) ;  /* 0x0000000000048947 */ /* 0x002fea0003800000 */
[----:B------:R-:W-:Y:S05]  /*9950*/  BPT.TRAP 0x1 ;  /* 0x000000040000795c */ /* 0x000fea0000300000 */
.L_x_181:
[----:B------:R-:W-:Y:S05]  /*9960*/  BSYNC.RECONVERGENT B0 ;  /* 0x0000000000007941 */ /* 0x000fea0003800200 */
.L_x_180:
[----:B------:R1:W-:Y:S01]  /*9970*/  SYNCS.ARRIVE.TRANS64.A1T0 RZ, [R2+URZ+0x24880], RZ ;  /* 0x024880ff02ff79a7 */ /* 0x0003e200081000ff */
[----:B------:R-:W-:Y:S04]  /*9980*/  BSSY.RECONVERGENT B0, `(.L_x_182) ;  /* 0x0000004000007945 */ /* 0x000fe80003800200 */
[----:B------:R-:W-:Y:S05]  /*9990*/  @!P0 BRA `(.L_x_183) ;  /* 0x0000000000088947 */ /* 0x000fea0003800000 */
[----:B------:R-:W-:Y:S05]  /*99a0*/  BPT.TRAP 0x1 ;  /* 0x000000040000795c */ /* 0x000fea0000300000 */
[----:B------:R-:W-:Y:S05]  /*99b0*/  BPT.TRAP 0x1 ;  /* 0x000000040000795c */ /* 0x000fea0000300000 */
.L_x_183:
[----:B------:R-:W-:Y:S05]  /*99c0*/  BSYNC.RECONVERGENT B0 ;  /* 0x0000000000007941 */ /* 0x000fea0003800200 */
.L_x_182:
[----:B------:R-:W-:Y:S01]  /*99d0*/  IADD3 R0, PT, PT, R2, 0x24858, RZ ;  /* 0x0002485802007810 */ /* 0x000fe20007ffe0ff */
[----:B------:R-:W-:Y:S03]  /*99e0*/  BSSY.RECONVERGENT B0, `(.L_x_184) ;  /* 0x0000005000007945 */ /* 0x000fe60003800200 */
[----:B------:R-:W-:Y:S04]  /*99f0*/  PRMT R0, R72, 0x654, R0 ;  /* 0x0000065448007816 */ /* 0x000fe80000000000 */
[----:B------:R4:W-:Y:S01]  /*9a00*/  SYNCS.ARRIVE.TRANS64.RED.A1T0 RZ, [R0+URZ], RZ ;  /* 0x000000ff00ff79a7 */ /* 0x0009e200081004ff */
[----:B------:R-:W-:Y:S05]  /*9a10*/  @!P0 BRA `(.L_x_185) ;  /* 0x0000000000048947 */ /* 0x000fea0003800000 */
[----:B------:R-:W-:Y:S05]  /*9a20*/  BPT.TRAP 0x1 ;  /* 0x000000040000795c */ /* 0x000fea0000300000 */
.L_x_185:
[----:B------:R-:W-:Y:S05]  /*9a30*/  BSYNC.RECONVERGENT B0 ;  /* 0x0000000000007941 */ /* 0x000fea0003800200 */
.L_x_184:
[----:B----4-:R-:W-:Y:S01]  /*9a40*/  IADD3 R0, PT, PT, R2, 0x24838, RZ ;  /* 0x0002483802007810 */ /* 0x010fe20007ffe0ff */
[----:B------:R-:W-:Y:S03]  /*9a50*/  BSSY.RECONVERGENT B0, `(.L_x_186) ;  /* 0x0000005000007945 */ /* 0x000fe60003800200 */
[----:B------:R-:W-:Y:S04]  /*9a60*/  PRMT R0, R72, 0x654, R0 ;  /* 0x0000065448007816 */ /* 0x000fe80000000000 */
[----:B------:R4:W-:Y:S01]  /*9a70*/  SYNCS.ARRIVE.TRANS64.RED.A1T0 RZ, [R0+URZ], RZ ;  /* 0x000000ff00ff79a7 */ /* 0x0009e200081004ff */
[----:B------:R-:W-:Y:S05]  /*9a80*/  @!P0 BRA `(.L_x_187) ;  /* 0x0000000000048947 */ /* 0x000fea0003800000 */
[----:B------:R-:W-:Y:S05]  /*9a90*/  BPT.TRAP 0x1 ;  /* 0x000000040000795c */ /* 0x000fea0000300000 */
.L_x_187:
[----:B------:R-:W-:Y:S05]  /*9aa0*/  BSYNC.RECONVERGENT B0 ;  /* 0x0000000000007941 */ /* 0x000fea0003800200 */
.L_x_186:
[----:B----4-:R-:W4:Y:S01]  /*9ab0*/  LDL R0, [R1+0x4] ;  /* 0x0000040001007983 */ /* 0x010f220000100800 */
[----:B------:R-:W-:Y:S01]  /*9ac0*/  BSSY B0, `(.L_x_188) ;  /* 0x0000004000007945 */ /* 0x000fe20003800000 */
[----:B----4-:R-:W-:Y:S04]  /*9ad0*/  SHF.L.U32 R0, R0, 0x1f, RZ ;  /* 0x0000001f00007819 */ /* 0x010fe800000006ff */
[----:B------:R-:W4:Y:S02]  /*9ae0*/  SYNCS.PHASECHK.TRANS64.TRYWAIT P1, [R2+URZ+0x24840], R0 ;  /* 0x02484000020075a7 */ /* 0x000f2400080211ff */
[----:B----4-:R-:W-:Y:S05]  /*9af0*/  @!P1 BRA `(.L_x_189) ;  /* 0x00000048006c9947 */ /* 0x010fea0003800000 */
.L_x_289:
[----:B------:R-:W-:Y:S05]  /*9b00*/  BSYNC B0 ;  /* 0x0000000000007941 */ /* 0x000fea0003800000 */
.L_x_188:
[----:B------:R-:W-:Y:S04]  /*9b10*/  BSSY.RECONVERGENT B0, `(.L_x_190) ;  /* 0x0000003000007945 */ /* 0x000fe80003800200 */
[----:B------:R-:W-:Y:S05]  /*9b20*/  @!P0 BRA `(.L_x_191) ;  /* 0x0000000000048947 */ /* 0x000fea0003800000 */
[----:B------:R-:W-:Y:S05]  /*9b30*/  BPT.TRAP 0x1 ;  /* 0x000000040000795c */ /* 0x000fea0000300000 */
.L_x_191:
[----:B------:R-:W-:Y:S05]  /*9b40*/  BSYNC.RECONVERGENT B0 ;  /* 0x0000000000007941 */ /* 0x000fea0003800200 */
.L_x_190:
[----:B----4-:R-:W4:Y:S01]  /*9b50*/  LDL R0, [R1+0x14] ;  /* 0x0000140001007983 */ /* 0x010f220000100800 */
[----:B------:R-:W-:Y:S01]  /*9b60*/  BSSY B0, `(.L_x_192) ;  /* 0x0000004000007945 */ /* 0x000fe20003800000 */
[----:B----4-:R-:W-:Y:S04]  /*9b70*/  SHF.L.U32 R0, R0, 0x1f, RZ ;  /* 0x0000001f00007819 */ /* 0x010fe800000006ff */
[----:B------:R-:W4:Y:S02]  /*9b80*/  SYNCS.PHASECHK.TRANS64.TRYWAIT P1, [R2+URZ+0x24860], R0 ;  /* 0x02486000020075a7 */ /* 0x000f2400080211ff */
[----:B----4-:R-:W-:Y:S05]  /*9b90*/  @!P1 BRA `(.L_x_193) ;  /* 0x0000004800589947 */ /* 0x010fea0003800000 */
.L_x_290:
[----:B------:R-:W-:Y:S05]  /*9ba0*/  BSYNC B0 ;  /* 0x0000000000007941 */ /* 0x000fea0003800000 */
.L_x_192:
[----:B------:R-:W-:Y:S04]  /*9bb0*/  BSSY.RECONVERGENT B0, `(.L_x_194) ;  /* 0x0000003000007945 */ /* 0x000fe80003800200 */
[----:B------:R-:W-:Y:S05]  /*9bc0*/  @!P0 BRA `(.L_x_195) ;  /* 0x0000000000048947 */ /* 0x000fea0003800000 */
[----:B------:R-:W-:Y:S05]  /*9bd0*/  BPT.TRAP 0x1 ;  /* 0x000000040000795c */ /* 0x000fea0000300000 */
.L_x_195:
[----:B------:R-:W-:Y:S05]  /*9be0*/  BSYNC.RECONVERGENT B0 ;  /* 0x0000000000007941 */ /* 0x000fea0003800200 */
.L_x_194:
[----:B----4-:R-:W4:Y:S01]  /*9bf0*/  LDL R0, [R1+0x10] ;  /* 0x0000100001007983 */ /* 0x010f220000100800 */
[----:B------:R-:W-:Y:S01]  /*9c00*/  VIADD R3, R74, 0xffffff80 ;  /* 0xffffff804a037836 */ /* 0x000fe20000000000 */
[----:B------:R-:W-:Y:S01]  /*9c10*/  BSSY B0, `(.L_x_196) ;  /* 0x000000a000007945 */ /* 0x000fe20003800000 */
[----:B------:R-:W5:Y:S03]  /*9c20*/  S2R R4, SR_TID.X ;  /* 0x0000000000047919 */ /* 0x000f660000002100 */
[----:B------:R-:W-:Y:S02]  /*9c30*/  SHF.R.U32.HI R3, RZ, 0x15, R3 ;  /* 0x00000015ff037819 */ /* 0x000fe40000011603 */
[----:B----4-:R-:W-:Y:S02]  /*9c40*/  SHF.L.U32 R0, R0, 0x1f, RZ ;  /* 0x0000001f00007819 */ /* 0x010fe400000006ff */
[----:B-----5:R-:W-:Y:S02]  /*9c50*/  SHF.R.U32.HI R4, RZ, 0x5, R4 ;  /* 0x00000005ff047819 */ /* 0x020fe40000011604 */
[----:B------:R-:W4:Y:S02]  /*9c60*/  SYNCS.PHASECHK.TRANS64.TRYWAIT P1, [R2+URZ+0x24898], R0 ;  /* 0x02489800020075a7 */ /* 0x000f2400080211ff */
[----:B------:R-:W-:Y:S04]  /*9c70*/  LOP3.LUT R4, R4, 0x3, RZ, 0xc0, !PT ;  /* 0x0000000304047812 */ /* 0x000fe800078ec0ff */
[----:B------:R-:W-:Y:S01]  /*9c80*/  ISETP.NE.AND P0, PT, R4, R3, PT ;  /* 0x000000030400720c */ /* 0x000fe20003f05270 */
[----:B------:R-:W-:Y:S01]  /*9c90*/  @!UPT UIADD3 URZ, UPT, UPT, URZ, URZ, URZ ;  /* 0x000000fffffff290 */ /* 0x000fe2000fffe0ff */
[----:B----4-:R-:W-:Y:S11]  /*9ca0*/  @!P1 BRA `(.L_x_197) ;  /* 0x0000004800289947 */ /* 0x010ff60003800000 */
.L_x_291:
[----:B------:R-:W-:Y:S05]  /*9cb0*/  BSYNC B0 ;  /* 0x0000000000007941 */ /* 0x000fea0003800000 */
.L_x_196:
[----:B------:R-:W-:Y:S05]  /*9cc0*/  @!P0 BRA `(.L_x_198) ;  /* 0x0000000000408947 */ /* 0x000fea0003800000 */
[----:B------:R-:W5:Y:S01]  /*9cd0*/  LDCU.64 UR8, c[0x4][0x80] ;  /* 0x01001000ff0877ac */ /* 0x000f620008000a00 */
[----:B------:R-:W-:Y:S01]  /*9ce0*/  MOV R3, 0x0 ;  /* 0x0000000000037802 */ /* 0x000fe20000000f00 */
[----:B------:R-:W-:Y:S02]  /*9cf0*/  HFMA2 R12, -RZ, RZ, 0, 5.9604644775390625e-08 ;  /* 0x00000001ff0c7431 */ /* 0x000fe400000001ff */
[----:B------:R-:W-:Y:S02]  /*9d00*/  IMAD.MOV.U32 R8, RZ, RZ, 0x192 ;  /* 0x00000192ff087424 */ /* 0x000fe400078e00ff */
[----:B------:R-:W-:Y:S01]  /*9d10*/  IMAD.MOV.U32 R13, RZ, RZ, RZ ;  /* 0x000000ffff0d7224 */ /* 0x000fe200078e00ff */
[----:B------:R-:W2:Y:S01]  /*9d20*/  LDCU.64 UR6, c[0x4][0x88] ;  /* 0x01001100ff0677ac */ /* 0x000ea20008000a00 */
[----:B-1--4-:R-:W1:Y:S01]  /*9d30*/  LDC.64 R2, c[0x4][R3] ;  /* 0x0100000003027b82 */ /* 0x012e620000000a00 */
[----:B------:R-:W4:Y:S01]  /*9d40*/  LDCU.64 UR4, c[0x4][0x8] ;  /* 0x01000100ff0477ac */ /* 0x000f220008000a00 */
[----:B-----5:R-:W-:Y:S01]  /*9d50*/  MOV R5, UR9 ;  /* 0x0000000900057c02 */ /* 0x020fe20008000f00 */
[----:B------:R-:W-:Y:S01]  /*9d60*/  IMAD.U32 R4, RZ, RZ, UR8 ;  /* 0x00000008ff047e24 */ /* 0x000fe2000f8e00ff */
[----:B--2---:R-:W-:Y:S01]  /*9d70*/  MOV R7, UR7 ;  /* 0x0000000700077c02 */ /* 0x004fe20008000f00 */
[----:B------:R-:W-:Y:S01]  /*9d80*/  IMAD.U32 R6, RZ, RZ, UR6 ;  /* 0x00000006ff067e24 */ /* 0x000fe2000f8e00ff */
[----:B----4-:R-:W-:Y:S01]  /*9d90*/  MOV R11, UR5 ;  /* 0x00000005000b7c02 */ /* 0x010fe20008000f00 */
[----:B------:R-:W-:Y:S02]  /*9da0*/  IMAD.U32 R10, RZ, RZ, UR4 ;  /* 0x00000004ff0a7e24 */ /* 0x000fe4000f8e00ff */
[----:B------:R-:W-:Y:S07]  /*9db0*/  LEPC R20, `(.L_x_198) ;  /* 0x000000001014794e */ /* 0x000fee0000000000 */
[----:B-1-3--:R-:W-:Y:S05]  /*9dc0*/  CALL.ABS.NOINC R2 ;  /* 0x0000000002007343 */ /* 0x00afea0003c00000 */
.L_x_198:
[----:B------:R-:W5:Y:S01]  /*9dd0*/  S2R R16, SR_TID.X ;  /* 0x0000000000107919 */ /* 0x000f620000002100 */
[----:B------:R-:W-:Y:S05]  /*9de0*/  WARPSYNC.ALL ;  /* 0x0000000000007948 */ /* 0x000fea0003800000 */
[C---:B------:R-:W-:Y:S01]  /*9df0*/  R2UR UR4, R74.reuse ;  /* 0x000000004a0472ca */ /* 0x040fe200000e0000 */
[----:B----4-:R-:W-:Y:S05]  /*9e00*/  VIADD R0, R74, 0xffffffa0 ;  /* 0xffffffa04a007836 */ /* 0x010fea0000000000 */
[----:B------:R-:W-:Y:S07]  /*9e10*/  SHF.R.U32.HI R0, RZ, 0x15, R0 ;  /* 0x00000015ff007819 */ /* 0x000fee0000011600 */
[----:B--2---:R-:W2:Y:S01]  /*9e20*/  LDTM.x16 R40, tmem[UR4+-0x80] ;  /* 0xffff8004002879ee */ /* 0x004ea2000824ff00 */
[----:B-----5:R-:W-:Y:S04]  /*9e30*/  SHF.R.U32.HI R16, RZ, 0x5, R16 ;  /* 0x00000005ff107819 */ /* 0x020fe80000011610 */
[----:B------:R-:W-:Y:S04]  /*9e40*/  LOP3.LUT R16, R16, 0x3, RZ, 0xc0, !PT ;  /* 0x0000000310107812 */ /* 0x000fe800078ec0ff */
[----:B------:R-:W-:Y:S11]  /*9e50*/  ISETP.NE.AND P0, PT, R16, R0, PT ;  /* 0x000000001000720c */ /* 0x000ff60003f05270 */
[----:B------:R-:W-:Y:S02]  /*9e60*/  @!UPT UIADD3 URZ, UPT, UPT, URZ, URZ, URZ ;  /* 0x000000fffffff290 */ /* 0x000fe4000fffe0ff */
[----:B--2---:R-:W-:Y:S05]  /*9e70*/  @!P0 BRA `(.L_x_199) ;  /* 0x0000000000408947 */ /* 0x004fea0003800000 */
[----:B------:R-:W2:Y:S01]  /*9e80*/  LDCU.64 UR8, c[0x4][0x80] ;  /* 0x01001000ff0877ac */ /* 0x000ea20008000a00 */
[----:B------:R-:W-:Y:S01]  /*9e90*/  MOV R3, 0x0 ;  /* 0x0000000000037802 */ /* 0x000fe20000000f00 */
[----:B------:R-:W-:Y:S02]  /*9ea0*/  HFMA2 R12, -RZ, RZ, 0, 5.9604644775390625e-08 ;  /* 0x00000001ff0c7431 */ /* 0x000fe400000001ff */
[----:B------:R-:W-:Y:S02]  /*9eb0*/  IMAD.MOV.U32 R8, RZ, RZ, 0x192 ;  /* 0x00000192ff087424 */ /* 0x000fe400078e00ff */
[----:B------:R-:W-:Y:S01]  /*9ec0*/  IMAD.MOV.U32 R13, RZ, RZ, RZ ;  /* 0x000000ffff0d7224 */ /* 0x000fe200078e00ff */
[----:B------:R-:W4:Y:S01]  /*9ed0*/  LDCU.64 UR6, c[0x4][0x88] ;  /* 0x01001100ff0677ac */ /* 0x000f220008000a00 */
[----:B-1----:R-:W1:Y:S01]  /*9ee0*/  LDC.64 R2, c[0x4][R3] ;  /* 0x0100000003027b82 */ /* 0x002e620000000a00 */
[----:B------:R-:W5:Y:S01]  /*9ef0*/  LDCU.64 UR4, c[0x4][0x8] ;  /* 0x01000100ff0477ac */ /* 0x000f620008000a00 */
[----:B--2---:R-:W-:Y:S01]  /*9f00*/  MOV R5, UR9 ;  /* 0x0000000900057c02 */ /* 0x004fe20008000f00 */
[----:B------:R-:W-:Y:S01]  /*9f10*/  IMAD.U32 R4, RZ, RZ, UR8 ;  /* 0x00000008ff047e24 */ /* 0x000fe2000f8e00ff */
[----:B----4-:R-:W-:Y:S01]  /*9f20*/  MOV R7, UR7 ;  /* 0x0000000700077c02 */ /* 0x010fe20008000f00 */
[----:B------:R-:W-:Y:S01]  /*9f30*/  IMAD.U32 R6, RZ, RZ, UR6 ;  /* 0x00000006ff067e24 */ /* 0x000fe2000f8e00ff */
[----:B-----5:R-:W-:Y:S01]  /*9f40*/  MOV R11, UR5 ;  /* 0x00000005000b7c02 */ /* 0x020fe20008000f00 */
[----:B------:R-:W-:Y:S02]  /*9f50*/  IMAD.U32 R10, RZ, RZ, UR4 ;  /* 0x00000004ff0a7e24 */ /* 0x000fe4000f8e00ff */
[----:B------:R-:W-:Y:S07]  /*9f60*/  LEPC R20, `(.L_x_199) ;  /* 0x000000001014794e */ /* 0x000fee0000000000 */
[----:B-1-3--:R-:W-:Y:S05]  /*9f70*/  CALL.ABS.NOINC R2 ;  /* 0x0000000002007343 */ /* 0x00afea0003c00000 */
.L_x_199:
[----:B------:R-:W-:Y:S05]  /*9f80*/  WARPSYNC.ALL ;  /* 0x0000000000007948 */ /* 0x000fea0003800000 */
[C---:B------:R-:W-:Y:S01]  /*9f90*/  R2UR UR4, R74.reuse ;  /* 0x000000004a0472ca */ /* 0x040fe200000e0000 */
[----:B------:R-:W-:Y:S05]  /*9fa0*/  VIADD R0, R74, 0xffffffc0 ;  /* 0xffffffc04a007836 */ /* 0x000fea0000000000 */
[----:B------:R-:W-:Y:S04]  /*9fb0*/  SHF.R.U32.HI R0, RZ, 0x15, R0 ;  /* 0x00000015ff007819 */ /* 0x000fe80000011600 */
[----:B------:R-:W-:Y:S03]  /*9fc0*/  ISETP.NE.AND P0, PT, R16, R0, PT ;  /* 0x000000001000720c */ /* 0x000fe60003f05270 */
[----:B---3--:R-:W2:Y:S10]  /*9fd0*/  LDTM.x16 R24, tmem[UR4+-0x60] ;  /* 0xffffa004001879ee */ /* 0x008eb4000824ff00 */
[----:B--2---:R-:W-:Y:S05]  /*9fe0*/  @!P0 BRA `(.L_x_200) ;  /* 0x0000000000408947 */ /* 0x004fea0003800000 */
[----:B------:R-:W2:Y:S01]  /*9ff0*/  LDCU.64 UR8, c[0x4][0x80] ;  /* 0x01001000ff0877ac */ /* 0x000ea20008000a00 */
[----:B------:R-:W-:Y:S01]  /*a000*/  MOV R3, 0x0 ;  /* 0x0000000000037802 */ /* 0x000fe20000000f00 */
[----:B------:R-:W-:Y:S02]  /*a010*/  HFMA2 R12, -RZ, RZ, 0, 5.9604644775390625e-08 ;  /* 0x00000001ff0c7431 */ /* 0x000fe400000001ff */
[----:B------:R-:W-:Y:S02]  /*a020*/  IMAD.MOV.U32 R8, RZ, RZ, 0x192 ;  /* 0x00000192ff087424 */ /* 0x000fe400078e00ff */
[----:B------:R-:W-:Y:S01]  /*a030*/  IMAD.MOV.U32 R13, RZ, RZ, RZ ;  /* 0x000000ffff0d7224 */ /* 0x000fe200078e00ff */
[----:B------:R-:W3:Y:S01]  /*a040*/  LDCU.64 UR6, c[0x4][0x88] ;  /* 0x01001100ff0677ac */ /* 0x000ee20008000a00 */
[----:B-1----:R-:W1:Y:S01]  /*a050*/  LDC.64 R2, c[0x4][R3] ;  /* 0x0100000003027b82 */ /* 0x002e620000000a00 */
[----:B------:R-:W4:Y:S01]  /*a060*/  LDCU.64 UR4, c[0x4][0x8] ;  /* 0x01000100ff0477ac */ /* 0x000f220008000a00 */
[----:B--2---:R-:W-:Y:S01]  /*a070*/  MOV R5, UR9 ;  /* 0x0000000900057c02 */ /* 0x004fe20008000f00 */
[----:B------:R-:W-:Y:S01]  /*a080*/  IMAD.U32 R4, RZ, RZ, UR8 ;  /* 0x00000008ff047e24 */ /* 0x000fe2000f8e00ff */
[----:B---3--:R-:W-:Y:S01]  /*a090*/  MOV R7, UR7 ;  /* 0x0000000700077c02 */ /* 0x008fe20008000f00 */
[----:B------:R-:W-:Y:S01]  /*a0a0*/  IMAD.U32 R6, RZ, RZ, UR6 ;  /* 0x00000006ff067e24 */ /* 0x000fe2000f8e00ff */
[----:B----4-:R-:W-:Y:S01]  /*a0b0*/  MOV R11, UR5 ;  /* 0x00000005000b7c02 */ /* 0x010fe20008000f00 */
[----:B------:R-:W-:Y:S02]  /*a0c0*/  IMAD.U32 R10, RZ, RZ, UR4 ;  /* 0x00000004ff0a7e24 */ /* 0x000fe4000f8e00ff */
[----:B------:R-:W-:Y:S07]  /*a0d0*/  LEPC R20, `(.L_x_200) ;  /* 0x000000001014794e */ /* 0x000fee0000000000 */
[----:B-1----:R-:W-:Y:S05]  /*a0e0*/  CALL.ABS.NOINC R2 ;  /* 0x0000000002007343 */ /* 0x002fea0003c00000 */
.L_x_200:
[----:B------:R-:W-:Y:S01]  /*a0f0*/  LOP3.LUT R75, R75, 0xc0, RZ, 0xfc, !PT ;  /* 0x000000c04b4b7812 */ /* 0x000fe200078efcff */
[----:B------:R-:W-:Y:S05]  /*a100*/  WARPSYNC.ALL ;  /* 0x0000000000007948 */ /* 0x000fea0003800000 */
[----:B------:R-:W-:Y:S01]  /*a110*/  R2UR UR5, R75 ;  /* 0x000000004b0572ca */ /* 0x000fe200000e0000 */
[----:B------:R-:W2:Y:S01]  /*a120*/  S2R R72, SR_TID.X ;  /* 0x0000000000487919 */ /* 0x000ea20000002100 */
[----:B------:R-:W3:Y:S01]  /*a130*/  S2UR UR37, SR_CgaCtaId ;  /* 0x00000000002579c3 */ /* 0x000ee20000008800 */
[----:B------:R-:W-:Y:S01]  /*a140*/  UMOV UR4, 0x400 ;  /* 0x0000040000047882 */ /* 0x000fe20000000000 */
[----:B--2---:R-:W-:Y:S01]  /*a150*/  SHF.R.U32.HI R73, RZ, 0x1, R72 ;  /* 0x00000001ff497819 */ /* 0x004fe20000011648 */
[----:B---3--:R-:W-:Y:S03]  /*a160*/  ULEA UR36, UR37, UR4, 0x18 ;  /* 0x0000000425247291 */ /* 0x008fe6000f8ec0ff */
[----:B------:R-:W-:Y:S06]  /*a170*/  LOP3.LUT R73, R73, 0x40, RZ, 0xc0, !PT ;  /* 0x0000004049497812 */ /* 0x000fec00078ec0ff */
[----:B------:R-:W1:Y:S08]  /*a180*/  LDS.128 R12, [R73+UR36+0x24200] ;  /* 0x02420024490c7984 */ /* 0x000e700008000c00 */
[----:B------:R-:W2:Y:S08]  /*a190*/  LDS.128 R4, [R73+UR36+0x24220] ;  /* 0x0242202449047984 */ /* 0x000eb00008000c00 */
[----:B------:R-:W3:Y:S08]  /*a1a0*/  LDS.128 R8, [R73+UR36+0x24210] ;  /* 0x0242102449087984 */ /* 0x000ef00008000c00 */
[----:B------:R-:W4:Y:S08]  /*a1b0*/  LDS.128 R16, [R73+UR36+0x24230] ;  /* 0x0242302449107984 */ /* 0x000f300008000c00 */
[----:B------:R-:W5:Y:S01]  /*a1c0*/  LDS.128 R20, [R73+UR36+0x24280] ;  /* 0x0242802449147984 */ /* 0x000f620008000c00 */
[----:B-1----:R-:W-:Y:S01]  /*a1d0*/  FADD2 R2, R40.F32x2.HI_LO, R12.F32x2.HI_LO ;  /* 0x0000000c2802724b */ /* 0x002fe20000000000 */
[----:B------:R-:W-:Y:S01]  /*a1e0*/  SHF.R.U32.HI R40, RZ, 0x3, R72 ;  /* 0x00000003ff287819 */ /* 0x000fe20000011648 */
[----:B------:R-:W-:Y:S02]  /*a1f0*/  FADD2 R12, R42.F32x2.HI_LO, R14.F32x2.HI_LO ;  /* 0x0000000e2a0c724b */ /* 0x000fe40000000000 */
[----:B------:R-:W-:Y:S02]  /*a200*/  IMAD.U32 R41, R72, 0x10000, RZ ;  /* 0x0001000048297824 */ /* 0x000fe400078e00ff */
[----:B------:R-:W-:Y:S02]  /*a210*/  FMUL2 R2, R2.F32x2.HI_LO, R56.F32x2.HI_LO ;  /* 0x000000380202724a */ /* 0x000fe40000000000 */
[----:B------:R-:W-:Y:S01]  /*a220*/  FMUL2 R12, R12.F32x2.HI_LO, R58.F32x2.HI_LO ;  /* 0x0000003a0c0c724a */ /* 0x000fe20000000000 */
[----:B------:R-:W-:Y:S01]  /*a230*/  LOP3.LUT R0, R41, 0x600010, R40, 0xc8, !PT ;  /* 0x0060001029007812 */ /* 0x000fe200078ec828 */
[----:B--2---:R-:W-:Y:S01]  /*a240*/  FADD2 R48, R48.F32x2.HI_LO, R4.F32x2.HI_LO ;  /* 0x000000043030724b */ /* 0x004fe20000000000 */
[----:B------:R-:W-:Y:S01]  /*a250*/  F2FP.BF16.F32.PACK_AB R2, R3, R2 ;  /* 0x000000020302723e */ /* 0x000fe200000010ff */
[----:B------:R-:W-:Y:S01]  /*a260*/  FADD2 R50, R50.F32x2.HI_LO, R6.F32x2.HI_LO ;  /* 0x000000063232724b */ /* 0x000fe20000000000 */
[----:B------:R-:W-:Y:S01]  /*a270*/  LOP3.LUT R0, R0, 0xe0, RZ, 0xfc, !PT ;  /* 0x000000e000007812 */ /* 0x000fe200078efcff */
[----:B------:R-:W1:Y:S01]  /*a280*/  LDS.128 R4, [R73+UR36+0x242a0] ;  /* 0x0242a02449047984 */ /* 0x000e620008000c00 */
[----:B------:R-:W-:Y:S01]  /*a290*/  PRMT R42, R2, 0x7632, R42 ;  /* 0x00007632022a7816 */ /* 0x000fe2000000002a */
[----:B------:R-:W-:Y:S01]  /*a2a0*/  FMUL2 R48, R48.F32x2.HI_LO, R64.F32x2.HI_LO ;  /* 0x000000403030724a */ /* 0x000fe20000000000 */
[----:B------:R-:W-:Y:S01]  /*a2b0*/  R2UR UR4, R0 ;  /* 0x00000000000472ca */ /* 0x000fe200000e0000 */
[----:B---3--:R-:W-:Y:S01]  /*a2c0*/  FADD2 R10, R46.F32x2.HI_LO, R10.F32x2.HI_LO ;  /* 0x0000000a2e0a724b */ /* 0x008fe20000000000 */
[----:B------:R-:W-:Y:S01]  /*a2d0*/  F2FP.BF16.F32.PACK_AB R0, R13, R12 ;  /* 0x0000000c0d00723e */ /* 0x000fe200000010ff */
[----:B------:R-:W-:Y:S02]  /*a2e0*/  FADD2 R8, R44.F32x2.HI_LO, R8.F32x2.HI_LO ;  /* 0x000000082c08724b */ /* 0x000fe40000000000 */
[----:B------:R-:W2:Y:S01]  /*a2f0*/  LDS.128 R12, [R73+UR36+0x24290] ;  /* 0x02429024490c7984 */ /* 0x000ea20008000c00 */
[----:B------:R-:W-:Y:S01]  /*a300*/  PRMT R43, R0, 0x7632, R43 ;  /* 0x00007632002b7816 */ /* 0x000fe2000000002b */
[----:B------:R-:W-:Y:S01]  /*a310*/  FMUL2 R10, R10.F32x2.HI_LO, R62.F32x2.HI_LO ;  /* 0x0000003e0a0a724a */ /* 0x000fe20000000000 */
[----:B------:R-:W-:Y:S01]  /*a320*/  PRMT R56, R0, 0x7610, R56 ;  /* 0x0000761000387816 */ /* 0x000fe20000000038 */
[----:B------:R-:W-:Y:S02]  /*a330*/  FMUL2 R8, R8.F32x2.HI_LO, R60.F32x2.HI_LO ;  /* 0x0000003c0808724a */ /* 0x000fe40000000000 */
[----:B----4-:R-:W-:Y:S01]  /*a340*/  FADD2 R52, R52.F32x2.HI_LO, R16.F32x2.HI_LO ;  /* 0x000000103434724b */ /* 0x010fe20000000000 */
[----:B------:R-:W-:Y:S01]  /*a350*/  F2FP.BF16.F32.PACK_AB R10, R11, R10 ;  /* 0x0000000a0b0a723e */ /* 0x000fe200000010ff */
[----:B------:R-:W-:Y:S01]  /*a360*/  LDS.128 R44, [R73+UR36+0x24300] ;  /* 0x02430024492c7984 */ /* 0x000fe20008000c00 */
[----:B------:R-:W-:Y:S01]  /*a370*/  F2FP.BF16.F32.PACK_AB R0, R9, R8 ;  /* 0x000000080900723e */ /* 0x000fe200000010ff */
[----:B------:R-:W-:Y:S01]  /*a380*/  FADD2 R54, R54.F32x2.HI_LO, R18.F32x2.HI_LO ;  /* 0x000000123636724b */ /* 0x000fe20000000000 */
[----:B------:R-:W-:Y:S01]  /*a390*/  PRMT R59, R10, 0x7632, R59 ;  /* 0x000076320a3b7816 */ /* 0x000fe2000000003b */
[----:B------:R-:W-:Y:S01]  /*a3a0*/  FMUL2 R52, R52.F32x2.HI_LO, R68.F32x2.HI_LO ;  /* 0x000000443434724a */ /* 0x000fe20000000000 */
[----:B------:R-:W-:Y:S01]  /*a3b0*/  PRMT R60, R10, 0x7610, R60 ;  /* 0x000076100a3c7816 */ /* 0x000fe2000000003c */
[----:B------:R-:W-:Y:S01]  /*a3c0*/  FMUL2 R54, R54.F32x2.HI_LO, R70.F32x2.HI_LO ;  /* 0x000000463636724a */ /* 0x000fe20000000000 */
[C---:B------:R-:W-:Y:S01]  /*a3d0*/  PRMT R57, R0.reuse, 0x7632, R57 ;  /* 0x0000763200397816 */ /* 0x040fe20000000039 */
[----:B------:R-:W3:Y:S01]  /*a3e0*/  LDS.128 R8, [R73+UR36+0x242b0] ;  /* 0x0242b02449087984 */ /* 0x000ee20008000c00 */
[----:B------:R-:W-:Y:S01]  /*a3f0*/  PRMT R58, R0, 0x7610, R58 ;  /* 0x00007610003a7816 */ /* 0x000fe2000000003a */
[----:B-----5:R-:W-:Y:S01]  /*a400*/  FADD2 R26, R26.F32x2.HI_LO, R22.F32x2.HI_LO ;  /* 0x000000161a1a724b */ /* 0x020fe20000000000 */
[----:B------:R-:W-:Y:S01]  /*a410*/  F2FP.BF16.F32.PACK_AB R0, R49, R48 ;  /* 0x000000303100723e */ /* 0x000fe200000010ff */
[----:B------:R-:W-:Y:S01]  /*a420*/  FADD2 R24, R24.F32x2.HI_LO, R20.F32x2.HI_LO ;  /* 0x000000141818724b */ /* 0x000fe20000000000 */
[----:B------:R-:W-:Y:S01]  /*a430*/  F2FP.BF16.F32.PACK_AB R52, R53, R52 ;  /* 0x000000343534723e */ /* 0x000fe200000010ff */
[----:B------:R-:W-:Y:S01]  /*a440*/  FMUL2 R26, R26.F32x2.HI_LO, R78.F32x2.HI_LO ;  /* 0x0000004e1a1a724a */ /* 0x000fe20000000000 */
[----:B------:R-:W-:Y:S01]  /*a450*/  F2FP.BF16.F32.PACK_AB R54, R55, R54 ;  /* 0x000000363736723e */ /* 0x000fe200000010ff */
[----:B------:R-:W-:Y:S01]  /*a460*/  FMUL2 R24, R24.F32x2.HI_LO, R76.F32x2.HI_LO ;  /* 0x0000004c1818724a */ /* 0x000fe20000000000 */
[----:B------:R-:W-:Y:S01]  /*a470*/  PRMT R48, R0, 0x7632, R48 ;  /* 0x0000763200307816 */ /* 0x000fe20000000030 */
[----:B------:R-:W-:Y:S01]  /*a480*/  FMUL2 R50, R50.F32x2.HI_LO, R66.F32x2.HI_LO ;  /* 0x000000423232724a */ /* 0x000fe20000000000 */
[----:B------:R-:W-:Y:S02]  /*a490*/  PRMT R49, R0, 0x7610, R49 ;  /* 0x0000761000317816 */ /* 0x000fe40000000031 */
[C---:B------:R-:W-:Y:S02]  /*a4a0*/  PRMT R61, R52.reuse, 0x7632, R61 ;  /* 0x00007632343d7816 */ /* 0x040fe4000000003d */
[----:B------:R-:W-:Y:S01]  /*a4b0*/  PRMT R62, R52, 0x7610, R62 ;  /* 0x00007610343e7816 */ /* 0x000fe2000000003e */
[----:B-1----:R-:W-:Y:S01]  /*a4c0*/  FADD2 R32, R32.F32x2.HI_LO, R4.F32x2.HI_LO ;  /* 0x000000042020724b */ /* 0x002fe20000000000 */
[----:B------:R-:W-:Y:S01]  /*a4d0*/  PRMT R63, R54, 0x7632, R63 ;  /* 0x00007632363f7816 */ /* 0x000fe2000000003f */
[----:B------:R-:W-:Y:S01]  /*a4e0*/  FADD2 R34, R34.F32x2.HI_LO, R6.F32x2.HI_LO ;  /* 0x000000062222724b */ /* 0x000fe20000000000 */
[----:B------:R-:W-:Y:S01]  /*a4f0*/  PRMT R64, R54, 0x7610, R64 ;  /* 0x0000761036407816 */ /* 0x000fe20000000040 */
[----:B------:R-:W-:Y:S01]  /*a500*/  FMUL2 R32, R32.F32x2.HI_LO, R80.F32x2.HI_LO ;  /* 0x000000502020724a */ /* 0x000fe20000000000 */
[----:B------:R-:W-:Y:S01]  /*a510*/  F2FP.BF16.F32.PACK_AB R0, R27, R26 ;  /* 0x0000001a1b00723e */ /* 0x000fe200000010ff */
[----:B------:R-:W1:Y:S01]  /*a520*/  LDS.128 R52, [R73+UR36+0x24310] ;  /* 0x0243102449347984 */ /* 0x000e620008000c00 */
[----:B------:R-:W-:Y:S01]  /*a530*/  F2FP.BF16.F32.PACK_AB R24, R25, R24 ;  /* 0x000000181918723e */ /* 0x000fe200000010ff */
[----:B--2---:R-:W-:Y:S01]  /*a540*/  FADD2 R28, R28.F32x2.HI_LO, R12.F32x2.HI_LO ;  /* 0x0000000c1c1c724b */ /* 0x004fe20000000000 */
[----:B------:R-:W-:Y:S01]  /*a550*/  PRMT R67, R0, 0x7632, R67 ;  /* 0x0000763200437816 */ /* 0x000fe20000000043 */
[----:B------:R-:W-:Y:S01]  /*a560*/  FADD2 R30, R30.F32x2.HI_LO, R14.F32x2.HI_LO ;  /* 0x0000000e1e1e724b */ /* 0x000fe20000000000 */
[----:B------:R-:W-:Y:S01]  /*a570*/  PRMT R68, R0, 0x7610, R68 ;  /* 0x0000761000447816 */ /* 0x000fe20000000044 */
[----:B------:R-:W-:Y:S01]  /*a580*/  FMUL2 R28, R28.F32x2.HI_LO, R82.F32x2.HI_LO ;  /* 0x000000521c1c724a */ /* 0x000fe20000000000 */
[----:B------:R-:W-:Y:S01]  /*a590*/  PRMT R65, R24, 0x7632, R65 ;  /* 0x0000763218417816 */ /* 0x000fe20000000041 */
[----:B------:R-:W-:Y:S01]  /*a5a0*/  FMUL2 R30, R30.F32x2.HI_LO, R86.F32x2.HI_LO ;  /* 0x000000561e1e724a */ /* 0x000fe20000000000 */
[----:B------:R-:W-:Y:S01]  /*a5b0*/  PRMT R66, R24, 0x7610, R66 ;  /* 0x0000761018427816 */ /* 0x000fe20000000042 */
[----:B------:R-:W-:Y:S01]  /*a5c0*/  FMUL2 R34, R34.F32x2.HI_LO, R84.F32x2.HI_LO ;  /* 0x000000542222724a */ /* 0x000fe20000000000 */
[----:B------:R-:W-:Y:S01]  /*a5d0*/  F2FP.BF16.F32.PACK_AB R0, R29, R28 ;  /* 0x0000001c1d00723e */ /* 0x000fe200000010ff */
[----:B------:R-:W2:Y:S01]  /*a5e0*/  LDTM.x16 R12, tmem[UR5] ;  /* 0x00000005000c79ee */ /* 0x000ea20008240000 */
[----:B------:R-:W-:Y:S02]  /*a5f0*/  F2FP.BF16.F32.PACK_AB R3, R31, R30 ;  /* 0x0000001e1f03723e */ /* 0x000fe400000010ff */
[C---:B------:R-:W-:Y:S01]  /*a600*/  PRMT R69, R0.reuse, 0x7632, R69 ;  /* 0x0000763200457816 */ /* 0x040fe20000000045 */
[----:B------:R-:W4:Y:S01]  /*a610*/  LDS.128 R28, [R73+UR36+0x24320] ;  /* 0x02432024491c7984 */ /* 0x000f220008000c00 */
[----:B------:R-:W-:Y:S01]  /*a620*/  PRMT R70, R0, 0x7610, R70 ;  /* 0x0000761000467816 */ /* 0x000fe20000000046 */
[----:B---3--:R-:W-:Y:S01]  /*a630*/  FADD2 R36, R36.F32x2.HI_LO, R8.F32x2.HI_LO ;  /* 0x000000082424724b */ /* 0x008fe20000000000 */
[----:B------:R-:W-:Y:S01]  /*a640*/  PRMT R71, R3, 0x7632, R71 ;  /* 0x0000763203477816 */ /* 0x000fe20000000047 */
[----:B------:R-:W-:Y:S01]  /*a650*/  FADD2 R38, R38.F32x2.HI_LO, R10.F32x2.HI_LO ;  /* 0x0000000a2626724b */ /* 0x000fe20000000000 */
[----:B------:R-:W-:Y:S01]  /*a660*/  PRMT R74, R3, 0x7610, R74 ;  /* 0x00007610034a7816 */ /* 0x000fe2000000004a */
[----:B------:R-:W-:Y:S01]  /*a670*/  FMUL2 R36, R36.F32x2.HI_LO, R88.F32x2.HI_LO ;  /* 0x000000582424724a */ /* 0x000fe20000000000 */
[----:B------:R-:W-:Y:S01]  /*a680*/  F2FP.BF16.F32.PACK_AB R0, R33, R32 ;  /* 0x000000202100723e */ /* 0x000fe200000010ff */
[----:B------:R-:W-:Y:S01]  /*a690*/  FMUL2 R38, R38.F32x2.HI_LO, R90.F32x2.HI_LO ;  /* 0x0000005a2626724a */ /* 0x000fe20000000000 */
[----:B------:R-:W-:Y:S02]  /*a6a0*/  F2FP.BF16.F32.PACK_AB R3, R35, R34 ;  /* 0x000000222303723e */ /* 0x000fe400000010ff */
[C---:B------:R-:W-:Y:S01]  /*a6b0*/  PRMT R75, R0.reuse, 0x7632, R75 ;  /* 0x00007632004b7816 */ /* 0x040fe2000000004b */
[----:B------:R-:W3:Y:S01]  /*a6c0*/  LDS.128 R32, [R73+UR36+0x24330] ;  /* 0x0243302449207984 */ /* 0x000ee20008000c00 */
[----:B------:R-:W-:Y:S02]  /*a6d0*/  PRMT R76, R0, 0x7610, R76 ;  /* 0x00007610004c7816 */ /* 0x000fe4000000004c */
[----:B------:R-:W-:Y:S02]  /*a6e0*/  F2FP.BF16.F32.PACK_AB R0, R37, R36 ;  /* 0x000000242500723e */ /* 0x000fe400000010ff */
[----:B------:R-:W-:Y:S02]  /*a6f0*/  PRMT R77, R3, 0x7632, R77 ;  /* 0x00007632034d7816 */ /* 0x000fe4000000004d */
[----:B------:R-:W-:Y:S01]  /*a700*/  PRMT R79, R0, 0x7632, R79 ;  /* 0x00007632004f7816 */ /* 0x000fe2000000004f */
[----:B--2---:R-:W-:Y:S01]  /*a710*/  FADD2 R14, R14.F32x2.HI_LO, R46.F32x2.HI_LO ;  /* 0x0000002e0e0e724b */ /* 0x004fe20000000000 */
[----:B------:R-:W-:Y:S01]  /*a720*/  PRMT R80, R0, 0x7610, R80 ;  /* 0x0000761000507816 */ /* 0x000fe20000000050 */
[----:B------:R-:W-:Y:S01]  /*a730*/  FADD2 R12, R12.F32x2.HI_LO, R44.F32x2.HI_LO ;  /* 0x0000002c0c0c724b */ /* 0x000fe20000000000 */
[----:B------:R-:W-:Y:S01]  /*a740*/  PRMT R78, R3, 0x7610, R78 ;  /* 0x00007610034e7816 */ /* 0x000fe2000000004e */
[----:B------:R-:W-:Y:S01]  /*a750*/  FMUL2 R14, R14.F32x2.HI_LO, R94.F32x2.HI_LO ;  /* 0x0000005e0e0e724a */ /* 0x000fe20000000000 */
[----:B------:R-:W-:Y:S01]  /*a760*/  F2FP.BF16.F32.PACK_AB R3, R39, R38 ;  /* 0x000000262703723e */ /* 0x000fe200000010ff */
[----:B------:R-:W-:Y:S01]  /*a770*/  FMUL2 R12, R12.F32x2.HI_LO, R92.F32x2.HI_LO ;  /* 0x0000005c0c0c724a */ /* 0x000fe20000000000 */
[----:B------:R-:W-:Y:S01]  /*a780*/  F2FP.BF16.F32.PACK_AB R50, R51, R50 ;  /* 0x000000323332723e */ /* 0x000fe200000010ff */
[----:B------:R-:W2:Y:S01]  /*a790*/  LDS.128 R36, [R73+UR36+0x24380] ;  /* 0x0243802449247984 */ /* 0x000ea20008000c00 */
[----:B------:R-:W-:Y:S01]  /*a7a0*/  F2FP.BF16.F32.PACK_AB R0, R15, R14 ;  /* 0x0000000e0f00723e */ /* 0x000fe200000010ff */
[----:B-1----:R-:W-:Y:S01]  /*a7b0*/  FADD2 R16, R16.F32x2.HI_LO, R52.F32x2.HI_LO ;  /* 0x000000341010724b */ /* 0x002fe20000000000 */
[----:B------:R-:W-:Y:S01]  /*a7c0*/  PRMT R81, R3, 0x7632, R81 ;  /* 0x0000763203517816 */ /* 0x000fe20000000051 */
[----:B------:R-:W-:Y:S01]  /*a7d0*/  FADD2 R18, R18.F32x2.HI_LO, R54.F32x2.HI_LO ;  /* 0x000000361212724b */ /* 0x000fe20000000000 */
[----:B------:R-:W-:Y:S01]  /*a7e0*/  PRMT R85, R0, 0x7632, R85 ;  /* 0x0000763200557816 */ /* 0x000fe20000000055 */
[----:B------:R-:W-:Y:S01]  /*a7f0*/  FMUL2 R44, R16.F32x2.HI_LO, R98.F32x2.HI_LO ;  /* 0x00000062102c724a */ /* 0x000fe20000000000 */
[----:B------:R-:W-:Y:S01]  /*a800*/  PRMT R82, R3, 0x7610, R82 ;  /* 0x0000761003527816 */ /* 0x000fe20000000052 */
[----:B------:R-:W1:Y:S01]  /*a810*/  LDS.128 R52, [R73+UR36+0x24390] ;  /* 0x0243902449347984 */ /* 0x000e620008000c00 */
[----:B------:R-:W-:Y:S01]  /*a820*/  PRMT R86, R0, 0x7610, R86 ;  /* 0x0000761000567816 */ /* 0x000fe20000000056 */
[----:B------:R-:W-:Y:S01]  /*a830*/  FMUL2 R46, R18.F32x2.HI_LO, R102.F32x2.HI_LO ;  /* 0x00000066122e724a */ /* 0x000fe20000000000 */
[----:B------:R-:W-:Y:S01]  /*a840*/  F2FP.BF16.F32.PACK_AB R3, R13, R12 ;  /* 0x0000000c0d03723e */ /* 0x000fe200000010ff */
[----:B----4-:R-:W-:Y:S01]  /*a850*/  FADD2 R20, R20.F32x2.HI_LO, R28.F32x2.HI_LO ;  /* 0x0000001c1414724b */ /* 0x010fe20000000000 */
[----:B------:R-:W-:Y:S01]  /*a860*/  F2FP.BF16.F32.PACK_AB R0, R45, R44 ;  /* 0x0000002c2d00723e */ /* 0x000fe200000010ff */
[----:B------:R-:W-:Y:S01]  /*a870*/  FADD2 R22, R22.F32x2.HI_LO, R30.F32x2.HI_LO ;  /* 0x0000001e1616724b */ /* 0x000fe20000000000 */
[----:B------:R-:W-:Y:S01]  /*a880*/  PRMT R83, R3, 0x7632, R83 ;  /* 0x0000763203537816 */ /* 0x000fe20000000053 */
[----:B------:R-:W2:Y:S01]  /*a890*/  LDTM.x16 R4, tmem[UR4] ;  /* 0x00000004000479ee */ /* 0x000ea20008240000 */
[C---:B------:R-:W-:Y:S01]  /*a8a0*/  PRMT R44, R0.reuse, 0x7632, R44 ;  /* 0x00007632002c7816 */ /* 0x040fe2000000002c */
[----:B------:R-:W4:Y:S01]  /*a8b0*/  LDS.128 R28, [R73+UR36+0x243a0] ;  /* 0x0243a024491c7984 */ /* 0x000f220008000c00 */
[----:B------:R-:W-:Y:S01]  /*a8c0*/  PRMT R45, R0, 0x7610, R45 ;  /* 0x00007610002d7816 */ /* 0x000fe2000000002d */
[----:B------:R-:W-:Y:S01]  /*a8d0*/  FMUL2 R20, R20.F32x2.HI_LO, R96.F32x2.HI_LO ;  /* 0x000000601414724a */ /* 0x000fe20000000000 */
[----:B------:R-:W-:Y:S01]  /*a8e0*/  PRMT R84, R3, 0x7610, R84 ;  /* 0x0000761003547816 */ /* 0x000fe20000000054 */
[----:B------:R-:W-:Y:S01]  /*a8f0*/  FMUL2 R22, R22.F32x2.HI_LO, R100.F32x2.HI_LO ;  /* 0x000000641616724a */ /* 0x000fe20000000000 */
[----:B------:R-:W-:Y:S01]  /*a900*/  F2FP.BF16.F32.PACK_AB R3, R47, R46 ;  /* 0x0000002e2f03723e */ /* 0x000fe200000010ff */
[----:B---3--:R-:W-:Y:S01]  /*a910*/  FADD2 R24, R24.F32x2.HI_LO, R32.F32x2.HI_LO ;  /* 0x000000201818724b */ /* 0x008fe20000000000 */
[----:B------:R-:W-:Y:S01]  /*a920*/  F2FP.BF16.F32.PACK_AB R0, R21, R20 ;  /* 0x000000141500723e */ /* 0x000fe200000010ff */
[----:B------:R-:W-:Y:S01]  /*a930*/  FADD2 R20, R26.F32x2.HI_LO, R34.F32x2.HI_LO ;  /* 0x000000221a14724b */ /* 0x000fe20000000000 */
[C---:B------:R-:W-:Y:S01]  /*a940*/  PRMT R46, R3.reuse, 0x7632, R46 ;  /* 0x00007632032e7816 */ /* 0x040fe2000000002e */
[----:B------:R-:W3:Y:S01]  /*a950*/  LDS.128 R32, [R73+UR36+0x243b0] ;  /* 0x0243b02449207984 */ /* 0x000ee20008000c00 */
[----:B------:R-:W-:Y:S01]  /*a960*/  PRMT R47, R3, 0x7610, R47 ;  /* 0x00007610032f7816 */ /* 0x000fe2000000002f */
[----:B------:R-:W-:Y:S01]  /*a970*/  NOP ;  /* 0x0000000000007918 */ /* 0x000fe20000000000 */
[----:B------:R-:W-:Y:S01]  /*a980*/  F2FP.BF16.F32.PACK_AB R3, R23, R22 ;  /* 0x000000161703723e */ /* 0x000fe200000010ff */
[----:B------:R-:W-:Y:S01]  /*a990*/  FMUL2 R22, R24.F32x2.HI_LO, R104.F32x2.HI_LO ;  /* 0x000000681816724a */ /* 0x000fe20000000000 */
[----:B------:R-:W-:Y:S01]  /*a9a0*/  PRMT R24, R0, 0x7632, R24 ;  /* 0x0000763200187816 */ /* 0x000fe20000000018 */
[----:B------:R-:W-:Y:S01]  /*a9b0*/  FMUL2 R20, R20.F32x2.HI_LO, R106.F32x2.HI_LO ;  /* 0x0000006a1414724a */ /* 0x000fe20000000000 */
[----:B------:R-:W-:Y:S01]  /*a9c0*/  PRMT R25, R0, 0x7610, R25 ;  /* 0x0000761000197816 */ /* 0x000fe20000000019 */
[----:B------:R-:W-:Y:S01]  /*a9d0*/  IMAD.MOV.U32 R0, RZ, RZ, 0x33334444 ;  /* 0x33334444ff007424 */ /* 0x000fe200078e00ff */
[----:B------:R-:W-:Y:S02]  /*a9e0*/  F2FP.BF16.F32.PACK_AB R22, R23, R22 ;  /* 0x000000161716723e */ /* 0x000fe400000010ff */
        /* <DEDUP_REMOVED lines=9> */
[----:B-1----:R-:W-:Y:S01]  /*aa80*/  FADD2 R10, R10.F32x2.HI_LO, R54.F32x2.HI_LO ;  /* 0x000000360a0a724b */ /* 0x002fe20000000000 */
[----:B------:R-:W-:Y:S01]  /*aa90*/  F2FP.BF16.F32.PACK_AB R4, R5, R4 ;  /* 0x000000040504723e */ /* 0x000fe200000010ff */
[----:B------:R-:W-:Y:S01]  /*aaa0*/  IMAD.SHL.U32 R55, R110, 0x4, RZ ;  /* 0x000000046e377824 */ /* 0x000fe200078e00ff */
[----:B------:R-:W-:Y:S01]  /*aab0*/  F2FP.BF16.F32.PACK_AB R6, R7, R6 ;  /* 0x000000060706723e */ /* 0x000fe200000010ff */
[----:B------:R-:W-:Y:S01]  /*aac0*/  FADD2 R8, R8.F32x2.HI_LO, R52.F32x2.HI_LO ;  /* 0x000000340808724b */ /* 0x000fe20000000000 */
[----:B------:R-:W-:Y:S01]  /*aad0*/  PRMT R36, R20, 0x7632, R36 ;  /* 0x0000763214247816 */ /* 0x000fe20000000024 */
[----:B------:R-:W-:Y:S01]  /*aae0*/  FMUL2 R10, R10.F32x2.HI_LO, R116.F32x2.HI_LO ;  /* 0x000000740a0a724a */ /* 0x000fe20000000000 */
[----:B------:R-:W-:Y:S01]  /*aaf0*/  SHF.R.U64 R0, R0, R55, 0x123333 ;  /* 0x0012333300007419 */ /* 0x000fe20000001237 */
[----:B------:R-:W-:Y:S01]  /*ab00*/  FMUL2 R8, R8.F32x2.HI_LO, R114.F32x2.HI_LO ;  /* 0x000000720808724a */ /* 0x000fe20000000000 */
[----:B------:R-:W-:Y:S01]  /*ab10*/  PRMT R37, R20, 0x7610, R37 ;  /* 0x0000761014257816 */ /* 0x000fe20000000025 */
[----:B----4-:R-:W-:Y:S01]  /*ab20*/  FADD2 R12, R12.F32x2.HI_LO, R28.F32x2.HI_LO ;  /* 0x0000001c0c0c724b */ /* 0x010fe20000000000 */
[----:B------:R-:W-:Y:S01]  /*ab30*/  LOP3.LUT R52, R0, 0x7, RZ, 0xc0, !PT ;  /* 0x0000000700347812 */ /* 0x000fe200078ec0ff */
[----:B------:R-:W-:Y:S01]  /*ab40*/  FADD2 R14, R14.F32x2.HI_LO, R30.F32x2.HI_LO ;  /* 0x0000001e0e0e724b */ /* 0x000fe20000000000 */
[----:B------:R-:W-:Y:S01]  /*ab50*/  F2FP.BF16.F32.PACK_AB R8, R9, R8 ;  /* 0x000000080908723e */ /* 0x000fe200000010ff */
[----:B------:R-:W-:Y:S01]  /*ab60*/  FMUL2 R12, R12.F32x2.HI_LO, R118.F32x2.HI_LO ;  /* 0x000000760c0c724a */ /* 0x000fe20000000000 */
[----:B------:R-:W-:Y:S01]  /*ab70*/  ISETP.NE.AND P0, PT, R52, 0x3, PT ;  /* 0x000000033400780c */ /* 0x000fe20003f05270 */
[----:B------:R-:W-:Y:S01]  /*ab80*/  FMUL2 R14, R14.F32x2.HI_LO, R120.F32x2.HI_LO ;  /* 0x000000780e0e724a */ /* 0x000fe20000000000 */
[----:B------:R-:W-:Y:S02]  /*ab90*/  F2FP.BF16.F32.PACK_AB R10, R11, R10 ;  /* 0x0000000a0b0a723e */ /* 0x000fe400000010ff */
[----:B------:R-:W-:Y:S01]  /*aba0*/  F2FP.BF16.F32.PACK_AB R12, R13, R12 ;  /* 0x0000000c0d0c723e */ /* 0x000fe200000010ff */
[----:B---3--:R-:W-:Y:S01]  /*abb0*/  FADD2 R16, R16.F32x2.HI_LO, R32.F32x2.HI_LO ;  /* 0x000000201010724b */ /* 0x008fe20000000000 */
[----:B------:R-:W-:Y:S01]  /*abc0*/  F2FP.BF16.F32.PACK_AB R14, R15, R14 ;  /* 0x0000000e0f0e723e */ /* 0x000fe200000010ff */
[----:B------:R-:W-:Y:S01]  /*abd0*/  FADD2 R18, R18.F32x2.HI_LO, R34.F32x2.HI_LO ;  /* 0x000000221212724b */ /* 0x000fe20000000000 */
[----:B------:R-:W-:Y:S01]  /*abe0*/  PRMT R38, R4, 0x7632, R38 ;  /* 0x0000763204267816 */ /* 0x000fe20000000026 */
[----:B------:R-:W-:Y:S01]  /*abf0*/  FMUL2 R16, R16.F32x2.HI_LO, R122.F32x2.HI_LO ;  /* 0x0000007a1010724a */ /* 0x000fe20000000000 */
[----:B------:R-:W-:Y:S01]  /*ac00*/  PRMT R39, R4, 0x7610, R39 ;  /* 0x0000761004277816 */ /* 0x000fe20000000027 */
[----:B------:R-:W-:Y:S01]  /*ac10*/  FMUL2 R18, R18.F32x2.HI_LO, R124.F32x2.HI_LO ;  /* 0x0000007c1212724a */ /* 0x000fe20000000000 */
[C---:B------:R-:W-:Y:S02]  /*ac20*/  PRMT R53, R6.reuse, 0x7632, R53 ;  /* 0x0000763206357816 */ /* 0x040fe40000000035 */
[----:B------:R-:W-:Y:S02]  /*ac30*/  F2FP.BF16.F32.PACK_AB R16, R17, R16 ;  /* 0x000000101110723e */ /* 0x000fe400000010ff */
[----:B------:R-:W-:Y:S02]  /*ac40*/  F2FP.BF16.F32.PACK_AB R18, R19, R18 ;  /* 0x000000121312723e */ /* 0x000fe400000010ff */
[----:B------:R-:W-:Y:S02]  /*ac50*/  PRMT R54, R6, 0x7610, R54 ;  /* 0x0000761006367816 */ /* 0x000fe40000000036 */
[C---:B------:R-:W-:Y:S02]  /*ac60*/  PRMT R28, R8.reuse, 0x7632, R28 ;  /* 0x00007632081c7816 */ /* 0x040fe4000000001c */
[----:B------:R-:W-:Y:S02]  /*ac70*/  PRMT R29, R8, 0x7610, R29 ;  /* 0x00007610081d7816 */ /* 0x000fe4000000001d */
[C---:B------:R-:W-:Y:S02]  /*ac80*/  PRMT R30, R10.reuse, 0x7632, R30 ;  /* 0x000076320a1e7816 */ /* 0x040fe4000000001e */
[----:B------:R-:W-:Y:S02]  /*ac90*/  PRMT R31, R10, 0x7610, R31 ;  /* 0x000076100a1f7816 */ /* 0x000fe4000000001f */
[C---:B------:R-:W-:Y:S02]  /*aca0*/  PRMT R32, R12.reuse, 0x7632, R32 ;  /* 0x000076320c207816 */ /* 0x040fe40000000020 */
[----:B------:R-:W-:Y:S02]  /*acb0*/  PRMT R33, R12, 0x7610, R33 ;  /* 0x000076100c217816 */ /* 0x000fe40000000021 */
[C---:B------:R-:W-:Y:S02]  /*acc0*/  PRMT R17, R14.reuse, 0x7632, R17 ;  /* 0x000076320e117816 */ /* 0x040fe40000000011 */
[----:B------:R-:W-:Y:S02]  /*acd0*/  PRMT R19, R14, 0x7610, R19 ;  /* 0x000076100e137816 */ /* 0x000fe40000000013 */
[----:B------:R-:W-:Y:S02]  /*ace0*/  PRMT R34, R16, 0x7632, R34 ;  /* 0x0000763210227816 */ /* 0x000fe40000000022 */
[----:B------:R-:W-:Y:S01]  /*acf0*/  PRMT R35, R18, 0x7632, R35 ;  /* 0x0000763212237816 */ /* 0x000fe20000000023 */
[----:B------:R-:W-:Y:S06]  /*ad00*/  @!P0 BRA `(.L_x_201) ;  /* 0x0000000000088947 */ /* 0x000fec0003800000 */
[----:B------:R-:W-:Y:S05]  /*ad10*/  BPT.TRAP 0x1 ;  /* 0x000000040000795c */ /* 0x000fea0000300000 */
[----:B------:R-:W-:Y:S05]  /*ad20*/  BPT.TRAP 0x1 ;  /* 0x000000040000795c */ /* 0x000fea0000300000 */
.L_x_201:
[----:B------:R-:W-:Y:S04]  /*ad30*/  UIADD3 UR4, UPT, UPT, UR36, 0x24868, URZ ;  /* 0x0002486824047890 */ /* 0x000fe8000fffe0ff */
[----:B------:R-:W-:Y:S09]  /*ad40*/  UPRMT UR4, UR37, 0x654, UR4 ;  /* 0x0000065425047896 */ /* 0x000ff20008000004 */
[----:B------:R-:W-:Y:S01]  /*ad50*/  SYNCS.ARRIVE.TRANS64.RED.A1T0 RZ, [UR4], RZ ;  /* 0x000000ffffff79a7 */ /* 0x000fe20008100404 */
[----:B------:R-:W-:Y:S04]  /*ad60*/  UIADD3 UR4, UPT, UPT, UR36, 0x14000, URZ ;  /* 0x0001400024047890 */ /* 0x000fe8000fffe0ff */
[----:B------:R-:W-:Y:S09]  /*ad70*/  ULOP3.LUT UP0, URZ, UR4, 0x3f0, URZ, 0xc0, !UPT ;  /* 0x000003f004ff7892 */ /* 0x000ff2000f80c0ff */
[----:B------:R-:W-:Y:S05]  /*ad80*/  BRA.U !UP0, `(.L_x_202) ;  /* 0x0000000108407547 */ /* 0x000fea000b800000 */
        /* <DEDUP_REMOVED lines=16> */
.L_x_202:
[C---:B------:R-:W-:Y:S01]  /*ae90*/  LOP3.LUT P0, RZ, R72.reuse, 0x2, RZ, 0xc0, !PT ;  /* 0x0000000248ff7812 */ /* 0x040fe2000780c0ff */
[C---:B------:R-:W-:Y:S01]  /*aea0*/  IMAD.SHL.U32 R3, R72.reuse, 0x40, RZ ;  /* 0x0000004048037824 */ /* 0x040fe200078e00ff */
[----:B------:R-:W-:Y:S01]  /*aeb0*/  SHF.R.U32.HI R5, RZ, 0x7, R72 ;  /* 0x00000007ff057819 */ /* 0x000fe20000011648 */
[----:B------:R-:W-:Y:S01]  /*aec0*/  IMAD.SHL.U32 R0, R72, 0x8, RZ ;  /* 0x0000000848007824 */ /* 0x000fe200078e00ff */
[----:B------:R-:W-:Y:S01]  /*aed0*/  LOP3.LUT R42, R42, 0xffff, RZ, 0xc0, !PT ;  /* 0x0000ffff2a2a7812 */ /* 0x000fe200078ec0ff */
[----:B------:R-:W-:Y:S01]  /*aee0*/  IMAD.U32 R17, R17, 0x10000, RZ ;  /* 0x0001000011117824 */ /* 0x000fe200078e00ff */
[----:B------:R-:W-:Y:S01]  /*aef0*/  LOP3.LUT R4, R3, 0x1c0, RZ, 0xc0, !PT ;  /* 0x000001c003047812 */ /* 0x000fe200078ec0ff */
[----:B------:R-:W-:Y:S01]  /*af00*/  IMAD.U32 R30, R30, 0x10000, RZ ;  /* 0x000100001e1e7824 */ /* 0x000fe200078e00ff */
[----:B------:R-:W-:Y:S01]  /*af10*/  LOP3.LUT R57, R57, 0xffff, RZ, 0xc0, !PT ;  /* 0x0000ffff39397812 */ /* 0x000fe200078ec0ff */
[----:B------:R-:W-:Y:S01]  /*af20*/  IMAD.U32 R81, R81, 0x10000, RZ ;  /* 0x0001000051517824 */ /* 0x000fe200078e00ff */
[----:B------:R-:W-:Y:S01]  /*af30*/  LOP3.LUT R0, R4, 0x38, R0, 0xf8, !PT ;  /* 0x0000003804007812 */ /* 0x000fe200078ef800 */
[----:B------:R-:W-:Y:S01]  /*af40*/  IMAD.U32 R53, R53, 0x10000, RZ ;  /* 0x0001000035357824 */ /* 0x000fe200078e00ff */
[----:B------:R-:W-:Y:S01]  /*af50*/  LOP3.LUT R4, R72, 0x1, RZ, 0xc0, !PT ;  /* 0x0000000148047812 */ /* 0x000fe200078ec0ff */
[----:B------:R-:W-:Y:S01]  /*af60*/  IMAD.U32 R43, R43, 0x10000, RZ ;  /* 0x000100002b2b7824 */ /* 0x000fe200078e00ff */
[----:B------:R-:W-:Y:S01]  /*af70*/  LOP3.LUT R0, R0, 0x1e00, R3, 0xf8, !PT ;  /* 0x00001e0000007812 */ /* 0x000fe200078ef803 */
[----:B------:R-:W-:Y:S01]  /*af80*/  IMAD.MOV.U32 R3, RZ, RZ, 0x10 ;  /* 0x00000010ff037424 */ /* 0x000fe200078e00ff */
[----:B------:R-:W-:Y:S01]  /*af90*/  LOP3.LUT R5, R5, 0x1, RZ, 0xc0, !PT ;  /* 0x0000000105057812 */ /* 0x000fe200078ec0ff */
[----:B------:R-:W-:Y:S01]  /*afa0*/  IMAD.U32 R35, R35, 0x10000, RZ ;  /* 0x0001000023237824 */ /* 0x000fe200078e00ff */
[----:B------:R-:W-:Y:S01]  /*afb0*/  ISETP.NE.U32.AND P2, PT, R4, 0x1, PT ;  /* 0x000000010400780c */ /* 0x000fe20003f45070 */
[----:B------:R-:W-:Y:S01]  /*afc0*/  IMAD.U32 R51, R51, 0x10000, RZ ;  /* 0x0001000033337824 */ /* 0x000fe200078e00ff */
[----:B------:R-:W-:Y:S01]  /*afd0*/  SEL R6, R3, 0xfffffff0, !P0 ;  /* 0xfffffff003067807 */ /* 0x000fe20004000000 */
[----:B------:R-:W-:Y:S01]  /*afe0*/  IMAD.U32 R63, R63, 0x10000, RZ ;  /* 0x000100003f3f7824 */ /* 0x000fe200078e00ff */
[----:B------:R-:W-:Y:S01]  /*aff0*/  LEA R8, P1, R42, RZ, 0x10 ;  /* 0x000000ff2a087211 */ /* 0x000fe200078280ff */
[----:B------:R-:W-:Y:S01]  /*b000*/  IMAD.U32 R67, R67, 0x10000, RZ ;  /* 0x0001000043437824 */ /* 0x000fe200078e00ff */
[----:B------:R-:W-:Y:S01]  /*b010*/  LEA R4, P0, R57, RZ, 0x10 ;  /* 0x000000ff39047211 */ /* 0x000fe200078080ff */
[----:B------:R-:W-:Y:S01]  /*b020*/  IMAD R0, R6, R5, R0 ;  /* 0x0000000506007224 */ /* 0x000fe200078e0200 */
[----:B------:R-:W-:Y:S01]  /*b030*/  LOP3.LUT R48, R48, 0xffff, RZ, 0xc0, !PT ;  /* 0x0000ffff30307812 */ /* 0x000fe200078ec0ff */
[----:B------:R-:W-:Y:S01]  /*b040*/  IMAD.U32 R71, R71, 0x10000, RZ ;  /* 0x0001000047477824 */ /* 0x000fe200078e00ff */
[----:B------:R-:W-:Y:S01]  /*b050*/  LOP3.LUT R61, R61, 0xffff, RZ, 0xc0, !PT ;  /* 0x0000ffff3d3d7812 */ /* 0x000fe200078ec0ff */
[----:B------:R-:W-:Y:S01]  /*b060*/  IMAD.U32 R85, R85, 0x10000, RZ ;  /* 0x0001000055557824 */ /* 0x000fe200078e00ff */
[----:B------:R-:W-:Y:S01]  /*b070*/  LEA.HI.X R9, R42, RZ, RZ, 0x10, P1 ;  /* 0x000000ff2a097211 */ /* 0x000fe200008f84ff */
[----:B------:R-:W-:Y:S01]  /*b080*/  IMAD.U32 R46, R46, 0x10000, RZ ;  /* 0x000100002e2e7824 */ /* 0x000fe200078e00ff */
[----:B------:R-:W-:Y:S02]  /*b090*/  LEA.HI.X R5, R57, RZ, RZ, 0x10, P0 ;  /* 0x000000ff39057211 */ /* 0x000fe400000f84ff */
[----:B------:R-:W-:Y:S02]  /*b0a0*/  LOP3.LUT R2, R8, 0xffff, R2, 0xf8, !PT ;  /* 0x0000ffff08027812 */ /* 0x000fe400078ef802 */
[C---:B------:R-:W-:Y:S02]  /*b0b0*/  LEA R6, P1, R48.reuse, RZ, 0x10 ;  /* 0x000000ff30067211 */ /* 0x040fe400078280ff */
[----:B------:R-:W-:Y:S02]  /*b0c0*/  LEA R8, P0, R61, RZ, 0x10 ;  /* 0x000000ff3d087211 */ /* 0x000fe400078080ff */
[----:B------:R-:W-:Y:S02]  /*b0d0*/  LOP3.LUT R65, R65, 0xffff, RZ, 0xc0, !PT ;  /* 0x0000ffff41417812 */ /* 0x000fe400078ec0ff */
[----:B------:R-:W-:Y:S02]  /*b0e0*/  LOP3.LUT R69, R69, 0xffff, RZ, 0xc0, !PT ;  /* 0x0000ffff45457812 */ /* 0x000fe400078ec0ff */
[----:B------:R-:W-:Y:S02]  /*b0f0*/  LOP3.LUT R56, R9, 0xffff, R56, 0xf8, !PT ;  /* 0x0000ffff09387812 */ /* 0x000fe400078ef838 */
[----:B------:R-:W-:Y:S02]  /*b100*/  LEA.HI.X R7, R48, RZ, RZ, 0x10, P1 ;  /* 0x000000ff30077211 */ /* 0x000fe400008f84ff */
[----:B------:R-:W-:Y:S02]  /*b110*/  LEA.HI.X R9, R61, RZ, RZ, 0x10, P0 ;  /* 0x000000ff3d097211 */ /* 0x000fe400000f84ff */
[----:B------:R-:W-:Y:S02]  /*b120*/  LEA R10, P1, R65, RZ, 0x10 ;  /* 0x000000ff410a7211 */ /* 0x000fe400078280ff */
[----:B------:R-:W-:Y:S02]  /*b130*/  LEA R12, P0, R69, RZ, 0x10 ;  /* 0x000000ff450c7211 */ /* 0x000fe400078080ff */
[----:B------:R-:W-:Y:S02]  /*b140*/  LOP3.LUT R75, R75, 0xffff, RZ, 0xc0, !PT ;  /* 0x0000ffff4b4b7812 */ /* 0x000fe400078ec0ff */
[----:B------:R-:W-:Y:S02]  /*b150*/  LOP3.LUT R79, R79, 0xffff, RZ, 0xc0, !PT ;  /* 0x0000ffff4f4f7812 */ /* 0x000fe400078ec0ff */
[----:B------:R-:W-:Y:S02]  /*b160*/  LOP3.LUT R60, R5, 0xffff, R60, 0xf8, !PT ;  /* 0x0000ffff053c7812 */ /* 0x000fe400078ef83c */
[----:B------:R-:W-:Y:S02]  /*b170*/  LOP3.LUT R50, R7, 0xffff, R50, 0xf8, !PT ;  /* 0x0000ffff07327812 */ /* 0x000fe400078ef832 */
[----:B------:R-:W-:Y:S02]  /*b180*/  LEA.HI.X R11, R65, RZ, RZ, 0x10, P1 ;  /* 0x000000ff410b7211 */ /* 0x000fe400008f84ff */
[----:B------:R-:W-:Y:S02]  /*b190*/  LOP3.LUT R5, R8, 0xffff, R62, 0xf8, !PT ;  /* 0x0000ffff08057812 */ /* 0x000fe400078ef83e */
[----:B------:R-:W-:Y:S02]  /*b1a0*/  LEA.HI.X R13, R69, RZ, RZ, 0x10, P0 ;  /* 0x000000ff450d7211 */ /* 0x000fe400000f84ff */
[----:B------:R-:W-:Y:S02]  /*b1b0*/  LOP3.LUT R7, R10, 0xffff, R66, 0xf8, !PT ;  /* 0x0000ffff0a077812 */ /* 0x000fe400078ef842 */
[----:B------:R-:W-:Y:S02]  /*b1c0*/  LEA R8, P1, R75, RZ, 0x10 ;  /* 0x000000ff4b087211 */ /* 0x000fe400078280ff */
[----:B------:R-:W-:Y:S02]  /*b1d0*/  LEA R10, P0, R79, RZ, 0x10 ;  /* 0x000000ff4f0a7211 */ /* 0x000fe400078080ff */
[----:B------:R-:W-:Y:S02]  /*b1e0*/  LOP3.LUT R83, R83, 0xffff, RZ, 0xc0, !PT ;  /* 0x0000ffff53537812 */ /* 0x000fe400078ec0ff */
[----:B------:R-:W-:Y:S02]  /*b1f0*/  LOP3.LUT R44, R44, 0xffff, RZ, 0xc0, !PT ;  /* 0x0000ffff2c2c7812 */ /* 0x000fe400078ec0ff */
[----:B------:R-:W-:Y:S02]  /*b200*/  LOP3.LUT R64, R9, 0xffff, R64, 0xf8, !PT ;  /* 0x0000ffff09407812 */ /* 0x000fe400078ef840 */
[----:B------:R-:W-:Y:S02]  /*b210*/  LOP3.LUT R68, R11, 0xffff, R68, 0xf8, !PT ;  /* 0x0000ffff0b447812 */ /* 0x000fe400078ef844 */
[----:B------:R-:W-:Y:S02]  /*b220*/  LEA.HI.X R9, R75, RZ, RZ, 0x10, P1 ;  /* 0x000000ff4b097211 */ /* 0x000fe400008f84ff */
[----:B------:R-:W-:Y:S02]  /*b230*/  LEA.HI.X R11, R79, RZ, RZ, 0x10, P0 ;  /* 0x000000ff4f0b7211 */ /* 0x000fe400000f84ff */
[----:B------:R-:W-:Y:S02]  /*b240*/  LEA R14, P1, R83, RZ, 0x10 ;  /* 0x000000ff530e7211 */ /* 0x000fe400078280ff */
[----:B------:R-:W-:Y:S02]  /*b250*/  LEA R20, P0, R44, RZ, 0x10 ;  /* 0x000000ff2c147211 */ /* 0x000fe400078080ff */
[----:B------:R-:W-:Y:S02]  /*b260*/  LOP3.LUT R24, R24, 0xffff, RZ, 0xc0, !PT ;  /* 0x0000ffff18187812 */ /* 0x000fe400078ec0ff */
[----:B------:R-:W-:Y:S02]  /*b270*/  LOP3.LUT R23, R23, 0xffff, RZ, 0xc0, !PT ;  /* 0x0000ffff17177812 */ /* 0x000fe400078ec0ff */
[----:B------:R-:W-:Y:S02]  /*b280*/  LEA.HI.X R15, R83, RZ, RZ, 0x10, P1 ;  /* 0x000000ff530f7211 */ /* 0x000fe400008f84ff */
[----:B------:R-:W-:Y:S02]  /*b290*/  LEA.HI.X R21, R44, RZ, RZ, 0x10, P0 ;  /* 0x000000ff2c157211 */ /* 0x000fe400000f84ff */
[----:B------:R-:W-:Y:S02]  /*b2a0*/  LEA R48, P1, R24, RZ, 0x10 ;  /* 0x000000ff18307211 */ /* 0x000fe400078280ff */
[----:B------:R-:W-:Y:S02]  /*b2b0*/  LEA R44, P0, R23, RZ, 0x10 ;  /* 0x000000ff172c7211 */ /* 0x000fe400078080ff */
[----:B------:R-:W-:Y:S02]  /*b2c0*/  LOP3.LUT R28, R28, 0xffff, RZ, 0xc0, !PT ;  /* 0x0000ffff1c1c7812 */ /* 0x000fe400078ec0ff */
[----:B------:R-:W-:Y:S02]  /*b2d0*/  LOP3.LUT R74, R13, 0xffff, R74, 0xf8, !PT ;  /* 0x0000ffff0d4a7812 */ /* 0x000fe400078ef84a */
[----:B------:R-:W-:Y:S02]  /*b2e0*/  LOP3.LUT R6, R6, 0xffff, R49, 0xf8, !PT ;  /* 0x0000ffff06067812 */ /* 0x000fe400078ef831 */
[----:B------:R-:W-:Y:S02]  /*b2f0*/  LOP3.LUT R13, R20, 0xffff, R45, 0xf8, !PT ;  /* 0x0000ffff140d7812 */ /* 0x000fe400078ef82d */
[----:B------:R-:W-:Y:S02]  /*b300*/  LOP3.LUT R38, R38, 0xffff, RZ, 0xc0, !PT ;  /* 0x0000ffff26267812 */ /* 0x000fe400078ec0ff */
[----:B------:R-:W-:Y:S02]  /*b310*/  LEA.HI.X R49, R24, RZ, RZ, 0x10, P1 ;  /* 0x000000ff18317211 */ /* 0x000fe400008f84ff */
[----:B------:R-:W-:Y:S02]  /*b320*/  LEA.HI.X R45, R23, RZ, RZ, 0x10, P0 ;  /* 0x000000ff172d7211 */ /* 0x000fe400000f84ff */
[----:B------:R-:W-:Y:S02]  /*b330*/  LEA R24, P0, R28, RZ, 0x10 ;  /* 0x000000ff1c187211 */ /* 0x000fe400078080ff */
[----:B------:R-:W-:Y:S02]  /*b340*/  LOP3.LUT R34, R34, 0xffff, RZ, 0xc0, !PT ;  /* 0x0000ffff22227812 */ /* 0x000fe400078ec0ff */
[----:B------:R-:W-:Y:S02]  /*b350*/  LOP3.LUT R86, R15, 0xffff, R86, 0xf8, !PT ;  /* 0x0000ffff0f567812 */ /* 0x000fe400078ef856 */
[----:B------:R-:W-:Y:S02]  /*b360*/  LEA R20, P1, R38, RZ, 0x10 ;  /* 0x000000ff26147211 */ /* 0x000fe400078280ff */
[----:B------:R-:W-:Y:S02]  /*b370*/  LOP3.LUT R15, R48, 0xffff, R25, 0xf8, !PT ;  /* 0x0000ffff300f7812 */ /* 0x000fe400078ef819 */
[----:B------:R-:W-:Y:S02]  /*b380*/  LOP3.LUT R32, R32, 0xffff, RZ, 0xc0, !PT ;  /* 0x0000ffff20207812 */ /* 0x000fe400078ec0ff */
[----:B------:R-:W-:Y:S02]  /*b390*/  LEA.HI.X R25, R28, RZ, RZ, 0x10, P0 ;  /* 0x000000ff1c197211 */ /* 0x000fe400000f84ff */
[----:B------:R-:W-:Y:S02]  /*b3a0*/  LEA R28, P0, R34, RZ, 0x10 ;  /* 0x000000ff221c7211 */ /* 0x000fe400078080ff */
[----:B------:R-:W-:Y:S02]  /*b3b0*/  LOP3.LUT R47, R21, 0xffff, R47, 0xf8, !PT ;  /* 0x0000ffff152f7812 */ /* 0x000fe400078ef82f */
[----:B------:R-:W-:Y:S02]  /*b3c0*/  LEA.HI.X R21, R38, RZ, RZ, 0x10, P1 ;  /* 0x000000ff26157211 */ /* 0x000fe400008f84ff */
[----:B------:R-:W-:Y:S02]  /*b3d0*/  LEA R38, P1, R32, RZ, 0x10 ;  /* 0x000000ff20267211 */ /* 0x000fe400078280ff */
[----:B------:R-:W-:Y:S02]  /*b3e0*/  LOP3.LUT R24, R24, 0xffff, R29, 0xf8, !PT ;  /* 0x0000ffff18187812 */ /* 0x000fe400078ef81d */
[----:B------:R-:W-:Y:S02]  /*b3f0*/  LEA.HI.X R29, R34, RZ, RZ, 0x10, P0 ;  /* 0x000000ff221d7211 */ /* 0x000fe400000f84ff */
[----:B------:R-:W-:Y:S02]  /*b400*/  LOP3.LUT R20, R20, 0xffff, R39, 0xf8, !PT ;  /* 0x0000ffff14147812 */ /* 0x000fe400078ef827 */
[----:B------:R-:W-:Y:S02]  /*b410*/  LEA.HI.X R39, R32, RZ, RZ, 0x10, P1 ;  /* 0x000000ff20277211 */ /* 0x000fe400008f84ff */
[----:B------:R-:W-:Y:S01]  /*b420*/  LOP3.LUT R18, R29, 0xffff, R18, 0xf8, !PT ;  /* 0x0000ffff1d127812 */ /* 0x000fe200078ef812 */
[----:B------:R-:W-:Y:S01]  /*b430*/  IMAD.U32 R29, R26, 0x10000, RZ ;  /* 0x000100001a1d7824 */ /* 0x000fe200078e00ff */
[----:B------:R-:W-:Y:S01]  /*b440*/  LOP3.LUT R27, R49, 0xffff, R27, 0xf8, !PT ;  /* 0x0000ffff311b7812 */ /* 0x000fe200078ef81b */
[----:B------:R-:W-:Y:S01]  /*b450*/  IMAD.U32 R26, R36, 0x10000, RZ ;  /* 0x00010000241a7824 */ /* 0x000fe200078e00ff */
[----:B------:R-:W-:Y:S02]  /*b460*/  LOP3.LUT R23, R25, 0xffff, R31, 0xf8, !PT ;  /* 0x0000ffff19177812 */ /* 0x000fe400078ef81f */
[----:B------:R-:W-:Y:S02]  /*b470*/  LOP3.LUT R28, R28, 0xffff, R16, 0xf8, !PT ;  /* 0x0000ffff1c1c7812 */ /* 0x000fe400078ef810 */
[----:B------:R-:W-:Y:S02]  /*b480*/  LOP3.LUT R16, R56, R43, RZ, 0xfc, !PT ;  /* 0x0000002b38107212 */ /* 0x000fe400078efcff */
[----:B------:R-:W-:Y:S01]  /*b490*/  LOP3.LUT R31, R39, 0xffff, R19, 0xf8, !PT ;  /* 0x0000ffff271f7812 */ /* 0x000fe200078ef813 */
[----:B------:R-:W-:Y:S01]  /*b4a0*/  IMAD.U32 R19, R59, 0x10000, RZ ;  /* 0x000100003b137824 */ /* 0x000fe200078e00ff */
[----:B------:R-:W-:Y:S02]  /*b4b0*/  LOP3.LUT R4, R4, 0xffff, R58, 0xf8, !PT ;  /* 0x0000ffff04047812 */ /* 0x000fe400078ef83a */
[----:B------:R-:W-:Y:S02]  /*b4c0*/  LOP3.LUT R27, R27, R29, RZ, 0xfc, !PT ;  /* 0x0000001d1b1b7212 */ /* 0x000fe400078efcff */
[----:B------:R-:W-:Y:S02]  /*b4d0*/  LEA R29, R0, UR36, 0x1 ;  /* 0x00000024001d7c11 */ /* 0x000fe4000f8e08ff */
[----:B------:R-:W-:Y:S01]  /*b4e0*/  LOP3.LUT R31, R31, R17, RZ, 0xfc, !PT ;  /* 0x000000111f1f7212 */ /* 0x000fe200078efcff */
[----:B------:R-:W-:Y:S01]  /*b4f0*/  IMAD.MOV.U32 R17, RZ, RZ, R16 ;  /* 0x000000ffff117224 */ /* 0x000fe200078e0010 */
[----:B------:R-:W-:Y:S01]  /*b500*/  LOP3.LUT R0, R18, R35, RZ, 0xfc, !PT ;  /* 0x0000002312007212 */ /* 0x000fe200078efcff */
[----:B------:R-:W-:Y:S01]  /*b510*/  IMAD.MOV.U32 R16, RZ, RZ, R2 ;  /* 0x000000ffff107224 */ /* 0x000fe200078e0002 */
[----:B------:R-:W-:Y:S01]  /*b520*/  LOP3.LUT R19, R60, R19, RZ, 0xfc, !PT ;  /* 0x000000133c137212 */ /* 0x000fe200078efcff */
[----:B------:R-:W-:Y:S01]  /*b530*/  IMAD.MOV.U32 R18, RZ, RZ, R4 ;  /* 0x000000ffff127224 */ /* 0x000fe200078e0004 */
[----:B------:R-:W-:Y:S01]  /*b540*/  LOP3.LUT R23, R23, R30, RZ, 0xfc, !PT ;  /* 0x0000001e17177212 */ /* 0x000fe200078efcff */
[----:B------:R-:W-:Y:S01]  /*b550*/  IMAD.MOV.U32 R4, RZ, RZ, R7 ;  /* 0x000000ffff047224 */ /* 0x000fe200078e0007 */
[----:B------:R-:W-:Y:S01]  /*b560*/  LOP3.LUT R8, R8, 0xffff, R76, 0xf8, !PT ;  /* 0x0000ffff08087812 */ /* 0x000fe200078ef84c */
[C---:B------:R-:W-:Y:S01]  /*b570*/  VIADD R32, R29.reuse, 0x14000 ;  /* 0x000140001d207836 */ /* 0x040fe20000000000 */
[----:B------:R1:W-:Y:S01]  /*b580*/  STS.128 [R29+0x14000], R16 ;  /* 0x014000101d007388 */ /* 0x0003e20000000c00 */
[----:B------:R-:W-:Y:S01]  /*b590*/  LOP3.LUT R50, R50, R51, RZ, 0xfc, !PT ;  /* 0x0000003332327212 */ /* 0x000fe200078efcff */
[----:B------:R-:W-:Y:S01]  /*b5a0*/  VIADD R2, R29, 0x14040 ;  /* 0x000140401d027836 */ /* 0x000fe20000000000 */
[----:B------:R-:W-:Y:S02]  /*b5b0*/  LOP3.LUT R64, R64, R63, RZ, 0xfc, !PT ;  /* 0x0000003f40407212 */ /* 0x000fe400078efcff */
[----:B------:R-:W-:Y:S02]  /*b5c0*/  LOP3.LUT P0, RZ, R72, 0x4, RZ, 0xc0, !PT ;  /* 0x0000000448ff7812 */ /* 0x000fe4000780c0ff */
[----:B------:R-:W-:Y:S02]  /*b5d0*/  SEL R30, R3, 0xfffffff0, P2 ;  /* 0xfffffff0031e7807 */ /* 0x000fe40001000000 */
[----:B------:R-:W-:Y:S02]  /*b5e0*/  LOP3.LUT R12, R12, 0xffff, R70, 0xf8, !PT ;  /* 0x0000ffff0c0c7812 */ /* 0x000fe400078ef846 */
[----:B------:R-:W-:Y:S01]  /*b5f0*/  LOP3.LUT R68, R68, R67, RZ, 0xfc, !PT ;  /* 0x0000004344447212 */ /* 0x000fe200078efcff */
[----:B------:R-:W-:Y:S01]  /*b600*/  IMAD.IADD R3, R29, 0x1, R30 ;  /* 0x000000011d037824 */ /* 0x000fe200078e021e */
[----:B------:R-:W-:Y:S02]  /*b610*/  LOP3.LUT R74, R74, R71, RZ, 0xfc, !PT ;  /* 0x000000474a4a7212 */ /* 0x000fe400078efcff */
[----:B------:R-:W-:Y:S01]  /*b620*/  LOP3.LUT R78, R9, 0xffff, R78, 0xf8, !PT ;  /* 0x0000ffff094e7812 */ /* 0x000fe200078ef84e */
[----:B------:R-:W-:Y:S01]  /*b630*/  IMAD.U32 R9, R77, 0x10000, RZ ;  /* 0x000100004d097824 */ /* 0x000fe200078e00ff */
[----:B------:R-:W-:Y:S01]  /*b640*/  LOP3.LUT R11, R11, 0xffff, R82, 0xf8, !PT ;  /* 0x0000ffff0b0b7812 */ /* 0x000fe200078ef852 */
[----:B------:R-:W-:Y:S01]  /*b650*/  @P0 VIADD R2, R32, 0xffffffc0 ;  /* 0xffffffc020020836 */ /* 0x000fe20000000000 */
[----:B------:R-:W-:Y:S01]  /*b660*/  LOP3.LUT R10, R10, 0xffff, R80, 0xf8, !PT ;  /* 0x0000ffff0a0a7812 */ /* 0x000fe200078ef850 */
[----:B------:R-:W-:Y:S01]  /*b670*/  IMAD.MOV.U32 R7, RZ, RZ, R74 ;  /* 0x000000ffff077224 */ /* 0x000fe200078e004a */
[----:B------:R-:W-:Y:S02]  /*b680*/  LOP3.LUT R9, R78, R9, RZ, 0xfc, !PT ;  /* 0x000000094e097212 */ /* 0x000fe400078efcff */
[----:B------:R-:W-:Y:S02]  /*b690*/  LOP3.LUT R11, R11, R81, RZ, 0xfc, !PT ;  /* 0x000000510b0b7212 */ /* 0x000fe400078efcff */
[----:B------:R-:W-:Y:S02]  /*b6a0*/  LOP3.LUT R14, R14, 0xffff, R84, 0xf8, !PT ;  /* 0x0000ffff0e0e7812 */ /* 0x000fe400078ef854 */
[----:B------:R-:W-:Y:S02]  /*b6b0*/  LOP3.LUT R86, R86, R85, RZ, 0xfc, !PT ;  /* 0x0000005556567212 */ /* 0x000fe400078efcff */
[----:B------:R-:W-:Y:S01]  /*b6c0*/  LOP3.LUT R47, R47, R46, RZ, 0xfc, !PT ;  /* 0x0000002e2f2f7212 */ /* 0x000fe200078efcff */
[----:B-1----:R-:W-:Y:S01]  /*b6d0*/  IMAD.MOV.U32 R16, RZ, RZ, R6 ;  /* 0x000000ffff107224 */ /* 0x002fe200078e0006 */
[----:B------:R-:W-:Y:S01]  /*b6e0*/  LOP3.LUT R37, R45, 0xffff, R37, 0xf8, !PT ;  /* 0x0000ffff2d257812 */ /* 0x000fe200078ef825 */
[----:B------:R-:W-:Y:S01]  /*b6f0*/  IMAD.MOV.U32 R17, RZ, RZ, R50 ;  /* 0x000000ffff117224 */ /* 0x000fe200078e0032 */
[----:B------:R-:W-:Y:S01]  /*b700*/  LOP3.LUT R22, R44, 0xffff, R22, 0xf8, !PT ;  /* 0x0000ffff2c167812 */ /* 0x000fe200078ef816 */
[----:B------:R-:W-:Y:S01]  /*b710*/  IMAD.MOV.U32 R18, RZ, RZ, R5 ;  /* 0x000000ffff127224 */ /* 0x000fe200078e0005 */
[----:B------:R-:W-:Y:S01]  /*b720*/  LOP3.LUT R26, R37, R26, RZ, 0xfc, !PT ;  /* 0x0000001a251a7212 */ /* 0x000fe200078efcff */
[----:B------:R-:W-:Y:S01]  /*b730*/  IMAD.MOV.U32 R19, RZ, RZ, R64 ;  /* 0x000000ffff137224 */ /* 0x000fe200078e0040 */
[----:B------:R-:W-:Y:S01]  /*b740*/  LOP3.LUT R21, R21, 0xffff, R54, 0xf8, !PT ;  /* 0x0000ffff15157812 */ /* 0x000fe200078ef836 */
[----:B------:R-:W-:Y:S01]  /*b750*/  IMAD.MOV.U32 R5, RZ, RZ, R68 ;  /* 0x000000ffff057224 */ /* 0x000fe200078e0044 */
[----:B------:R-:W-:Y:S01]  /*b760*/  LOP3.LUT R25, R38, 0xffff, R33, 0xf8, !PT ;  /* 0x0000ffff26197812 */ /* 0x000fe200078ef821 */
[----:B------:R-:W-:Y:S01]  /*b770*/  IMAD.MOV.U32 R6, RZ, RZ, R12 ;  /* 0x000000ffff067224 */ /* 0x000fe200078e000c */
[----:B------:R1:W-:Y:S01]  /*b780*/  STS.128 [R3+0x14000], R16 ;  /* 0x0140001003007388 */ /* 0x0003e20000000c00 */
[----:B------:R-:W-:Y:S02]  /*b790*/  LOP3.LUT R21, R21, R53, RZ, 0xfc, !PT ;  /* 0x0000003515157212 */ /* 0x000fe400078efcff */
[----:B------:R-:W-:Y:S05]  /*b7a0*/  ISETP.NE.AND P0, PT, R52, 0x3, PT ;  /* 0x000000033400780c */ /* 0x000fea0003f05270 */
[----:B------:R2:W-:Y:S01]  /*b7b0*/  STS.128 [R2], R4 ;  /* 0x0000000402007388 */ /* 0x0005e20000000c00 */
[----:B-1----:R-:W-:Y:S07]  /*b7c0*/  IMAD.IADD R16, R30, 0x1, R2 ;  /* 0x000000011e107824 */ /* 0x002fee00078e0202 */
[----:B------:R-:W-:Y:S01]  /*b7d0*/  STS.128 [R16], R8 ;  /* 0x0000000810007388 */ /* 0x000fe20000000c00 */
[----:B--2---:R-:W-:Y:S02]  /*b7e0*/  IMAD.MOV.U32 R4, RZ, RZ, R14 ;  /* 0x000000ffff047224 */ /* 0x004fe400078e000e */
[----:B------:R-:W-:Y:S02]  /*b7f0*/  IMAD.MOV.U32 R5, RZ, RZ, R86 ;  /* 0x000000ffff057224 */ /* 0x000fe400078e0056 */
[----:B------:R-:W-:Y:S02]  /*b800*/  IMAD.MOV.U32 R6, RZ, RZ, R13 ;  /* 0x000000ffff067224 */ /* 0x000fe400078e000d */
[----:B------:R-:W-:Y:S05]  /*b810*/  IMAD.MOV.U32 R7, RZ, RZ, R47 ;  /* 0x000000ffff077224 */ /* 0x000fea00078e002f */
[----:B------:R1:W-:Y:S02]  /*b820*/  STS.128 [R29+0x18000], R4 ;  /* 0x018000041d007388 */ /* 0x0003e40000000c00 */
[----:B-1----:R-:W-:Y:S02]  /*b830*/  IMAD.MOV.U32 R4, RZ, RZ, R15 ;  /* 0x000000ffff047224 */ /* 0x002fe400078e000f */
[----:B------:R-:W-:Y:S02]  /*b840*/  IMAD.MOV.U32 R5, RZ, RZ, R27 ;  /* 0x000000ffff057224 */ /* 0x000fe400078e001b */
[----:B------:R-:W-:Y:S02]  /*b850*/  IMAD.MOV.U32 R6, RZ, RZ, R22 ;  /* 0x000000ffff067224 */ /* 0x000fe400078e0016 */
[----:B------:R-:W-:Y:S02]  /*b860*/  IMAD.MOV.U32 R7, RZ, RZ, R26 ;  /* 0x000000ffff077224 */ /* 0x000fe400078e001a */
[----:B------:R-:W-:Y:S03]  /*b870*/  IMAD.MOV.U32 R22, RZ, RZ, R24 ;  /* 0x000000ffff167224 */ /* 0x000fe600078e0018 */
[----:B------:R1:W-:Y:S08]  /*b880*/  STS.128 [R3+0x18000], R4 ;  /* 0x0180000403007388 */ /* 0x0003f00000000c00 */
[----:B------:R2:W-:Y:S01]  /*b890*/  STS.128 [R2+0x4000], R20 ;  /* 0x0040001402007388 */ /* 0x0005e20000000c00 */
[----:B-1----:R-:W-:Y:S02]  /*b8a0*/  IMAD.MOV.U32 R4, RZ, RZ, R25 ;  /* 0x000000ffff047224 */ /* 0x002fe400078e0019 */
[----:B------:R-:W-:Y:S02]  /*b8b0*/  IMAD.MOV.U32 R5, RZ, RZ, R31 ;  /* 0x000000ffff057224 */ /* 0x000fe400078e001f */
[----:B------:R-:W-:Y:S02]  /*b8c0*/  IMAD.MOV.U32 R6, RZ, RZ, R28 ;  /* 0x000000ffff067224 */ /* 0x000fe400078e001c */
[----:B------:R-:W-:Y:S05]  /*b8d0*/  IMAD.MOV.U32 R7, RZ, RZ, R0 ;  /* 0x000000ffff077224 */ /* 0x000fea00078e0000 */
[----:B------:R2:W-:Y:S01]  /*b8e0*/  STS.128 [R16+0x4000], R4 ;  /* 0x0040000410007388 */ /* 0x0005e20000000c00 */
[----:B------:R-:W-:Y:S01]  /*b8f0*/  @!PT LDS RZ, [RZ] ;  /* 0x00000000fffff984 */ /* 0x000fe20000000800 */
[----:B------:R-:W-:Y:S01]  /*b900*/  @!PT LDS RZ, [RZ] ;  /* 0x00000000fffff984 */ /* 0x000fe20000000800 */
[----:B------:R-:W-:Y:S01]  /*b910*/  @!PT LDS RZ, [RZ] ;  /* 0x00000000fffff984 */ /* 0x000fe20000000800 */
[----:B------:R-:W-:Y:S01]  /*b920*/  @!PT LDS RZ, [RZ] ;  /* 0x00000000fffff984 */ /* 0x000fe20000000800 */
[----:B------:R1:W-:Y:S07]  /*b930*/  MEMBAR.ALL.CTA ;  /* 0x0000000000007992 */ /* 0x0003ee0000008000 */
[----:B-1----:R-:W1:Y:S01]  /*b940*/  FENCE.VIEW.ASYNC.S ;  /* 0x00000000000073c6 */ /* 0x002e620000000000 */
[----:B------:R-:W-:Y:S05]  /*b950*/  @!P0 BRA `(.L_x_203) ;  /* 0x0000000000048947 */ /* 0x000fea0003800000 */
[----:B------:R-:W-:Y:S05]  /*b960*/  BPT.TRAP 0x1 ;  /* 0x000000040000795c */ /* 0x000fea0000300000 */
.L_x_203:
[----:B-1----:R-:W-:Y:S01]  /*b970*/  SYNCS.ARRIVE.TRANS64.A1T0 RZ, [UR36+0x24890], RZ ;  /* 0x024890ffffff79a7 */ /* 0x002fe20008100024 */
[----:B------:R-:W-:Y:S05]  /*b980*/  @!P0 BRA `(.L_x_204) ;  /* 0x0000000000048947 */ /* 0x000fea0003800000 */
[----:B------:R-:W-:Y:S05]  /*b990*/  BPT.TRAP 0x1 ;  /* 0x000000040000795c */ /* 0x000fea0000300000 */
.L_x_204:
[----:B------:R-:W3:Y:S01]  /*b9a0*/  LDL.LU R0, [R1] ;  /* 0x0000000001007983 */ /* 0x000ee20000300800 */
[----:B------:R-:W-:Y:S01]  /*b9b0*/  UIADD3 UR4, UPT, UPT, UR36, 0x24848, URZ ;  /* 0x0002484824047890 */ /* 0x000fe2000fffe0ff */
[----:B------:R-:W-:Y:S02]  /*b9c0*/  LOP3.LUT R111, R111, 0x1, RZ, 0x3c, !PT ;  /* 0x000000016f6f7812 */ /* 0x000fe400078e3cff */
[----:B--2---:R-:W2:Y:S01]  /*b9d0*/  LDL.LU R6, [R1+0x4] ;  /* 0x0000040001067983 */ /* 0x004ea20000300800 */
[----:B------:R-:W-:Y:S03]  /*b9e0*/  UPRMT UR4, UR37, 0x654, UR4 ;  /* 0x0000065425047896 */ /* 0x000fe60008000004 */
[----:B------:R-:W4:Y:S04]  /*b9f0*/  LDL.LU R5, [R1+0xc] ;  /* 0x00000c0001057983 */ /* 0x000f280000300800 */
[----:B------:R-:W5:Y:S02]  /*ba00*/  LDL.LU R4, [R1+0x8] ;  /* 0x0000080001047983 */ /* 0x000f640000300800 */
[----:B------:R-:W-:Y:S02]  /*ba10*/  SYNCS.ARRIVE.TRANS64.RED.A1T0 RZ, [UR4], RZ ;  /* 0x000000ffffff79a7 */ /* 0x000fe40008100404 */
[----:B------:R-:W3:Y:S04]  /*ba20*/  LDL.LU R3, [R1+0x14] ;  /* 0x0000140001037983 */ /* 0x000ee80000300800 */
[----:B------:R-:W2:Y:S02]  /*ba30*/  LDL.LU R2, [R1+0x10] ;  /* 0x0000100001027983 */ /* 0x000ea40000300800 */
[----:B--2---:R-:W-:Y:S02]  /*ba40*/  LOP3.LUT R2, R2, 0x1, RZ, 0x3c, !PT ;  /* 0x0000000102027812 */ /* 0x004fe400078e3cff */
[----:B------:R-:W-:Y:S02]  /*ba50*/  LOP3.LUT R6, R6, 0x1, RZ, 0x3c, !PT ;  /* 0x0000000106067812 */ /* 0x000fe400078e3cff */
[----:B----4-:R-:W-:Y:S02]  /*ba60*/  LOP3.LUT R5, R5, 0x1, RZ, 0x3c, !PT ;  /* 0x0000000105057812 */ /* 0x010fe400078e3cff */
[----:B-----5:R-:W-:Y:S01]  /*ba70*/  LOP3.LUT R4, R4, 0x1, RZ, 0x3c, !PT ;  /* 0x0000000104047812 */ /* 0x020fe200078e3cff */
[----:B------:R2:W-:Y:S01]  /*ba80*/  STL [R1+0x4], R6 ;  /* 0x0000040601007387 */ /* 0x0005e20000100800 */
[----:B---3--:R-:W-:Y:S02]  /*ba90*/  LOP3.LUT R3, R3, 0x1, RZ, 0x3c, !PT ;  /* 0x0000000103037812 */ /* 0x008fe400078e3cff */
[C---:B------:R-:W-:Y:S01]  /*baa0*/  ISETP.GT.U32.AND P1, PT, R0.reuse, 0x1, PT ;  /* 0x000000010000780c */ /* 0x040fe20003f24070 */
[----:B------:R2:W-:Y:S01]  /*bab0*/  STL [R1+0xc], R5 ;  /* 0x00000c0501007387 */ /* 0x0005e20000100800 */
[----:B------:R-:W-:Y:S03]  /*bac0*/  VIADD R0, R0, 0xffffffff ;  /* 0xffffffff00007836 */ /* 0x000fe60000000000 */
[----:B------:R2:W-:Y:S04]  /*bad0*/  STL [R1+0x8], R4 ;  /* 0x0000080401007387 */ /* 0x0005e80000100800 */
[----:B------:R2:W-:Y:S04]  /*bae0*/  STL [R1], R0 ;  /* 0x0000000001007387 */ /* 0x0005e80000100800 */
[----:B------:R2:W-:Y:S04]  /*baf0*/  STL [R1+0x14], R3 ;  /* 0x0000140301007387 */ /* 0x0005e80000100800 */
[----:B------:R2:W-:Y:S01]  /*bb00*/  STL [R1+0x10], R2 ;  /* 0x0000100201007387 */ /* 0x0005e20000100800 */
[----:B------:R-:W-:Y:S05]  /*bb10*/  @P1 BRA `(.L_x_205) ;  /* 0xffffffb800b81947 */ /* 0x000fea000383ffff */
[----:B------:R-:W1:Y:S01]  /*bb20*/  S2R R42, SR_TID.X ;  /* 0x00000000002a7919 */ /* 0x000e620000002100 */
[----:B------:R-:W3:Y:S01]  /*bb30*/  S2UR UR5, SR_CTAID.Y ;  /* 0x00000000000579c3 */ /* 0x000ee20000002600 */
[----:B------:R-:W-:Y:S01]  /*bb40*/  LOP3.LUT R50, R41, 0x600000, RZ, 0xc0, !PT ;  /* 0x0060000029327812 */ /* 0x000fe200078ec0ff */
[----:B------:R-:W-:Y:S01]  /*bb50*/  BSSY.RECONVERGENT B0, `(.L_x_206) ;  /* 0x000001b000007945 */ /* 0x000fe20003800200 */
[----:B--2---:R-:W2:Y:S01]  /*bb60*/  S2R R0, SR_CTAID.X ;  /* 0x0000000000007919 */ /* 0x004ea20000002500 */
[----:B------:R-:W-:Y:S02]  /*bb70*/  LOP3.LUT R43, R72, 0x7f, RZ, 0xc0, !PT ;  /* 0x0000007f482b7812 */ /* 0x000fe400078ec0ff */
[----:B------:R-:W-:Y:S02]  /*bb80*/  LOP3.LUT R50, R50, 0x10, R40, 0xf8, !PT ;  /* 0x0000001032327812 */ /* 0x000fe400078ef828 */
[----:B------:R-:W3:Y:S08]  /*bb90*/  LDC.64 R4, c[0x0][0x988] ;  /* 0x00026200ff047b82 */ /* 0x000ef00000000a00 */
[----:B------:R-:W4:Y:S08]  /*bba0*/  LDC.64 R2, c[0x0][0x9a0] ;  /* 0x00026800ff027b82 */ /* 0x000f300000000a00 */
[----:B------:R-:W5:Y:S08]  /*bbb0*/  S2UR UR4, SR_CTAID.Z ;  /* 0x00000000000479c3 */ /* 0x000f700000002700 */
[----:B------:R-:W5:Y:S01]  /*bbc0*/  LDC R22, c[0x0][0x990] ;  /* 0x00026400ff167b82 */ /* 0x000f620000000800 */
[----:B---3--:R-:W-:Y:S01]  /*bbd0*/  IMAD R7, R5, UR5, RZ ;  /* 0x0000000505077c24 */ /* 0x008fe2000f8e02ff */
[----:B-1----:R-:W-:Y:S01]  /*bbe0*/  SHF.L.U32 R5, R42, 0x10, RZ ;  /* 0x000000102a057819 */ /* 0x002fe200000006ff */
[----:B------:R-:W-:Y:S01]  /*bbf0*/  IMAD R40, R43, R4, RZ ;  /* 0x000000042b287224 */ /* 0x000fe200078e02ff */
[----:B--2---:R-:W-:-:S02]  /*bc00*/  SHF.L.U32 R0, R0, 0x7, RZ ;  /* 0x0000000700007819 */ /* 0x004fc400000006ff */
[----:B------:R-:W-:Y:S02]  /*bc10*/  SHF.R.U32.HI R42, RZ, 0x3, R42 ;  /* 0x00000003ff2a7819 */ /* 0x000fe4000001162a */
[----:B------:R-:W1:Y:S01]  /*bc20*/  LDC R6, c[0x0][0x9a8] ;  /* 0x00026a00ff067b82 */ /* 0x000e620000000800 */
[----:B----4-:R-:W-:Y:S01]  /*bc30*/  IMAD R3, R3, UR5, RZ ;  /* 0x0000000503037c24 */ /* 0x010fe2000f8e02ff */
[----:B------:R-:W-:Y:S01]  /*bc40*/  LOP3.LUT R5, R5, 0x600010, R42, 0xc8, !PT ;  /* 0x0060001005057812 */ /* 0x000fe200078ec82a */
[C---:B------:R-:W-:Y:S01]  /*bc50*/  IMAD R7, R0.reuse, R4, R7 ;  /* 0x0000000400077224 */ /* 0x040fe200078e0207 */
[C---:B------:R-:W-:Y:S01]  /*bc60*/  LOP3.LUT R41, R0.reuse, 0x7f, R72, 0xf8, !PT ;  /* 0x0000007f00297812 */ /* 0x040fe200078ef848 */
[-C--:B------:R-:W-:Y:S01]  /*bc70*/  IMAD R3, R0, R2.reuse, R3 ;  /* 0x0000000200037224 */ /* 0x080fe200078e0203 */
[----:B------:R-:W-:Y:S01]  /*bc80*/  LOP3.LUT R48, R5, 0x100, RZ, 0xfc, !PT ;  /* 0x0000010005307812 */ /* 0x000fe200078efcff */
[----:B------:R-:W-:Y:S01]  /*bc90*/  IMAD R43, R43, R2, RZ ;  /* 0x000000022b2b7224 */ /* 0x000fe200078e02ff */
[----:B------:R-:W-:Y:S01]  /*bca0*/  SHF.R.S32.HI R23, RZ, 0x1f, R40 ;  /* 0x0000001fff177819 */ /* 0x000fe20000011428 */
[----:B-----5:R-:W-:-:S02]  /*bcb0*/  IMAD R22, R22, UR4, R7 ;  /* 0x0000000416167c24 */ /* 0x020fc4000f8e0207 */
[----:B-1----:R-:W-:Y:S01]  /*bcc0*/  IMAD R2, R6, UR4, R3 ;  /* 0x0000000406027c24 */ /* 0x002fe2000f8e0203 */
[----:B------:R-:W-:Y:S01]  /*bcd0*/  IADD3 R3, PT, PT, R48, -0xc0, RZ ;  /* 0xffffff4030037810 */ /* 0x000fe20007ffe0ff */
[----:B------:R-:W-:Y:S05]  /*bce0*/  @!P0 BRA `(.L_x_207) ;  /* 0x0000000000048947 */ /* 0x000fea0003800000 */
[----:B------:R-:W-:Y:S05]  /*bcf0*/  BPT.TRAP 0x1 ;  /* 0x000000040000795c */ /* 0x000fea0000300000 */
.L_x_207:
[----:B------:R-:W-:Y:S05]  /*bd00*/  BSYNC.RECONVERGENT B0 ;  /* 0x0000000000007941 */ /* 0x000fea0003800200 */
.L_x_206:
[----:B------:R-:W-:Y:S02]  /*bd10*/  SHF.L.U32 R0, RZ, 0x1f, RZ ;  /* 0x0000001fff007819 */ /* 0x000fe400000006ff */
[----:B------:R-:W-:Y:S02]  /*bd20*/  SHF.R.U32.HI R49, RZ, 0x5, R72 ;  /* 0x00000005ff317819 */ /* 0x000fe40000011648 */
[----:B------:R-:W1:Y:S01]  /*bd30*/  SYNCS.PHASECHK.TRANS64.TRYWAIT P1, [UR36+0x248a0], R0 ;  /* 0x0248a000ff0075a7 */ /* 0x000e620008021124 */
[----:B------:R-:W-:Y:S02]  /*bd40*/  SHF.R.U32.HI R3, RZ, 0x15, R3 ;  /* 0x00000015ff037819 */ /* 0x000fe40000011603 */
[----:B------:R-:W-:-:S04]  /*bd50*/  LOP3.LUT R49, R49, 0x3, RZ, 0xc0, !PT ;  /* 0x0000000331317812 */ /* 0x000fc800078ec0ff */
[----:B------:R-:W-:Y:S01]  /*bd60*/  ISETP.NE.AND P0, PT, R49, R3, PT ;  /* 0x000000033100720c */ /* 0x000fe20003f05270 */
[----:B-1----:R-:W-:-:S12]  /*bd70*/  @!P1 BRA `(.L_x_208) ;  /* 0x0000002800089947 */ /* 0x002fd80003800000 */
.L_x_292:
[----:B------:R-:W-:Y:S05]  /*bd80*/  @!P0 BRA `(.L_x_209) ;  /* 0x0000000000408947 */ /* 0x000fea0003800000 */
[----:B------:R-:W-:Y:S01]  /*bd90*/  MOV R14, 0x0 ;  /* 0x00000000000e7802 */ /* 0x000fe20000000f00 */
[----:B------:R-:W2:Y:S01]  /*bda0*/  LDCU.64 UR8, c[0x4][0x80] ;  /* 0x01001000ff0877ac */ /* 0x000ea20008000a00 */
[----:B------:R-:W-:Y:S02]  /*bdb0*/  HFMA2 R12, -RZ, RZ, 0, 5.9604644775390625e-08 ;  /* 0x00000001ff0c7431 */ /* 0x000fe400000001ff */
[----:B------:R-:W-:Y:S01]  /*bdc0*/  IMAD.MOV.U32 R8, RZ, RZ, 0x192 ;  /* 0x00000192ff087424 */ /* 0x000fe200078e00ff */
[----:B------:R-:W3:Y:S01]  /*bdd0*/  LDCU.64 UR6, c[0x4][0x88] ;  /* 0x01001100ff0677ac */ /* 0x000ee20008000a00 */
[----:B------:R-:W4:Y:S01]  /*bde0*/  LDC.64 R14, c[0x4][R14] ;  /* 0x010000000e0e7b82 */ /* 0x000f220000000a00 */
[----:B------:R-:W-:Y:S01]  /*bdf0*/  IMAD.MOV.U32 R13, RZ, RZ, RZ ;  /* 0x000000ffff0d7224 */ /* 0x000fe200078e00ff */
[----:B------:R-:W5:Y:S01]  /*be00*/  LDCU.64 UR4, c[0x4][0x8] ;  /* 0x01000100ff0477ac */ /* 0x000f620008000a00 */
[----:B--2---:R-:W-:Y:S01]  /*be10*/  IMAD.U32 R4, RZ, RZ, UR8 ;  /* 0x00000008ff047e24 */ /* 0x004fe2000f8e00ff */
[----:B------:R-:W-:Y:S01]  /*be20*/  MOV R5, UR9 ;  /* 0x0000000900057c02 */ /* 0x000fe20008000f00 */
[----:B---3--:R-:W-:Y:S01]  /*be30*/  IMAD.U32 R6, RZ, RZ, UR6 ;  /* 0x00000006ff067e24 */ /* 0x008fe2000f8e00ff */
[----:B------:R-:W-:Y:S01]  /*be40*/  MOV R7, UR7 ;  /* 0x0000000700077c02 */ /* 0x000fe20008000f00 */
[----:B-----5:R-:W-:Y:S01]  /*be50*/  IMAD.U32 R10, RZ, RZ, UR4 ;  /* 0x00000004ff0a7e24 */ /* 0x020fe2000f8e00ff */
[----:B------:R-:W-:-:S02]  /*be60*/  MOV R11, UR5 ;  /* 0x00000005000b7c02 */ /* 0x000fc40008000f00 */
[----:B------:R-:W-:-:S07]  /*be70*/  LEPC R20, `(.L_x_209) ;  /* 0x000000001014794e */ /* 0x000fce0000000000 */
[----:B-1--4-:R-:W-:Y:S05]  /*be80*/  CALL.ABS.NOINC R14 ;  /* 0x000000000e007343 */ /* 0x012fea0003c00000 */
.L_x_209:
[C---:B-1----:R-:W-:Y:S01]  /*be90*/  VIADD R0, R48.reuse, 0xffffff60 ;  /* 0xffffff6030007836 */ /* 0x042fe20000000000 */
[----:B------:R-:W-:Y:S05]  /*bea0*/  WARPSYNC.ALL ;  /* 0x0000000000007948 */ /* 0x000fea0003800000 */
[----:B------:R-:W-:Y:S02]  /*beb0*/  SHF.R.U32.HI R0, RZ, 0x15, R0 ;  /* 0x00000015ff007819 */ /* 0x000fe40000011600 */
[----:B------:R-:W-:Y:S02]  /*bec0*/  R2UR UR4, R48 ;  /* 0x00000000300472ca */ /* 0x000fe400000e0000 */
[----:B------:R-:W-:-:S11]  /*bed0*/  ISETP.NE.AND P0, PT, R49, R0, PT ;  /* 0x000000003100720c */ /* 0x000fd60003f05270 */
[----:B------:R-:W1:Y:S02]  /*bee0*/  LDTM.x16 R24, tmem[UR4+-0xc0] ;  /* 0xffff4004001879ee */ /* 0x000e64000824ff00 */
[----:B-1----:R-:W-:Y:S05]  /*bef0*/  @!P0 BRA `(.L_x_210) ;  /* 0x0000000000408947 */ /* 0x002fea0003800000 */
[----:B------:R-:W-:Y:S01]  /*bf00*/  MOV R14, 0x0 ;  /* 0x00000000000e7802 */ /* 0x000fe20000000f00 */
[----:B------:R-:W1:Y:S01]  /*bf10*/  LDCU.64 UR8, c[0x4][0x80] ;  /* 0x01001000ff0877ac */ /* 0x000e620008000a00 */
[----:B------:R-:W-:Y:S02]  /*bf20*/  HFMA2 R12, -RZ, RZ, 0, 5.9604644775390625e-08 ;  /* 0x00000001ff0c7431 */ /* 0x000fe400000001ff */
[----:B------:R-:W-:Y:S01]  /*bf30*/  IMAD.MOV.U32 R8, RZ, RZ, 0x192 ;  /* 0x00000192ff087424 */ /* 0x000fe200078e00ff */
[----:B------:R-:W2:Y:S01]  /*bf40*/  LDCU.64 UR6, c[0x4][0x88] ;  /* 0x01001100ff0677ac */ /* 0x000ea20008000a00 */
[----:B------:R-:W3:Y:S01]  /*bf50*/  LDC.64 R14, c[0x4][R14] ;  /* 0x010000000e0e7b82 */ /* 0x000ee20000000a00 */
[----:B------:R-:W-:Y:S01]  /*bf60*/  IMAD.MOV.U32 R13, RZ, RZ, RZ ;  /* 0x000000ffff0d7224 */ /* 0x000fe200078e00ff */
[----:B------:R-:W4:Y:S01]  /*bf70*/  LDCU.64 UR4, c[0x4][0x8] ;  /* 0x01000100ff0477ac */ /* 0x000f220008000a00 */
[----:B-1----:R-:W-:Y:S01]  /*bf80*/  IMAD.U32 R4, RZ, RZ, UR8 ;  /* 0x00000008ff047e24 */ /* 0x002fe2000f8e00ff */
[----:B------:R-:W-:Y:S01]  /*bf90*/  MOV R5, UR9 ;  /* 0x0000000900057c02 */ /* 0x000fe20008000f00 */
[----:B--2---:R-:W-:Y:S01]  /*bfa0*/  IMAD.U32 R6, RZ, RZ, UR6 ;  /* 0x00000006ff067e24 */ /* 0x004fe2000f8e00ff */
[----:B------:R-:W-:Y:S01]  /*bfb0*/  MOV R7, UR7 ;  /* 0x0000000700077c02 */ /* 0x000fe20008000f00 */
[----:B----4-:R-:W-:Y:S01]  /*bfc0*/  IMAD.U32 R10, RZ, RZ, UR4 ;  /* 0x00000004ff0a7e24 */ /* 0x010fe2000f8e00ff */
[----:B------:R-:W-:-:S02]  /*bfd0*/  MOV R11, UR5 ;  /* 0x00000005000b7c02 */ /* 0x000fc40008000f00 */
[----:B------:R-:W-:-:S07]  /*bfe0*/  LEPC R20, `(.L_x_210) ;  /* 0x000000001014794e */ /* 0x000fce0000000000 */
[----:B---3--:R-:W-:Y:S05]  /*bff0*/  CALL.ABS.NOINC R14 ;  /* 0x000000000e007343 */ /* 0x008fea0003c00000 */
.L_x_210:
[----:B------:R-:W1:Y:S01]  /*c000*/  LDC.64 R46, c[0x0][0x358] ;  /* 0x0000d600ff2e7b82 */ /* 0x000e620000000a00 */
[----:B------:R-:W-:Y:S05]  /*c010*/  WARPSYNC.ALL ;  /* 0x0000000000007948 */ /* 0x000fea0003800000 */
[----:B------:R-:W-:Y:S02]  /*c020*/  LOP3.LUT R42, R42, 0x10, RZ, 0xc0, !PT ;  /* 0x000000102a2a7812 */ /* 0x000fe400078ec0ff */
[----:B------:R-:W-:Y:S01]  /*c030*/  R2UR UR4, R48 ;  /* 0x00000000300472ca */ /* 0x000fe200000e0000 */
[----:B------:R-:W2:Y:S01]  /*c040*/  LDCU UR9, c[0x0][0x38c] ;  /* 0x00007180ff0977ac */ /* 0x000ea20008000800 */
[----:B------:R-:W-:Y:S01]  /*c050*/  IADD3 R2, P2, P1, R2, R43, R42 ;  /* 0x0000002b02027210 */ /* 0x000fe2000795e02a */
[C---:B------:R-:W-:Y:S01]  /*c060*/  VIADD R45, R42.reuse, 0x8 ;  /* 0x000000082a2d7836 */ /* 0x040fe20000000000 */
[----:B------:R-:W-:Y:S01]  /*c070*/  SHF.R.S32.HI R0, RZ, 0x1f, R43 ;  /* 0x0000001fff007819 */ /* 0x000fe2000001142b */
[----:B------:R-:W3:Y:S01]  /*c080*/  LDCU UR8, c[0x0][0x384] ;  /* 0x00007080ff0877ac */ /* 0x000ee20008000800 */
[C---:B------:R-:W-:Y:S01]  /*c090*/  VIADD R44, R42.reuse, 0x20 ;  /* 0x000000202a2c7836 */ /* 0x040fe20000000000 */
[----:B------:R-:W4:Y:S01]  /*c0a0*/  S2UR UR37, SR_CgaCtaId ;  /* 0x00000000002579c3 */ /* 0x000f220000008800 */
[----:B------:R-:W-:Y:S01]  /*c0b0*/  VIADD R43, R42, 0x28 ;  /* 0x000000282a2b7836 */ /* 0x000fe20000000000 */
[----:B------:R-:W5:Y:S01]  /*c0c0*/  LDCU.64 UR6, c[0x0][0x998] ;  /* 0x00013300ff0677ac */ /* 0x000f620008000a00 */
[----:B------:R-:W-:Y:S01]  /*c0d0*/  IADD3.X R0, PT, PT, RZ, R0, RZ, P2, P1 ;  /* 0x00000000ff007210 */ /* 0x000fe200017e24ff */
[----:B------:R-:W-:Y:S01]  /*c0e0*/  BSSY.RECONVERGENT B0, `(.L_x_211) ;  /* 0x000002a000007945 */ /* 0x000fe20003800200 */
[----:B------:R-:W-:Y:S01]  /*c0f0*/  ISETP.NE.AND P0, PT, R52, 0x3, PT ;  /* 0x000000033400780c */ /* 0x000fe20003f05270 */
[----:B------:R-:W4:Y:S01]  /*c100*/  LDTM.x16 R4, tmem[UR4+-0xa0] ;  /* 0xffff6004000479ee */ /* 0x000f22000824ff00 */
[----:B--2---:R-:W-:-:S02]  /*c110*/  ISETP.GE.AND P5, PT, R42, UR9, PT ;  /* 0x000000092a007c0c */ /* 0x004fc4000bfa6270 */
[----:B------:R-:W-:Y:S02]  /*c120*/  ISETP.GE.AND P4, PT, R45, UR9, PT ;  /* 0x000000092d007c0c */ /* 0x000fe4000bf86270 */
[----:B---3--:R-:W-:Y:S02]  /*c130*/  ISETP.GE.U32.OR P5, PT, R41, UR8, P5 ;  /* 0x0000000829007c0c */ /* 0x008fe4000afa6470 */
[----:B------:R-:W-:Y:S02]  /*c140*/  ISETP.GE.AND P3, PT, R44, UR9, PT ;  /* 0x000000092c007c0c */ /* 0x000fe4000bf66270 */
[C---:B-----5:R-:W-:Y:S02]  /*c150*/  LEA R20, P1, R2.reuse, UR6, 0x1 ;  /* 0x0000000602147c11 */ /* 0x060fe4000f8208ff */
[----:B------:R-:W-:Y:S02]  /*c160*/  ISETP.GE.AND P2, PT, R43, UR9, PT ;  /* 0x000000092b007c0c */ /* 0x000fe4000bf46270 */
[----:B------:R-:W-:-:S02]  /*c170*/  LEA.HI.X R21, R2, UR7, R0, 0x1, P1 ;  /* 0x0000000702157c11 */ /* 0x000fc400088f0c00 */
[C---:B------:R-:W-:Y:S02]  /*c180*/  ISETP.GE.U32.OR P4, PT, R41.reuse, UR8, P4 ;  /* 0x0000000829007c0c */ /* 0x040fe4000a786470 */
[C---:B------:R-:W-:Y:S02]  /*c190*/  ISETP.GE.U32.OR P3, PT, R41.reuse, UR8, P3 ;  /* 0x0000000829007c0c */ /* 0x040fe40009f66470 */
[----:B------:R-:W-:Y:S02]  /*c1a0*/  ISETP.GE.U32.OR P2, PT, R41, UR8, P2 ;  /* 0x0000000829007c0c */ /* 0x000fe40009746470 */
[----:B----4-:R-:W-:Y:S02]  /*c1b0*/  F2FP.BF16.F32.PACK_AB R0, R5, R4 ;  /* 0x000000040500723e */ /* 0x010fe400000010ff */
[----:B------:R-:W-:Y:S01]  /*c1c0*/  F2FP.BF16.F32.PACK_AB R2, R7, R6 ;  /* 0x000000060702723e */ /* 0x000fe200000010ff */
[----:B-1----:R-:W-:Y:S08]  /*c1d0*/  @P5 BRA `(.L_x_212) ;  /* 0x0000000000685947 */ /* 0x002ff00003800000 */
[----:B------:R-:W-:Y:S02]  /*c1e0*/  F2FP.BF16.F32.PACK_AB R28, R29, R28 ;  /* 0x0000001c1d1c723e */ /* 0x000fe400000010ff */
[----:B------:R-:W-:Y:S02]  /*c1f0*/  F2FP.BF16.F32.PACK_AB R30, R31, R30 ;  /* 0x0000001e1f1e723e */ /* 0x000fe400000010ff */
[----:B------:R-:W-:Y:S02]  /*c200*/  PRMT R4, R28, 0x7632, R4 ;  /* 0x000076321c047816 */ /* 0x000fe40000000004 */
[----:B------:R-:W-:Y:S02]  /*c210*/  F2FP.BF16.F32.PACK_AB R24, R25, R24 ;  /* 0x000000181918723e */ /* 0x000fe400000010ff */
[----:B------:R-:W-:Y:S02]  /*c220*/  LOP3.LUT R4, R4, 0xffff, RZ, 0xc0, !PT ;  /* 0x0000ffff04047812 */ /* 0x000fe400078ec0ff */
[----:B------:R-:W-:-:S02]  /*c230*/  PRMT R6, R30, 0x7632, R6 ;  /* 0x000076321e067816 */ /* 0x000fc40000000006 */
[----:B------:R-:W-:Y:S01]  /*c240*/  PRMT R3, R24, 0x7632, R3 ;  /* 0x0000763218037816 */ /* 0x000fe20000000003 */
[----:B------:R-:W-:Y:S01]  /*c250*/  IMAD.WIDE.U32 R56, R4, 0x10000, RZ ;  /* 0x0001000004387825 */ /* 0x000fe200078e00ff */
[----:B------:R-:W-:Y:S02]  /*c260*/  F2FP.BF16.F32.PACK_AB R26, R27, R26 ;  /* 0x0000001a1b1a723e */ /* 0x000fe400000010ff */
[----:B------:R-:W-:Y:S01]  /*c270*/  LOP3.LUT R3, R3, 0xffff, RZ, 0xc0, !PT ;  /* 0x0000ffff03037812 */ /* 0x000fe200078ec0ff */
[----:B------:R-:W-:Y:S01]  /*c280*/  IMAD.U32 R6, R6, 0x10000, RZ ;  /* 0x0001000006067824 */ /* 0x000fe200078e00ff */
[----:B------:R-:W-:Y:S02]  /*c290*/  LOP3.LUT R30, R57, 0xffff, R30, 0xf8, !PT ;  /* 0x0000ffff391e7812 */ /* 0x000fe400078ef81e */
[----:B------:R-:W-:Y:S01]  /*c2a0*/  LOP3.LUT R7, R56, 0xffff, R28, 0xf8, !PT ;  /* 0x0000ffff38077812 */ /* 0x000fe200078ef81c */
[----:B------:R-:W-:Y:S01]  /*c2b0*/  IMAD.WIDE.U32 R54, R3, 0x10000, RZ ;  /* 0x0001000003367825 */ /* 0x000fe200078e00ff */
[----:B------:R-:W-:-:S02]  /*c2c0*/  LOP3.LUT R6, R30, R6, RZ, 0xfc, !PT ;  /* 0x000000061e067212 */ /* 0x000fc400078efcff */
[----:B------:R-:W-:Y:S02]  /*c2d0*/  PRMT R5, R26, 0x7632, R5 ;  /* 0x000076321a057816 */ /* 0x000fe40000000005 */
[----:B------:R-:W-:Y:S02]  /*c2e0*/  R2UR UR4, R46 ;  /* 0x000000002e0472ca */ /* 0x000fe400000e0000 */
[----:B------:R-:W-:Y:S01]  /*c2f0*/  R2UR UR5, R47 ;  /* 0x000000002f0572ca */ /* 0x000fe200000e0000 */
[----:B------:R-:W-:Y:S01]  /*c300*/  IMAD.U32 R5, R5, 0x10000, RZ ;  /* 0x0001000005057824 */ /* 0x000fe200078e00ff */
[-C--:B------:R-:W-:Y:S02]  /*c310*/  LOP3.LUT R7, R7, R6.reuse, RZ, 0x3c, !PT ;  /* 0x0000000607077212 */ /* 0x080fe400078e3cff */
[----:B------:R-:W-:Y:S02]  /*c320*/  LOP3.LUT R26, R55, 0xffff, R26, 0xf8, !PT ;  /* 0x0000ffff371a7812 */ /* 0x000fe400078ef81a */
[----:B------:R-:W-:-:S02]  /*c330*/  LOP3.LUT R6, R7, R6, RZ, 0x3c, !PT ;  /* 0x0000000607067212 */ /* 0x000fc400078e3cff */
[----:B------:R-:W-:Y:S02]  /*c340*/  LOP3.LUT R4, R54, 0xffff, R24, 0xf8, !PT ;  /* 0x0000ffff36047812 */ /* 0x000fe400078ef818 */
[----:B------:R-:W-:Y:S02]  /*c350*/  LOP3.LUT R5, R26, R5, RZ, 0xfc, !PT ;  /* 0x000000051a057212 */ /* 0x000fe400078efcff */
[----:B------:R-:W-:-:S05]  /*c360*/  LOP3.LUT R7, R7, R6, RZ, 0x3c, !PT ;  /* 0x0000000607077212 */ /* 0x000fca00078e3cff */
[----:B------:R1:W-:Y:S02]  /*c370*/  STG.E.128 desc[UR4][R20.64], R4 ;  /* 0x0000000414007986 */ /* 0x0003e4000c101d04 */
.L_x_212:
[----:B------:R-:W-:Y:S05]  /*c380*/  BSYNC.RECONVERGENT B0 ;  /* 0x0000000000007941 */ /* 0x000fea0003800200 */
.L_x_211:
[----:B------:R-:W-:Y:S04]  /*c390*/  BSSY.RECONVERGENT B0, `(.L_x_213) ;  /* 0x000001c000007945 */ /* 0x000fe80003800200 */
[----:B------:R-:W-:Y:S05]  /*c3a0*/  @P4 BRA `(.L_x_214) ;  /* 0x0000000000684947 */ /* 0x000fea0003800000 */
[----:B------:R-:W-:Y:S02]  /*c3b0*/  F2FP.BF16.F32.PACK_AB R36, R37, R36 ;  /* 0x000000242524723e */ /* 0x000fe400000010ff */
[----:B------:R-:W-:Y:S02]  /*c3c0*/  F2FP.BF16.F32.PACK_AB R38, R39, R38 ;  /* 0x000000262726723e */ /* 0x000fe400000010ff */
[----:B-1----:R-:W-:Y:S02]  /*c3d0*/  PRMT R4, R36, 0x7632, R4 ;  /* 0x0000763224047816 */ /* 0x002fe40000000004 */
        /* <DEDUP_REMOVED lines=23> */
.L_x_214:
[----:B------:R-:W-:Y:S05]  /*c550*/  BSYNC.RECONVERGENT B0 ;  /* 0x0000000000007941 */ /* 0x000fea0003800200 */
.L_x_213:
[----:B------:R-:W-:Y:S01]  /*c560*/  BSSY.RECONVERGENT B0, `(.L_x_215) ;  /* 0x000001a000007945 */ /* 0x000fe20003800200 */
[----:B------:R-:W-:Y:S02]  /*c570*/  PRMT R3, R0, 0x7632, R3 ;  /* 0x0000763200037816 */ /* 0x000fe40000000003 */
[----:B-12---:R-:W-:Y:S01]  /*c580*/  PRMT R4, R2, 0x7632, R4 ;  /* 0x0000763202047816 */ /* 0x006fe20000000004 */
[----:B------:R-:W-:Y:S06]  /*c590*/  @P3 BRA `(.L_x_216) ;  /* 0x0000000000583947 */ /* 0x000fec0003800000 */
[----:B------:R-:W-:Y:S01]  /*c5a0*/  F2FP.BF16.F32.PACK_AB R8, R9, R8 ;  /* 0x000000080908723e */ /* 0x000fe200000010ff */
[----:B------:R-:W-:Y:S01]  /*c5b0*/  IMAD.U32 R4, R4, 0x10000, RZ ;  /* 0x0001000004047824 */ /* 0x000fe200078e00ff */
[----:B------:R-:W-:Y:S02]  /*c5c0*/  LOP3.LUT R3, R3, 0xffff, RZ, 0xc0, !PT ;  /* 0x0000ffff03037812 */ /* 0x000fe400078ec0ff */
[----:B------:R-:W-:Y:S02]  /*c5d0*/  PRMT R5, R8, 0x7632, R5 ;  /* 0x0000763208057816 */ /* 0x000fe40000000005 */
[----:B------:R-:W-:Y:S01]  /*c5e0*/  F2FP.BF16.F32.PACK_AB R10, R11, R10 ;  /* 0x0000000a0b0a723e */ /* 0x000fe200000010ff */
[----:B------:R-:W-:Y:S01]  /*c5f0*/  IMAD.WIDE.U32 R6, R3, 0x10000, RZ ;  /* 0x0001000003067825 */ /* 0x000fe200078e00ff */
[----:B------:R-:W-:Y:S02]  /*c600*/  LOP3.LUT R5, R5, 0xffff, RZ, 0xc0, !PT ;  /* 0x0000ffff05057812 */ /* 0x000fe400078ec0ff */
[----:B------:R-:W-:-:S02]  /*c610*/  PRMT R3, R10, 0x7632, R3 ;  /* 0x000076320a037816 */ /* 0x000fc40000000003 */
[----:B------:R-:W-:Y:S01]  /*c620*/  LOP3.LUT R2, R7, 0xffff, R2, 0xf8, !PT ;  /* 0x0000ffff07027812 */ /* 0x000fe200078ef802 */
[----:B------:R-:W-:Y:S01]  /*c630*/  IMAD.WIDE.U32 R24, R5, 0x10000, RZ ;  /* 0x0001000005187825 */ /* 0x000fe200078e00ff */
[----:B------:R-:W-:Y:S02]  /*c640*/  R2UR UR4, R46 ;  /* 0x000000002e0472ca */ /* 0x000fe400000e0000 */
[----:B------:R-:W-:Y:S01]  /*c650*/  R2UR UR5, R47 ;  /* 0x000000002f0572ca */ /* 0x000fe200000e0000 */
[----:B------:R-:W-:Y:S01]  /*c660*/  IMAD.U32 R3, R3, 0x10000, RZ ;  /* 0x0001000003037824 */ /* 0x000fe200078e00ff */
[----:B------:R-:W-:Y:S02]  /*c670*/  LOP3.LUT R10, R25, 0xffff, R10, 0xf8, !PT ;  /* 0x0000ffff190a7812 */ /* 0x000fe400078ef80a */
[----:B------:R-:W-:Y:S02]  /*c680*/  LOP3.LUT R4, R2, R4, RZ, 0xfc, !PT ;  /* 0x0000000402047212 */ /* 0x000fe400078efcff */
[----:B------:R-:W-:-:S02]  /*c690*/  LOP3.LUT R0, R6, 0xffff, R0, 0xf8, !PT ;  /* 0x0000ffff06007812 */ /* 0x000fc400078ef800 */
[----:B------:R-:W-:Y:S01]  /*c6a0*/  LOP3.LUT R3, R10, R3, RZ, 0xfc, !PT ;  /* 0x000000030a037212 */ /* 0x000fe200078efcff */
[----:B------:R-:W-:Y:S01]  /*c6b0*/  IMAD.MOV.U32 R5, RZ, RZ, R4 ;  /* 0x000000ffff057224 */ /* 0x000fe200078e0004 */
[----:B------:R-:W-:Y:S01]  /*c6c0*/  LOP3.LUT R6, R24, 0xffff, R8, 0xf8, !PT ;  /* 0x0000ffff18067812 */ /* 0x000fe200078ef808 */
[----:B------:R-:W-:Y:S02]  /*c6d0*/  IMAD.MOV.U32 R4, RZ, RZ, R0 ;  /* 0x000000ffff047224 */ /* 0x000fe400078e0000 */
[----:B------:R-:W-:-:S05]  /*c6e0*/  IMAD.MOV.U32 R7, RZ, RZ, R3 ;  /* 0x000000ffff077224 */ /* 0x000fca00078e0003 */
[----:B------:R1:W-:Y:S02]  /*c6f0*/  STG.E.128 desc[UR4][R20.64+0x40], R4 ;  /* 0x0000400414007986 */ /* 0x0003e4000c101d04 */
.L_x_216:
[----:B------:R-:W-:Y:S05]  /*c700*/  BSYNC.RECONVERGENT B0 ;  /* 0x0000000000007941 */ /* 0x000fea0003800200 */
.L_x_215:
[----:B------:R-:W-:Y:S04]  /*c710*/  BSSY.RECONVERGENT B0, `(.L_x_217) ;  /* 0x000001b000007945 */ /* 0x000fe80003800200 */
[----:B------:R-:W-:Y:S05]  /*c720*/  @P2 BRA `(.L_x_218) ;  /* 0x0000000000642947 */ /* 0x000fea0003800000 */
[----:B------:R-:W-:Y:S02]  /*c730*/  F2FP.BF16.F32.PACK_AB R12, R13, R12 ;  /* 0x0000000c0d0c723e */ /* 0x000fe400000010ff */
[----:B------:R-:W-:Y:S02]  /*c740*/  F2FP.BF16.F32.PACK_AB R16, R17, R16 ;  /* 0x000000101110723e */ /* 0x000fe400000010ff */
[----:B------:R-:W-:Y:S02]  /*c750*/  PRMT R0, R12, 0x7632, R0 ;  /* 0x000076320c007816 */ /* 0x000fe40000000000 */
[----:B------:R-:W-:Y:S02]  /*c760*/  PRMT R2, R16, 0x7632, R2 ;  /* 0x0000763210027816 */ /* 0x000fe40000000002 */
[----:B------:R-:W-:Y:S02]  /*c770*/  F2FP.BF16.F32.PACK_AB R14, R15, R14 ;  /* 0x0000000e0f0e723e */ /* 0x000fe400000010ff */
[----:B------:R-:W-:-:S02]  /*c780*/  LOP3.LUT R0, R0, 0xffff, RZ, 0xc0, !PT ;  /* 0x0000ffff00007812 */ /* 0x000fc400078ec0ff */
[----:B------:R-:W-:Y:S02]  /*c790*/  F2FP.BF16.F32.PACK_AB R18, R19, R18 ;  /* 0x000000121312723e */ /* 0x000fe400000010ff */
[----:B------:R-:W-:Y:S01]  /*c7a0*/  LOP3.LUT R2, R2, 0xffff, RZ, 0xc0, !PT ;  /* 0x0000ffff02027812 */ /* 0x000fe200078ec0ff */
[----:B-1----:R-:W-:Y:S01]  /*c7b0*/  IMAD.WIDE.U32 R6, R0, 0x10000, RZ ;  /* 0x0001000000067825 */ /* 0x002fe200078e00ff */
[----:B------:R-:W-:Y:S02]  /*c7c0*/  PRMT R3, R14, 0x7632, R3 ;  /* 0x000076320e037816 */ /* 0x000fe40000000003 */
[----:B------:R-:W-:Y:S01]  /*c7d0*/  PRMT R4, R18, 0x7632, R4 ;  /* 0x0000763212047816 */ /* 0x000fe20000000004 */
[----:B------:R-:W-:Y:S01]  /*c7e0*/  IMAD.WIDE.U32 R8, R2, 0x10000, RZ ;  /* 0x0001000002087825 */ /* 0x000fe200078e00ff */
[----:B------:R-:W-:Y:S02]  /*c7f0*/  LOP3.LUT R14, R7, 0xffff, R14, 0xf8, !PT ;  /* 0x0000ffff070e7812 */ /* 0x000fe400078ef80e */
[----:B------:R-:W-:Y:S01]  /*c800*/  R2UR UR4, R46 ;  /* 0x000000002e0472ca */ /* 0x000fe200000e0000 */
[----:B------:R-:W-:Y:S01]  /*c810*/  IMAD.U32 R3, R3, 0x10000, RZ ;  /* 0x0001000003037824 */ /* 0x000fe200078e00ff */
[----:B------:R-:W-:Y:S01]  /*c820*/  R2UR UR5, R47 ;  /* 0x000000002f0572ca */ /* 0x000fe200000e0000 */
[----:B------:R-:W-:Y:S01]  /*c830*/  IMAD.U32 R4, R4, 0x10000, RZ ;  /* 0x0001000004047824 */ /* 0x000fe200078e00ff */
[----:B------:R-:W-:-:S02]  /*c840*/  LOP3.LUT R18, R9, 0xffff, R18, 0xf8, !PT ;  /* 0x0000ffff09127812 */ /* 0x000fc400078ef812 */
[----:B------:R-:W-:Y:S02]  /*c850*/  LOP3.LUT R5, R6, 0xffff, R12, 0xf8, !PT ;  /* 0x0000ffff06057812 */ /* 0x000fe400078ef80c */
[----:B------:R-:W-:Y:S02]  /*c860*/  LOP3.LUT R3, R14, R3, RZ, 0xfc, !PT ;  /* 0x000000030e037212 */ /* 0x000fe400078efcff */
[----:B------:R-:W-:Y:S01]  /*c870*/  LOP3.LUT R7, R18, R4, RZ, 0xfc, !PT ;  /* 0x0000000412077212 */ /* 0x000fe200078efcff */
[----:B------:R-:W-:Y:S01]  /*c880*/  IMAD.MOV.U32 R4, RZ, RZ, R5 ;  /* 0x000000ffff047224 */ /* 0x000fe200078e0005 */
[----:B------:R-:W-:Y:S01]  /*c890*/  LOP3.LUT R6, R8, 0xffff, R16, 0xf8, !PT ;  /* 0x0000ffff08067812 */ /* 0x000fe200078ef810 */
[----:B------:R-:W-:-:S05]  /*c8a0*/  IMAD.MOV.U32 R5, RZ, RZ, R3 ;  /* 0x000000ffff057224 */ /* 0x000fca00078e0003 */
[----:B------:R2:W-:Y:S02]  /*c8b0*/  STG.E.128 desc[UR4][R20.64+0x50], R4 ;  /* 0x0000500414007986 */ /* 0x0005e4000c101d04 */
.L_x_218:
[----:B------:R-:W-:Y:S05]  /*c8c0*/  BSYNC.RECONVERGENT B0 ;  /* 0x0000000000007941 */ /* 0x000fea0003800200 */
.L_x_217:
[----:B------:R-:W-:Y:S01]  /*c8d0*/  NOP ;  /* 0x0000000000007918 */ /* 0x000fe20000000000 */
[----:B------:R-:W-:Y:S05]  /*c8e0*/  @!P0 BRA `(.L_x_219) ;  /* 0x0000000000088947 */ /* 0x000fea0003800000 */
[----:B------:R-:W-:Y:S05]  /*c8f0*/  BPT.TRAP 0x1 ;  /* 0x000000040000795c */ /* 0x000fea0000300000 */
[----:B------:R-:W-:Y:S05]  /*c900*/  BPT.TRAP 0x1 ;  /* 0x000000040000795c */ /* 0x000fea0000300000 */
.L_x_219:
[----:B------:R-:W-:-:S04]  /*c910*/  UIADD3 UR4, UPT, UPT, UR36, 0x248b0, URZ ;  /* 0x000248b024047890 */ /* 0x000fc8000fffe0ff */
[----:B------:R-:W-:-:S09]  /*c920*/  UPRMT UR4, UR37, 0x654, UR4 ;  /* 0x0000065425047896 */ /* 0x000fd20008000004 */
[----:B------:R-:W-:Y:S01]  /*c930*/  SYNCS.ARRIVE.TRANS64.RED.A1T0 RZ, [UR4], RZ ;  /* 0x000000ffffff79a7 */ /* 0x000fe20008100404 */
[----:B------:R-:W-:Y:S05]  /*c940*/  @!P0 BRA `(.L_x_220) ;  /* 0x0000000000048947 */ /* 0x000fea0003800000 */
[----:B------:R-:W-:Y:S05]  /*c950*/  BPT.TRAP 0x1 ;  /* 0x000000040000795c */ /* 0x000fea0000300000 */
.L_x_220:
[----:B------:R-:W-:Y:S02]  /*c960*/  SHF.L.U32 R2, RZ, 0x1f, RZ ;  /* 0x0000001fff027819 */ /* 0x000fe400000006ff */
[----:B------:R-:W-:Y:S02]  /*c970*/  SHF.R.U32.HI R0, RZ, 0x15, R50 ;  /* 0x00000015ff007819 */ /* 0x000fe40000011632 */
[----:B------:R-:W3:Y:S02]  /*c980*/  SYNCS.PHASECHK.TRANS64.TRYWAIT P1, [UR36+0x248a8], R2 ;  /* 0x0248a802ff0075a7 */ /* 0x000ee40008021124 */
[----:B------:R-:W-:Y:S01]  /*c990*/  ISETP.NE.AND P0, PT, R49, R0, PT ;  /* 0x000000003100720c */ /* 0x000fe20003f05270 */
[----:B---3--:R-:W-:-:S12]  /*c9a0*/  @!P1 BRA `(.L_x_221) ;  /* 0x0000001c00149947 */ /* 0x008fd80003800000 */
.L_x_294:
[----:B------:R-:W-:Y:S05]  /*c9b0*/  @!P0 BRA `(.L_x_222) ;  /* 0x0000000000408947 */ /* 0x000fea0003800000 */
[----:B---3--:R-:W-:Y:S01]  /*c9c0*/  MOV R2, 0x0 ;  /* 0x0000000000027802 */ /* 0x008fe20000000f00 */
[----:B------:R-:W1:Y:S01]  /*c9d0*/  LDCU.64 UR8, c[0x4][0x80] ;  /* 0x01001000ff0877ac */ /* 0x000e620008000a00 */
[----:B------:R-:W-:Y:S02]  /*c9e0*/  HFMA2 R12, -RZ, RZ, 0, 5.9604644775390625e-08 ;  /* 0x00000001ff0c7431 */ /* 0x000fe400000001ff */
[----:B------:R-:W-:Y:S01]  /*c9f0*/  IMAD.MOV.U32 R8, RZ, RZ, 0x192 ;  /* 0x00000192ff087424 */ /* 0x000fe200078e00ff */
[----:B------:R-:W3:Y:S01]  /*ca00*/  LDCU.64 UR6, c[0x4][0x88] ;  /* 0x01001100ff0677ac */ /* 0x000ee20008000a00 */
[----:B------:R-:W4:Y:S01]  /*ca10*/  LDC.64 R2, c[0x4][R2] ;  /* 0x0100000002027b82 */ /* 0x000f220000000a00 */
[----:B------:R-:W-:Y:S01]  /*ca20*/  IMAD.MOV.U32 R13, RZ, RZ, RZ ;  /* 0x000000ffff0d7224 */ /* 0x000fe200078e00ff */
[----:B------:R-:W5:Y:S01]  /*ca30*/  LDCU.64 UR4, c[0x4][0x8] ;  /* 0x01000100ff0477ac */ /* 0x000f620008000a00 */
[----:B-12---:R-:W-:Y:S01]  /*ca40*/  IMAD.U32 R4, RZ, RZ, UR8 ;  /* 0x00000008ff047e24 */ /* 0x006fe2000f8e00ff */
[----:B------:R-:W-:Y:S01]  /*ca50*/  MOV R5, UR9 ;  /* 0x0000000900057c02 */ /* 0x000fe20008000f00 */
[----:B---3--:R-:W-:Y:S01]  /*ca60*/  IMAD.U32 R6, RZ, RZ, UR6 ;  /* 0x00000006ff067e24 */ /* 0x008fe2000f8e00ff */
[----:B------:R-:W-:Y:S01]  /*ca70*/  MOV R7, UR7 ;  /* 0x0000000700077c02 */ /* 0x000fe20008000f00 */
[----:B-----5:R-:W-:Y:S01]  /*ca80*/  IMAD.U32 R10, RZ, RZ, UR4 ;  /* 0x00000004ff0a7e24 */ /* 0x020fe2000f8e00ff */
[----:B------:R-:W-:-:S02]  /*ca90*/  MOV R11, UR5 ;  /* 0x00000005000b7c02 */ /* 0x000fc40008000f00 */
[----:B------:R-:W-:-:S07]  /*caa0*/  LEPC R20, `(.L_x_222) ;  /* 0x000000001014794e */ /* 0x000fce0000000000 */
[----:B----4-:R-:W-:Y:S05]  /*cab0*/  CALL.ABS.NOINC R2 ;  /* 0x0000000002007343 */ /* 0x010fea0003c00000 */
.L_x_222:
[----:B---3--:R-:W-:Y:S01]  /*cac0*/  VIADD R0, R48, 0xffffff20 ;  /* 0xffffff2030007836 */ /* 0x008fe20000000000 */
[----:B------:R-:W-:Y:S05]  /*cad0*/  WARPSYNC.ALL ;  /* 0x0000000000007948 */ /* 0x000fea0003800000 */
[----:B------:R-:W-:Y:S02]  /*cae0*/  SHF.R.U32.HI R0, RZ, 0x15, R0 ;  /* 0x00000015ff007819 */ /* 0x000fe40000011600 */
[----:B------:R-:W-:Y:S02]  /*caf0*/  R2UR UR4, R50 ;  /* 0x00000000320472ca */ /* 0x000fe400000e0000 */
[----:B------:R-:W-:-:S11]  /*cb00*/  ISETP.NE.AND P0, PT, R49, R0, PT ;  /* 0x000000003100720c */ /* 0x000fd60003f05270 */
[----:B------:R-:W3:Y:S02]  /*cb10*/  LDTM.x16 R24, tmem[UR4] ;  /* 0x00000004001879ee */ /* 0x000ee40008240000 */
[----:B---3--:R-:W-:Y:S05]  /*cb20*/  @!P0 BRA `(.L_x_223) ;  /* 0x0000000000408947 */ /* 0x008fea0003800000 */
[----:B------:R-:W-:Y:S01]  /*cb30*/  MOV R2, 0x0 ;  /* 0x0000000000027802 */ /* 0x000fe20000000f00 */
        /* <DEDUP_REMOVED lines=15> */
.L_x_223:
[----:B------:R-:W-:Y:S05]  /*cc30*/  WARPSYNC.ALL ;  /* 0x0000000000007948 */ /* 0x000fea0003800000 */
[----:B------:R-:W-:Y:S01]  /*cc40*/  R2UR UR4, R48 ;  /* 0x00000000300472ca */ /* 0x000fe200000e0000 */
[----:B------:R-:W3:Y:S01]  /*cc50*/  LDCU UR8, c[0x0][0x388] ;  /* 0x00007100ff0877ac */ /* 0x000ee20008000800 */
[----:B------:R-:W-:Y:S01]  /*cc60*/  IADD3 R22, P2, P1, R22, R40, R42 ;  /* 0x0000002816167210 */ /* 0x000fe2000795e02a */
[----:B------:R-:W-:Y:S01]  /*cc70*/  BSSY.RECONVERGENT B0, `(.L_x_224) ;  /* 0x0000037000007945 */ /* 0x000fe20003800200 */
[----:B------:R-:W-:Y:S01]  /*cc80*/  ISETP.NE.AND P0, PT, R52, 0x3, PT ;  /* 0x000000033400780c */ /* 0x000fe20003f05270 */
[----:B------:R-:W4:Y:S01]  /*cc90*/  LDCU UR5, c[0x0][0x384] ;  /* 0x00007080ff0577ac */ /* 0x000f220008000800 */
[----:B------:R-:W-:Y:S01]  /*cca0*/  IADD3.X R23, PT, PT, RZ, R23, RZ, P2, P1 ;  /* 0x00000017ff177210 */ /* 0x000fe200017e24ff */
[----:B------:R-:W5:Y:S06]  /*ccb0*/  LDCU.64 UR6, c[0x0][0x980] ;  /* 0x00013000ff0677ac */ /* 0x000f6c0008000a00 */
[----:B-12---:R-:W1:Y:S01]  /*ccc0*/  LDTM.x16 R4, tmem[UR4+-0xe0] ;  /* 0xffff2004000479ee */ /* 0x006e62000824ff00 */
[----:B------:R-:W1:Y:S01]  /*ccd0*/  LDCU UR4, c[0x0][0x448] ;  /* 0x00008900ff0477ac */ /* 0x000e620008000800 */
[----:B---3--:R-:W-:-:S02]  /*cce0*/  ISETP.GE.AND P6, PT, R42, UR8, PT ;  /* 0x000000082a007c0c */ /* 0x008fc4000bfc6270 */
[----:B------:R-:W-:Y:S02]  /*ccf0*/  ISETP.GE.AND P5, PT, R45, UR8, PT ;  /* 0x000000082d007c0c */ /* 0x000fe4000bfa6270 */
[----:B----4-:R-:W-:Y:S02]  /*cd00*/  ISETP.GE.U32.OR P6, PT, R41, UR5, P6 ;  /* 0x0000000529007c0c */ /* 0x010fe4000b7c6470 */
[----:B------:R-:W-:Y:S02]  /*cd10*/  ISETP.GE.AND P4, PT, R44, UR8, PT ;  /* 0x000000082c007c0c */ /* 0x000fe4000bf86270 */
[----:B------:R-:W-:Y:S02]  /*cd20*/  ISETP.GE.AND P3, PT, R43, UR8, PT ;  /* 0x000000082b007c0c */ /* 0x000fe4000bf66270 */
[----:B-----5:R-:W-:Y:S02]  /*cd30*/  LEA R40, P1, R22, UR6, 0x1 ;  /* 0x0000000616287c11 */ /* 0x020fe4000f8208ff */
[----:B------:R-:W-:-:S02]  /*cd40*/  ISETP.GE.U32.OR P5, PT, R41, UR5, P5 ;  /* 0x0000000529007c0c */ /* 0x000fc4000afa6470 */
[C---:B------:R-:W-:Y:S02]  /*cd50*/  ISETP.GE.U32.OR P4, PT, R41.reuse, UR5, P4 ;  /* 0x0000000529007c0c */ /* 0x040fe4000a786470 */
[----:B------:R-:W-:Y:S02]  /*cd60*/  ISETP.GE.U32.OR P3, PT, R41, UR5, P3 ;  /* 0x0000000529007c0c */ /* 0x000fe40009f66470 */
[----:B------:R-:W-:Y:S01]  /*cd70*/  LEA.HI.X R41, R22, UR7, R23, 0x1, P1 ;  /* 0x0000000716297c11 */ /* 0x000fe200088f0c17 */
[----:B-1----:R-:W-:Y:S01]  /*cd80*/  FMUL R4, R4, UR4 ;  /* 0x0000000404047c20 */ /* 0x002fe20008400000 */
[----:B------:R-:W-:Y:S01]  /*cd90*/  FMUL R5, R5, UR4 ;  /* 0x0000000405057c20 */ /* 0x000fe20008400000 */
[----:B------:R-:W-:Y:S08]  /*cda0*/  @P6 BRA `(.L_x_225) ;  /* 0x00000000008c6947 */ /* 0x000ff00003800000 */
[----:B------:R-:W-:Y:S01]  /*cdb0*/  FMUL R0, R28, UR4 ;  /* 0x000000041c007c20 */ /* 0x000fe20008400000 */
[----:B------:R-:W-:Y:S01]  /*cdc0*/  FMUL R29, R29, UR4 ;  /* 0x000000041d1d7c20 */ /* 0x000fe20008400000 */
[----:B------:R-:W-:Y:S01]  /*cdd0*/  FMUL R2, R26, UR4 ;  /* 0x000000041a027c20 */ /* 0x000fe20008400000 */
[----:B------:R-:W-:Y:S01]  /*cde0*/  FMUL R27, R27, UR4 ;  /* 0x000000041b1b7c20 */ /* 0x000fe20008400000 */
[----:B------:R-:W-:Y:S01]  /*cdf0*/  FMUL R3, R24, UR4 ;  /* 0x0000000418037c20 */ /* 0x000fe20008400000 */
[----:B------:R-:W-:Y:S01]  /*ce00*/  FMUL R25, R25, UR4 ;  /* 0x0000000419197c20 */ /* 0x000fe20008400000 */
[----:B------:R-:W-:Y:S01]  /*ce10*/  F2FP.BF16.F32.PACK_AB R0, R29, R0 ;  /* 0x000000001d00723e */ /* 0x000fe200000010ff */
[----:B------:R-:W-:Y:S01]  /*ce20*/  FMUL R30, R30, UR4 ;  /* 0x000000041e1e7c20 */ /* 0x000fe20008400000 */
[----:B------:R-:W-:Y:S01]  /*ce30*/  F2FP.BF16.F32.PACK_AB R2, R27, R2 ;  /* 0x000000021b02723e */ /* 0x000fe200000010ff */
[----:B------:R-:W-:Y:S01]  /*ce40*/  FMUL R31, R31, UR4 ;  /* 0x000000041f1f7c20 */ /* 0x000fe20008400000 */
[----:B------:R-:W-:-:S02]  /*ce50*/  F2FP.BF16.F32.PACK_AB R3, R25, R3 ;  /* 0x000000031903723e */ /* 0x000fc400000010ff */
[----:B------:R-:W-:Y:S02]  /*ce60*/  PRMT R22, R0, 0x7632, R22 ;  /* 0x0000763200167816 */ /* 0x000fe40000000016 */
[C---:B------:R-:W-:Y:S02]  /*ce70*/  PRMT R21, R2.reuse, 0x7610, R21 ;  /* 0x0000761002157816 */ /* 0x040fe40000000015 */
[----:B------:R-:W-:Y:S02]  /*ce80*/  PRMT R23, R2, 0x7632, R23 ;  /* 0x0000763202177816 */ /* 0x000fe40000000017 */
[----:B------:R-:W-:Y:S02]  /*ce90*/  PRMT R20, R3, 0x7632, R20 ;  /* 0x0000763203147816 */ /* 0x000fe40000000014 */
[----:B------:R-:W-:Y:S01]  /*cea0*/  F2FP.BF16.F32.PACK_AB R2, R31, R30 ;  /* 0x0000001e1f02723e */ /* 0x000fe200000010ff */
[----:B------:R-:W-:Y:S01]  /*ceb0*/  IMAD.U32 R23, R23, 0x10000, RZ ;  /* 0x0001000017177824 */ /* 0x000fe200078e00ff */
[----:B------:R-:W-:-:S02]  /*cec0*/  LOP3.LUT R22, R22, 0xffff, RZ, 0xc0, !PT ;  /* 0x0000ffff16167812 */ /* 0x000fc400078ec0ff */
[----:B------:R-:W-:Y:S02]  /*ced0*/  LOP3.LUT R20, R20, 0xffff, RZ, 0xc0, !PT ;  /* 0x0000ffff14147812 */ /* 0x000fe400078ec0ff */
[----:B------:R-:W-:Y:S01]  /*cee0*/  PRMT R24, R2, 0x7632, R24 ;  /* 0x0000763202187816 */ /* 0x000fe20000000018 */
[----:B------:R-:W-:Y:S01]  /*cef0*/  IMAD.WIDE.U32 R28, R22, 0x10000, RZ ;  /* 0x00010000161c7825 */ /* 0x000fe200078e00ff */
[----:B------:R-:W-:Y:S02]  /*cf00*/  R2UR UR6, R46 ;  /* 0x000000002e0672ca */ /* 0x000fe400000e0000 */
[----:B------:R-:W-:Y:S01]  /*cf10*/  R2UR UR7, R47 ;  /* 0x000000002f0772ca */ /* 0x000fe200000e0000 */
[----:B------:R-:W-:Y:S01]  /*cf20*/  IMAD.WIDE.U32 R26, R20, 0x10000, RZ ;  /* 0x00010000141a7825 */ /* 0x000fe200078e00ff */
[----:B------:R-:W-:Y:S02]  /*cf30*/  LOP3.LUT R2, R29, 0xffff, R2, 0xf8, !PT ;  /* 0x0000ffff1d027812 */ /* 0x000fe400078ef802 */
[----:B------:R-:W-:Y:S01]  /*cf40*/  LOP3.LUT R0, R28, 0xffff, R0, 0xf8, !PT ;  /* 0x0000ffff1c007812 */ /* 0x000fe200078ef800 */
[----:B------:R-:W-:Y:S01]  /*cf50*/  IMAD.U32 R24, R24, 0x10000, RZ ;  /* 0x0001000018187824 */ /* 0x000fe200078e00ff */
[----:B------:R-:W-:-:S02]  /*cf60*/  LOP3.LUT R21, R27, 0xffff, R21, 0xf8, !PT ;  /* 0x0000ffff1b157812 */ /* 0x000fc400078ef815 */
[----:B------:R-:W-:Y:S01]  /*cf70*/  LOP3.LUT R3, R26, 0xffff, R3, 0xf8, !PT ;  /* 0x0000ffff1a037812 */ /* 0x000fe200078ef803 */
[----:B------:R-:W-:Y:S01]  /*cf80*/  IMAD.MOV.U32 R22, RZ, RZ, R0 ;  /* 0x000000ffff167224 */ /* 0x000fe200078e0000 */
[----:B------:R-:W-:Y:S02]  /*cf90*/  LOP3.LUT R2, R2, R24, RZ, 0xfc, !PT ;  /* 0x0000001802027212 */ /* 0x000fe400078efcff */
[----:B------:R-:W-:Y:S01]  /*cfa0*/  LOP3.LUT R21, R21, R23, RZ, 0xfc, !PT ;  /* 0x0000001715157212 */ /* 0x000fe200078efcff */
[----:B------:R-:W-:Y:S02]  /*cfb0*/  IMAD.MOV.U32 R20, RZ, RZ, R3 ;  /* 0x000000ffff147224 */ /* 0x000fe400078e0003 */
[----:B------:R-:W-:-:S05]  /*cfc0*/  IMAD.MOV.U32 R23, RZ, RZ, R2 ;  /* 0x000000ffff177224 */ /* 0x000fca00078e0002 */
[----:B------:R1:W-:Y:S02]  /*cfd0*/  STG.E.128 desc[UR6][R40.64], R20 ;  /* 0x0000001428007986 */ /* 0x0003e4000c101d06 */
.L_x_225:
[----:B------:R-:W-:Y:S05]  /*cfe0*/  BSYNC.RECONVERGENT B0 ;  /* 0x0000000000007941 */ /* 0x000fea0003800200 */
.L_x_224:
[----:B------:R-:W-:Y:S01]  /*cff0*/  BSSY.RECONVERGENT B0, `(.L_x_226) ;  /* 0x0000028000007945 */ /* 0x000fe20003800200 */
[----:B------:R-:W-:Y:S01]  /*d000*/  F2FP.BF16.F32.PACK_AB R0, R5, R4 ;  /* 0x000000040500723e */ /* 0x000fe200000010ff */
[----:B-1----:R-:W-:Y:S01]  /*d010*/  FMUL R20, R6, UR4 ;  /* 0x0000000406147c20 */ /* 0x002fe20008400000 */
[----:B------:R-:W-:Y:S01]  /*d020*/  FMUL R21, R7, UR4 ;  /* 0x0000000407157c20 */ /* 0x000fe20008400000 */
[----:B------:R-:W-:Y:S06]  /*d030*/  @P5 BRA `(.L_x_227) ;  /* 0x00000000008c5947 */ /* 0x000fec0003800000 */
        /* <DEDUP_REMOVED lines=10> */
[----:B------:R-:W-:-:S02]  /*d0e0*/  PRMT R5, R2, 0x7632, R5 ;  /* 0x0000763202057816 */ /* 0x000fc40000000005 */
[----:B------:R-:W-:Y:S02]  /*d0f0*/  PRMT R7, R4, 0x7632, R7 ;  /* 0x0000763204077816 */ /* 0x000fe40000000007 */
[----:B------:R-:W-:Y:S02]  /*d100*/  PRMT R6, R2, 0x7610, R6 ;  /* 0x0000761002067816 */ /* 0x000fe40000000006 */
[----:B------:R-:W-:Y:S02]  /*d110*/  F2FP.BF16.F32.PACK_AB R3, R35, R3 ;  /* 0x000000032303723e */ /* 0x000fe400000010ff */
[----:B------:R-:W-:Y:S02]  /*d120*/  F2FP.BF16.F32.PACK_AB R2, R39, R38 ;  /* 0x000000262702723e */ /* 0x000fe400000010ff */
[----:B------:R-:W-:Y:S02]  /*d130*/  LOP3.LUT R5, R5, 0xffff, RZ, 0xc0, !PT ;  /* 0x0000ffff05057812 */ /* 0x000fe400078ec0ff */
[----:B------:R-:W-:-:S02]  /*d140*/  LOP3.LUT R7, R7, 0xffff, RZ, 0xc0, !PT ;  /* 0x0000ffff07077812 */ /* 0x000fc400078ec0ff */
[----:B------:R-:W-:Y:S01]  /*d150*/  PRMT R22, R3, 0x7632, R22 ;  /* 0x0000763203167816 */ /* 0x000fe20000000016 */
[----:B------:R-:W-:Y:S01]  /*d160*/  IMAD.WIDE.U32 R24, R5, 0x10000, RZ ;  /* 0x0001000005187825 */ /* 0x000fe200078e00ff */
[----:B------:R-:W-:Y:S02]  /*d170*/  PRMT R23, R2, 0x7632, R23 ;  /* 0x0000763202177816 */ /* 0x000fe40000000017 */
[----:B------:R-:W-:Y:S01]  /*d180*/  R2UR UR6, R46 ;  /* 0x000000002e0672ca */ /* 0x000fe200000e0000 */
[----:B------:R-:W-:Y:S01]  /*d190*/  IMAD.WIDE.U32 R26, R7, 0x10000, RZ ;  /* 0x00010000071a7825 */ /* 0x000fe200078e00ff */
[----:B------:R-:W-:Y:S02]  /*d1a0*/  LOP3.LUT R3, R25, 0xffff, R3, 0xf8, !PT ;  /* 0x0000ffff19037812 */ /* 0x000fe400078ef803 */
[----:B------:R-:W-:Y:S01]  /*d1b0*/  R2UR UR7, R47 ;  /* 0x000000002f0772ca */ /* 0x000fe200000e0000 */
[----:B------:R-:W-:Y:S01]  /*d1c0*/  IMAD.U32 R22, R22, 0x10000, RZ ;  /* 0x0001000016167824 */ /* 0x000fe200078e00ff */
[----:B------:R-:W-:Y:S01]  /*d1d0*/  LOP3.LUT R2, R27, 0xffff, R2, 0xf8, !PT ;  /* 0x0000ffff1b027812 */ /* 0x000fe200078ef802 */
[----:B------:R-:W-:Y:S01]  /*d1e0*/  IMAD.U32 R23, R23, 0x10000, RZ ;  /* 0x0001000017177824 */ /* 0x000fe200078e00ff */
[----:B------:R-:W-:-:S02]  /*d1f0*/  LOP3.LUT R5, R24, 0xffff, R6, 0xf8, !PT ;  /* 0x0000ffff18057812 */ /* 0x000fc400078ef806 */
[----:B------:R-:W-:Y:S02]  /*d200*/  LOP3.LUT R3, R3, R22, RZ, 0xfc, !PT ;  /* 0x0000001603037212 */ /* 0x000fe400078efcff */
[----:B------:R-:W-:Y:S02]  /*d210*/  LOP3.LUT R2, R2, R23, RZ, 0xfc, !PT ;  /* 0x0000001702027212 */ /* 0x000fe400078efcff */
[----:B------:R-:W-:Y:S01]  /*d220*/  LOP3.LUT R6, R26, 0xffff, R4, 0xf8, !PT ;  /* 0x0000ffff1a067812 */ /* 0x000fe200078ef804 */
[----:B------:R-:W-:Y:S02]  /*d230*/  IMAD.MOV.U32 R4, RZ, RZ, R5 ;  /* 0x000000ffff047224 */ /* 0x000fe400078e0005 */
[----:B------:R-:W-:Y:S02]  /*d240*/  IMAD.MOV.U32 R5, RZ, RZ, R3 ;  /* 0x000000ffff057224 */ /* 0x000fe400078e0003 */
[----:B------:R-:W-:-:S05]  /*d250*/  IMAD.MOV.U32 R7, RZ, RZ, R2 ;  /* 0x000000ffff077224 */ /* 0x000fca00078e0002 */
[----:B------:R1:W-:Y:S02]  /*d260*/  STG.E.128 desc[UR6][R40.64+0x10], R4 ;  /* 0x0000100428007986 */ /* 0x0003e4000c101d06 */
.L_x_227:
[----:B------:R-:W-:Y:S05]  /*d270*/  BSYNC.RECONVERGENT B0 ;  /* 0x0000000000007941 */ /* 0x000fea0003800200 */
.L_x_226:
[C---:B------:R-:W-:Y:S01]  /*d280*/  PRMT R2, R0.reuse, 0x7632, R2 ;  /* 0x0000763200027816 */ /* 0x040fe20000000002 */
[----:B------:R-:W-:Y:S01]  /*d290*/  BSSY.RECONVERGENT B0, `(.L_x_228) ;  /* 0x0000027000007945 */ /* 0x000fe20003800200 */
[----:B-1----:R-:W-:Y:S01]  /*d2a0*/  PRMT R4, R0, 0x7610, R4 ;  /* 0x0000761000047816 */ /* 0x002fe20000000004 */
[----:B------:R-:W-:Y:S01]  /*d2b0*/  FMUL R18, R18, UR4 ;  /* 0x0000000412127c20 */ /* 0x000fe20008400000 */
[----:B------:R-:W-:Y:S01]  /*d2c0*/  F2FP.BF16.F32.PACK_AB R0, R21, R20 ;  /* 0x000000141500723e */ /* 0x000fe200000010ff */
[----:B------:R-:W-:Y:S01]  /*d2d0*/  FMUL R19, R19, UR4 ;  /* 0x0000000413137c20 */ /* 0x000fe20008400000 */
[----:B------:R-:W-:Y:S01]  /*d2e0*/  FMUL R3, R14, UR4 ;  /* 0x000000040e037c20 */ /* 0x000fe20008400000 */
[----:B------:R-:W-:Y:S01]  /*d2f0*/  FMUL R15, R15, UR4 ;  /* 0x000000040f0f7c20 */ /* 0x000fe20008400000 */
[----:B------:R-:W-:Y:S01]  /*d300*/  FMUL R16, R16, UR4 ;  /* 0x0000000410107c20 */ /* 0x000fe20008400000 */
[----:B------:R-:W-:Y:S01]  /*d310*/  FMUL R17, R17, UR4 ;  /* 0x0000000411117c20 */ /* 0x000fe20008400000 */
[----:B------:R-:W-:Y:S01]  /*d320*/  FMUL R12, R12, UR4 ;  /* 0x000000040c0c7c20 */ /* 0x000fe20008400000 */
[----:B------:R-:W-:Y:S01]  /*d330*/  FMUL R13, R13, UR4 ;  /* 0x000000040d0d7c20 */ /* 0x000fe20008400000 */
[----:B------:R-:W-:-:S02]  /*d340*/  PRMT R5, R0, 0x7632, R5 ;  /* 0x0000763200057816 */ /* 0x000fc40000000005 */
[----:B------:R-:W-:Y:S01]  /*d350*/  PRMT R6, R0, 0x7610, R6 ;  /* 0x0000761000067816 */ /* 0x000fe20000000006 */
[----:B------:R-:W-:Y:S06]  /*d360*/  @P4 BRA `(.L_x_229) ;  /* 0x0000000000644947 */ /* 0x000fec0003800000 */
[----:B------:R-:W-:Y:S01]  /*d370*/  FMUL R0, R8, UR4 ;  /* 0x0000000408007c20 */ /* 0x000fe20008400000 */
[----:B------:R-:W-:Y:S01]  /*d380*/  FMUL R9, R9, UR4 ;  /* 0x0000000409097c20 */ /* 0x000fe20008400000 */
[----:B------:R-:W-:Y:S01]  /*d390*/  FMUL R10, R10, UR4 ;  /* 0x000000040a0a7c20 */ /* 0x000fe20008400000 */
[----:B------:R-:W-:Y:S01]  /*d3a0*/  FMUL R11, R11, UR4 ;  /* 0x000000040b0b7c20 */ /* 0x000fe20008400000 */
[----:B------:R-:W-:Y:S01]  /*d3b0*/  LOP3.LUT R8, R2, 0xffff, RZ, 0xc0, !PT ;  /* 0x0000ffff02087812 */ /* 0x000fe200078ec0ff */
[----:B------:R-:W-:Y:S01]  /*d3c0*/  IMAD.U32 R5, R5, 0x10000, RZ ;  /* 0x0001000005057824 */ /* 0x000fe200078e00ff */
[----:B------:R-:W-:Y:S02]  /*d3d0*/  F2FP.BF16.F32.PACK_AB R0, R9, R0 ;  /* 0x000000000900723e */ /* 0x000fe400000010ff */
[----:B------:R-:W-:Y:S01]  /*d3e0*/  F2FP.BF16.F32.PACK_AB R2, R11, R10 ;  /* 0x0000000a0b02723e */ /* 0x000fe200000010ff */
[----:B------:R-:W-:Y:S01]  /*d3f0*/  IMAD.WIDE.U32 R10, R8, 0x10000, RZ ;  /* 0x00010000080a7825 */ /* 0x000fe200078e00ff */
[----:B------:R-:W-:-:S02]  /*d400*/  PRMT R7, R0, 0x7632, R7 ;  /* 0x0000763200077816 */ /* 0x000fc40000000007 */
[----:B------:R-:W-:Y:S02]  /*d410*/  PRMT R8, R2, 0x7632, R8 ;  /* 0x0000763202087816 */ /* 0x000fe40000000008 */
[----:B------:R-:W-:Y:S02]  /*d420*/  LOP3.LUT R7, R7, 0xffff, RZ, 0xc0, !PT ;  /* 0x0000ffff07077812 */ /* 0x000fe400078ec0ff */
[----:B------:R-:W-:Y:S01]  /*d430*/  R2UR UR6, R46 ;  /* 0x000000002e0672ca */ /* 0x000fe200000e0000 */
[----:B------:R-:W-:Y:S01]  /*d440*/  IMAD.U32 R8, R8, 0x10000, RZ ;  /* 0x0001000008087824 */ /* 0x000fe200078e00ff */
[----:B------:R-:W-:Y:S01]  /*d450*/  R2UR UR7, R47 ;  /* 0x000000002f0772ca */ /* 0x000fe200000e0000 */
[----:B------:R-:W-:Y:S01]  /*d460*/  IMAD.WIDE.U32 R20, R7, 0x10000, RZ ;  /* 0x0001000007147825 */ /* 0x000fe200078e00ff */
[----:B------:R-:W-:Y:S02]  /*d470*/  LOP3.LUT R6, R11, 0xffff, R6, 0xf8, !PT ;  /* 0x0000ffff0b067812 */ /* 0x000fe400078ef806 */
[----:B------:R-:W-:-:S02]  /*d480*/  LOP3.LUT R4, R10, 0xffff, R4, 0xf8, !PT ;  /* 0x0000ffff0a047812 */ /* 0x000fc400078ef804 */
[----:B------:R-:W-:Y:S02]  /*d490*/  LOP3.LUT R2, R21, 0xffff, R2, 0xf8, !PT ;  /* 0x0000ffff15027812 */ /* 0x000fe400078ef802 */
[----:B------:R-:W-:Y:S02]  /*d4a0*/  LOP3.LUT R0, R20, 0xffff, R0, 0xf8, !PT ;  /* 0x0000ffff14007812 */ /* 0x000fe400078ef800 */
[----:B------:R-:W-:Y:S02]  /*d4b0*/  LOP3.LUT R2, R2, R8, RZ, 0xfc, !PT ;  /* 0x0000000802027212 */ /* 0x000fe400078efcff */
[----:B------:R-:W-:Y:S01]  /*d4c0*/  LOP3.LUT R5, R6, R5, RZ, 0xfc, !PT ;  /* 0x0000000506057212 */ /* 0x000fe200078efcff */
[----:B------:R-:W-:Y:S02]  /*d4d0*/  IMAD.MOV.U32 R6, RZ, RZ, R0 ;  /* 0x000000ffff067224 */ /* 0x000fe400078e0000 */
[----:B------:R-:W-:-:S05]  /*d4e0*/  IMAD.MOV.U32 R7, RZ, RZ, R2 ;  /* 0x000000ffff077224 */ /* 0x000fca00078e0002 */
[----:B------:R1:W-:Y:S02]  /*d4f0*/  STG.E.128 desc[UR6][R40.64+0x40], R4 ;  /* 0x0000400428007986 */ /* 0x0003e4000c101d06 */
.L_x_229:
[----:B------:R-:W-:Y:S05]  /*d500*/  BSYNC.RECONVERGENT B0 ;  /* 0x0000000000007941 */ /* 0x000fea0003800200 */
.L_x_228:
[----:B------:R-:W-:Y:S04]  /*d510*/  BSSY.RECONVERGENT B0, `(.L_x_230) ;  /* 0x000001e000007945 */ /* 0x000fe80003800200 */
[----:B------:R-:W-:Y:S05]  /*d520*/  @P3 BRA `(.L_x_231) ;  /* 0x0000000000703947 */ /* 0x000fea0003800000 */
[----:B------:R-:W-:Y:S02]  /*d530*/  F2FP.BF16.F32.PACK_AB R0, R13, R12 ;  /* 0x0000000c0d00723e */ /* 0x000fe400000010ff */
[----:B------:R-:W-:Y:S02]  /*d540*/  F2FP.BF16.F32.PACK_AB R2, R17, R16 ;  /* 0x000000101102723e */ /* 0x000fe400000010ff */
[----:B-1----:R-:W-:Y:S02]  /*d550*/  PRMT R4, R0, 0x7632, R4 ;  /* 0x0000763200047816 */ /* 0x002fe40000000004 */
[----:B------:R-:W-:Y:S02]  /*d560*/  PRMT R6, R2, 0x7632, R6 ;  /* 0x0000763202067816 */ /* 0x000fe40000000006 */
[----:B------:R-:W-:Y:S02]  /*d570*/  PRMT R5, R0, 0x7610, R5 ;  /* 0x0000761000057816 */ /* 0x000fe40000000005 */
[----:B------:R-:W-:-:S02]  /*d580*/  F2FP.BF16.F32.PACK_AB R3, R15, R3 ;  /* 0x000000030f03723e */ /* 0x000fc400000010ff */
[----:B------:R-:W-:Y:S02]  /*d590*/  F2FP.BF16.F32.PACK_AB R0, R19, R18 ;  /* 0x000000121300723e */ /* 0x000fe400000010ff */
[----:B------:R-:W-:Y:S02]  /*d5a0*/  LOP3.LUT R4, R4, 0xffff, RZ, 0xc0, !PT ;  /* 0x0000ffff04047812 */ /* 0x000fe400078ec0ff */
[----:B------:R-:W-:Y:S02]  /*d5b0*/  LOP3.LUT R6, R6, 0xffff, RZ, 0xc0, !PT ;  /* 0x0000ffff06067812 */ /* 0x000fe400078ec0ff */
[----:B------:R-:W-:Y:S01]  /*d5c0*/  PRMT R7, R3, 0x7632, R7 ;  /* 0x0000763203077816 */ /* 0x000fe20000000007 */
[----:B------:R-:W-:Y:S01]  /*d5d0*/  IMAD.WIDE.U32 R10, R4, 0x10000, RZ ;  /* 0x00010000040a7825 */ /* 0x000fe200078e00ff */
[----:B------:R-:W-:Y:S02]  /*d5e0*/  PRMT R8, R0, 0x7632, R8 ;  /* 0x0000763200087816 */ /* 0x000fe40000000008 */
[----:B------:R-:W-:Y:S01]  /*d5f0*/  R2UR UR4, R46 ;  /* 0x000000002e0472ca */ /* 0x000fe200000e0000 */
[----:B------:R-:W-:Y:S01]  /*d600*/  IMAD.WIDE.U32 R12, R6, 0x10000, RZ ;  /* 0x00010000060c7825 */ /* 0x000fe200078e00ff */
[----:B------:R-:W-:-:S02]  /*d610*/  LOP3.LUT R3, R11, 0xffff, R3, 0xf8, !PT ;  /* 0x0000ffff0b037812 */ /* 0x000fc400078ef803 */
[----:B------:R-:W-:Y:S01]  /*d620*/  R2UR UR5, R47 ;  /* 0x000000002f0572ca */ /* 0x000fe200000e0000 */
[----:B------:R-:W-:Y:S01]  /*d630*/  IMAD.U32 R7, R7, 0x10000, RZ ;  /* 0x0001000007077824 */ /* 0x000fe200078e00ff */
[----:B------:R-:W-:Y:S01]  /*d640*/  LOP3.LUT R0, R13, 0xffff, R0, 0xf8, !PT ;  /* 0x0000ffff0d007812 */ /* 0x000fe200078ef800 */
[----:B------:R-:W-:Y:S01]  /*d650*/  IMAD.U32 R8, R8, 0x10000, RZ ;  /* 0x0001000008087824 */ /* 0x000fe200078e00ff */
[----:B------:R-:W-:Y:S02]  /*d660*/  LOP3.LUT R5, R10, 0xffff, R5, 0xf8, !PT ;  /* 0x0000ffff0a057812 */ /* 0x000fe400078ef805 */
[----:B------:R-:W-:Y:S02]  /*d670*/  LOP3.LUT R2, R12, 0xffff, R2, 0xf8, !PT ;  /* 0x0000ffff0c027812 */ /* 0x000fe400078ef802 */
[----:B------:R-:W-:Y:S01]  /*d680*/  LOP3.LUT R3, R3, R7, RZ, 0xfc, !PT ;  /* 0x0000000703037212 */ /* 0x000fe200078efcff */
[----:B------:R-:W-:Y:S01]  /*d690*/  IMAD.MOV.U32 R4, RZ, RZ, R5 ;  /* 0x000000ffff047224 */ /* 0x000fe200078e0005 */
[----:B------:R-:W-:Y:S01]  /*d6a0*/  LOP3.LUT R0, R0, R8, RZ, 0xfc, !PT ;  /* 0x0000000800007212 */ /* 0x000fe200078efcff */
[----:B------:R-:W-:-:S02]  /*d6b0*/  IMAD.MOV.U32 R6, RZ, RZ, R2 ;  /* 0x000000ffff067224 */ /* 0x000fc400078e0002 */
[----:B------:R-:W-:Y:S02]  /*d6c0*/  IMAD.MOV.U32 R5, RZ, RZ, R3 ;  /* 0x000000ffff057224 */ /* 0x000fe400078e0003 */
[----:B------:R-:W-:-:S05]  /*d6d0*/  IMAD.MOV.U32 R7, RZ, RZ, R0 ;  /* 0x000000ffff077224 */ /* 0x000fca00078e0000 */
[----:B------:R2:W-:Y:S02]  /*d6e0*/  STG.E.128 desc[UR4][R40.64+0x50], R4 ;  /* 0x0000500428007986 */ /* 0x0005e4000c101d04 */
.L_x_231:
[----:B------:R-:W-:Y:S05]  /*d6f0*/  BSYNC.RECONVERGENT B0 ;  /* 0x0000000000007941 */ /* 0x000fea0003800200 */
.L_x_230:
[----:B------:R-:W-:Y:S01]  /*d700*/  NOP ;  /* 0x0000000000007918 */ /* 0x000fe20000000000 */
[----:B------:R-:W-:Y:S05]  /*d710*/  @!P0 BRA `(.L_x_232) ;  /* 0x0000000000088947 */ /* 0x000fea0003800000 */
[----:B------:R-:W-:Y:S05]  /*d720*/  BPT.TRAP 0x1 ;  /* 0x000000040000795c */ /* 0x000fea0000300000 */
[----:B------:R-:W-:Y:S05]  /*d730*/  BPT.TRAP 0x1 ;  /* 0x000000040000795c */ /* 0x000fea0000300000 */
.L_x_232:
[----:B------:R-:W-:Y:S01]  /*d740*/  UIADD3 UR4, UPT, UPT, UR36, 0x248b8, URZ ;  /* 0x000248b824047890 */ /* 0x000fe2000fffe0ff */
[----:B------:R-:W-:-:S03]  /*d750*/  LOP3.LUT P0, RZ, R110, 0x7, RZ, 0xc0, !PT ;  /* 0x000000076eff7812 */ /* 0x000fc6000780c0ff */
[----:B------:R-:W-:-:S09]  /*d760*/  UPRMT UR4, UR37, 0x654, UR4 ;  /* 0x0000065425047896 */ /* 0x000fd20008000004 */
[----:B------:R-:W-:Y:S01]  /*d770*/  SYNCS.ARRIVE.TRANS64.RED.A1T0 RZ, [UR4], RZ ;  /* 0x000000ffffff79a7 */ /* 0x000fe20008100404 */
[----:B------:R-:W-:Y:S06]  /*d780*/  BAR.SYNC.DEFER_BLOCKING 0x1, 0x100 ;  /* 0x0044000000007b1d */ /* 0x000fec0000010000 */
[----:B------:R-:W-:Y:S05]  /*d790*/  @P0 EXIT ;  /* 0x000000000000094d */ /* 0x000fea0003800000 */
[----:B------:R-:W3:Y:S01]  /*d7a0*/  S2UR UR5, SR_CgaCtaId ;  /* 0x00000000000579c3 */ /* 0x000ee20000008800 */
[----:B------:R-:W-:Y:S01]  /*d7b0*/  UMOV UR4, 0x400 ;  /* 0x0000040000047882 */ /* 0x000fe20000000000 */
[----:B------:R-:W-:Y:S01]  /*d7c0*/  IMAD.MOV.U32 R2, RZ, RZ, 0xffff ;  /* 0x0000ffffff027424 */ /* 0x000fe200078e00ff */
[----:B---3--:R-:W-:-:S09]  /*d7d0*/  ULEA UR4, UR5, UR4, 0x18 ;  /* 0x0000000405047291 */ /* 0x008fd2000f8ec0ff */
[----:B------:R-:W3:Y:S01]  /*d7e0*/  LDS R3, [UR4+0x248c0] ;  /* 0x0248c004ff037984 */ /* 0x000ee20008000800 */
[----:B------:R-:W-:Y:S02]  /*d7f0*/  UMOV UR4, 0x40 ;  /* 0x0000004000047882 */ /* 0x000fe40000000000 */
[----:B------:R-:W-:Y:S01]  /*d800*/  ULEA UR5, UR5, UR4, 0x18 ;  /* 0x0000000405057291 */ /* 0x000fe2000f8ec0ff */
[----:B------:R-:W-:-:S08]  /*d810*/  NOP ;  /* 0x0000000000007918 */ /* 0x000fd00000000000 */
[----:B------:R-:W4:Y:S01]  /*d820*/  LDS R0, [UR5+0x14] ;  /* 0x00001405ff007984 */ /* 0x000f220008000800 */
[----:B---3--:R-:W-:-:S04]  /*d830*/  LOP3.LUT R3, R3, 0xffff, RZ, 0xc0, !PT ;  /* 0x0000ffff03037812 */ /* 0x008fc800078ec0ff */
[----:B------:R-:W-:-:S04]  /*d840*/  SHF.R.U32.HI R3, RZ, 0x5, R3 ;  /* 0x00000005ff037819 */ /* 0x000fc80000011603 */
[----:B------:R-:W-:-:S04]  /*d850*/  SHF.L.U32 R2, R2, R3, RZ ;  /* 0x0000000302027219 */ /* 0x000fc800000006ff */
[----:B----4-:R-:W-:-:S04]  /*d860*/  LOP3.LUT R0, R0, R2, RZ, 0xc0, !PT ;  /* 0x0000000200007212 */ /* 0x010fc800078ec0ff */
[----:B------:R-:W-:Y:S01]  /*d870*/  ISETP.NE.AND P0, PT, R0, R2, PT ;  /* 0x000000020000720c */ /* 0x000fe20003f05270 */
[----:B------:R-:W-:-:S05]  /*d880*/  IMAD.MOV.U32 R0, RZ, RZ, 0x1 ;  /* 0x00000001ff007424 */ /* 0x000fca00078e00ff */
[----:B------:R-:W-:-:S07]  /*d890*/  SHF.L.U32 R0, R0, R3, RZ ;  /* 0x0000000300007219 */ /* 0x000fce00000006ff */
[----:B------:R-:W-:Y:S05]  /*d8a0*/  @P0 BRA `(.L_x_233) ;  /* 0x00000000005c0947 */ /* 0x000fea0003800000 */
[----:B------:R-:W3:Y:S02]  /*d8b0*/  LDS R3, [UR5+0x18] ;  /* 0x00001805ff037984 */ /* 0x000ee40008000800 */
[----:B---3--:R-:W-:-:S04]  /*d8c0*/  LOP3.LUT R3, R3, R0, RZ, 0xc0, !PT ;  /* 0x0000000003037212 */ /* 0x008fc800078ec0ff */
[----:B------:R-:W-:-:S13]  /*d8d0*/  ISETP.NE.AND P0, PT, R3, R0, PT ;  /* 0x000000000300720c */ /* 0x000fda0003f05270 */
[----:B------:R-:W-:Y:S05]  /*d8e0*/  @P0 BRA `(.L_x_234) ;  /* 0x0000000000400947 */ /* 0x000fea0003800000 */
[----:B------:R-:W-:Y:S01]  /*d8f0*/  R2UR UR4, R2 ;  /* 0x00000000020472ca */ /* 0x000fe200000e0000 */
[----:B------:R-:W3:Y:S01]  /*d900*/  S2R R3, SR_LANEID ;  /* 0x0000000000037919 */ /* 0x000ee20000000000 */
[----:B------:R-:W-:-:S04]  /*d910*/  LOP3.LUT R0, RZ, R0, RZ, 0x33, !PT ;  /* 0x00000000ff007212 */ /* 0x000fc800078e33ff */
[----:B------:R-:W4:Y:S07]  /*d920*/  REDUX UR7, R0 ;  /* 0x00000000000773c4 */ /* 0x000f2e0000000000 */
[----:B------:R-:W-:-:S03]  /*d930*/  ULOP3.LUT UR6, URZ, UR4, URZ, 0x33, !UPT ;  /* 0x00000004ff067292 */ /* 0x000fc6000f8e33ff */
[----:B------:R-:W-:Y:S02]  /*d940*/  VOTEU.ANY UR4, UPT, PT ;  /* 0x0000000000047886 */ /* 0x000fe400038e0100 */
[----:B------:R-:W-:Y:S01]  /*d950*/  UFLO.U32 UR4, UR4 ;  /* 0x00000004000472bd */ /* 0x000fe200080e0000 */
[----:B------:R-:W-:-:S04]  /*d960*/  IMAD.U32 R2, RZ, RZ, UR6 ;  /* 0x00000006ff027e24 */ /* 0x000fc8000f8e00ff */
[----:B------:R-:W5:Y:S02]  /*d970*/  REDUX UR8, R2 ;  /* 0x00000000020873c4 */ /* 0x000f640000000000 */
[----:B------:R1:W-:Y:S01]  /*d980*/  UTCATOMSWS.AND URZ, UR6 ;  /* 0x0000000600ff79e3 */ /* 0x0003e20008000000 */
[----:B----4-:R-:W-:Y:S01]  /*d990*/  IMAD.U32 R0, RZ, RZ, UR7 ;  /* 0x00000007ff007e24 */ /* 0x010fe2000f8e00ff */
[----:B---3--:R-:W-:Y:S01]  /*d9a0*/  ISETP.EQ.U32.AND P0, PT, R3, UR4, PT ;  /* 0x0000000403007c0c */ /* 0x008fe2000bf02070 */
[----:B-----5:R-:W-:-:S12]  /*d9b0*/  IMAD.U32 R2, RZ, RZ, UR8 ;  /* 0x00000008ff027e24 */ /* 0x020fd8000f8e00ff */
[----:B------:R1:W-:Y:S04]  /*d9c0*/  @P0 ATOMS.AND RZ, [UR5+0x14], R2 ;  /* 0x00001402ffff098c */ /* 0x0003e8000a800005 */
[----:B------:R1:W-:Y:S01]  /*d9d0*/  @P0 ATOMS.AND RZ, [UR5+0x18], R0 ;  /* 0x00001800ffff098c */ /* 0x0003e2000a800005 */
[----:B------:R-:W-:Y:S05]  /*d9e0*/  BRA `(.L_x_235) ;  /* 0x0000000000147947 */ /* 0x000fea0003800000 */
.L_x_234:
[----:B------:R-:W-:Y:S02]  /*d9f0*/  MOV R2, 0xda10 ;  /* 0x0000da1000027802 */ /* 0x000fe40000000f00 */
[----:B-12---:R-:W-:Y:S05]  /*da00*/  CALL.REL.NOINC `($__internal_0_$__cuda_sm10x_tcgen05_guardrail_trap_col_being_dealloced_not_returned_by_alloc) ;  /* 0x0000000c00147944 */ /* 0x006fea0003c00000 */
[----:B------:R-:W-:Y:S05]  /*da10*/  BRA `(.L_x_235) ;  /* 0x0000000000087947 */ /* 0x000fea0003800000 */
.L_x_233:
[----:B------:R-:W-:Y:S02]  /*da20*/  MOV R2, 0xda40 ;  /* 0x0000da4000027802 */ /* 0x000fe40000000f00 */
[----:B-12---:R-:W-:Y:S05]  /*da30*/  CALL.REL.NOINC `($__internal_2_$__cuda_sm10x_tcgen05_guardrail_trap_unallocated_columns_being_dealloced) ;  /* 0x0000000c00207944 */ /* 0x006fea0003c00000 */
.L_x_235:
[----:B------:R-:W-:Y:S01]  /*da40*/  NOP ;  /* 0x0000000000007918 */ /* 0x000fe20000000000 */
[----:B-1----:R-:W-:Y:S05]  /*da50*/  EXIT ;  /* 0x000000000000794d */ /* 0x002fea0003800000 */
.L_x_51:
[----:B------:R-:W-:-:S07]  /*da60*/  MOV R5, UR16 ;  /* 0x0000001000057c02 */ /* 0x000fce0008000f00 */
.L_x_236:
[----:B-1----:R1:W2:Y:S02]  /*da70*/  SYNCS.PHASECHK.TRANS64.TRYWAIT P0, [R5+URZ+0x24810], R8 ;  /* 0x02481008050075a7 */ /* 0x0022a400080011ff */
[----:B--2---:R-:W-:Y:S05]  /*da80*/  @!P0 NANOSLEEP.SYNCS 0x989680 ;  /* 0x009896800000895d */ /* 0x004fea0003900000 */
[----:B------:R-:W2:Y:S02]  /*da90*/  @!P0 SYNCS.PHASECHK.TRANS64 P0, [R5+URZ+0x24810], R8 ;  /* 0x02481008050085a7 */ /* 0x000ea400080010ff */
[----:B--2---:R-:W-:Y:S05]  /*daa0*/  @!P0 BRA `(.L_x_236) ;  /* 0xfffffffc00f08947 */ /* 0x004fea000383ffff */
[----:B------:R-:W-:Y:S05]  /*dab0*/  BRA `(.L_x_237) ;  /* 0xffffff4400ec7947 */ /* 0x000fea000383ffff */
.L_x_58:
[----:B------:R-:W-:-:S07]  /*dac0*/  MOV R5, UR16 ;  /* 0x0000001000057c02 */ /* 0x000fce0008000f00 */
.L_x_238:
[----:B-1----:R1:W3:Y:S02]  /*dad0*/  SYNCS.PHASECHK.TRANS64.TRYWAIT P0, [R5+URZ+0x24838], R8 ;  /* 0x02483808050075a7 */ /* 0x0022e400080011ff */
[----:B---3--:R-:W-:Y:S05]  /*dae0*/  @!P0 NANOSLEEP.SYNCS 0x989680 ;  /* 0x009896800000895d */ /* 0x008fea0003900000 */
[----:B------:R-:W3:Y:S02]  /*daf0*/  @!P0 SYNCS.PHASECHK.TRANS64 P0, [R5+URZ+0x24838], R8 ;  /* 0x02483808050085a7 */ /* 0x000ee400080010ff */
[----:B---3--:R-:W-:Y:S05]  /*db00*/  @!P0 BRA `(.L_x_238) ;  /* 0xfffffffc00f08947 */ /* 0x008fea000383ffff */
[----:B------:R-:W-:Y:S05]  /*db10*/  BRA `(.L_x_239) ;  /* 0xffffff48007c7947 */ /* 0x000fea000383ffff */
.L_x_61:
[----:B------:R-:W-:-:S07]  /*db20*/  MOV R4, UR16 ;  /* 0x0000001000047c02 */ /* 0x000fce0008000f00 */
.L_x_240:
[----:B--2---:R2:W3:Y:S02]  /*db30*/  SYNCS.PHASECHK.TRANS64.TRYWAIT P4, [R4+URZ+0x24828], R8 ;  /* 0x02482808040075a7 */ /* 0x0044e400080811ff */
[----:B---3--:R-:W-:Y:S05]  /*db40*/  @!P4 NANOSLEEP.SYNCS 0x989680 ;  /* 0x009896800000c95d */ /* 0x008fea0003900000 */
[----:B------:R-:W3:Y:S02]  /*db50*/  @!P4 SYNCS.PHASECHK.TRANS64 P4, [R4+URZ+0x24828], R8 ;  /* 0x024828080400c5a7 */ /* 0x000ee400080810ff */
[----:B---3--:R-:W-:Y:S05]  /*db60*/  @!P4 BRA `(.L_x_240) ;  /* 0xfffffffc00f0c947 */ /* 0x008fea000383ffff */
[----:B------:R-:W-:Y:S05]  /*db70*/  BRA `(.L_x_241) ;  /* 0xffffff4c000c7947 */ /* 0x000fea000383ffff */
.L_x_67:
[----:B--2---:R-:W-:-:S07]  /*db80*/  MOV R4, UR16 ;  /* 0x0000001000047c02 */ /* 0x004fce0008000f00 */
.L_x_242:
[----:B--2---:R2:W4:Y:S02]  /*db90*/  SYNCS.PHASECHK.TRANS64.TRYWAIT P4, [R4+URZ+0x24848], R8 ;  /* 0x02484808040075a7 */ /* 0x00452400080811ff */
[----:B----4-:R-:W-:Y:S05]  /*dba0*/  @!P4 NANOSLEEP.SYNCS 0x989680 ;  /* 0x009896800000c95d */ /* 0x010fea0003900000 */
[----:B------:R-:W4:Y:S02]  /*dbb0*/  @!P4 SYNCS.PHASECHK.TRANS64 P4, [R4+URZ+0x24848], R8 ;  /* 0x024848080400c5a7 */ /* 0x000f2400080810ff */
[----:B----4-:R-:W-:Y:S05]  /*dbc0*/  @!P4 BRA `(.L_x_242) ;  /* 0xfffffffc00f0c947 */ /* 0x010fea000383ffff */
[----:B------:R-:W-:Y:S05]  /*dbd0*/  BRA `(.L_x_243) ;  /* 0xffffff4c00a47947 */ /* 0x000fea000383ffff */
.L_x_71:
[----:B------:R-:W-:Y:S07]  /*dbe0*/  MOV R4, UR9 ;  /* 0x0000000900047c02 */ /* 0x000fee0008000f00 */
.L_x_244:
[----:B-1----:R1:W4:Y:S02]  /*dbf0*/  SYNCS.PHASECHK.TRANS64.TRYWAIT P0, [R4+URZ+0x24810], R9 ;  /* 0x02481009040075a7 */ /* 0x00232400080011ff */
[----:B----4-:R-:W-:Y:S05]  /*dc00*/  @!P0 NANOSLEEP.SYNCS 0x989680 ;  /* 0x009896800000895d */ /* 0x010fea0003900000 */
[----:B------:R-:W4:Y:S02]  /*dc10*/  @!P0 SYNCS.PHASECHK.TRANS64 P0, [R4+URZ+0x24810], R9 ;  /* 0x02481009040085a7 */ /* 0x000f2400080010ff */
[----:B----4-:R-:W-:Y:S05]  /*dc20*/  @!P0 BRA `(.L_x_244) ;  /* 0xfffffffc00f08947 */ /* 0x010fea000383ffff */
[----:B------:R-:W-:Y:S05]  /*dc30*/  BRA `(.L_x_245) ;  /* 0xffffff50007c7947 */ /* 0x000fea000383ffff */
.L_x_77:
[----:B------:R-:W-:Y:S07]  /*dc40*/  MOV R4, UR16 ;  /* 0x0000001000047c02 */ /* 0x000fee0008000f00 */
.L_x_246:
[----:B-1----:R1:W4:Y:S02]  /*dc50*/  SYNCS.PHASECHK.TRANS64.TRYWAIT P1, [R4+URZ+0x24838], R8 ;  /* 0x02483808040075a7 */ /* 0x00232400080211ff */
[----:B----4-:R-:W-:Y:S05]  /*dc60*/  @!P1 NANOSLEEP.SYNCS 0x989680 ;  /* 0x009896800000995d */ /* 0x010fea0003900000 */
[----:B------:R-:W4:Y:S02]  /*dc70*/  @!P1 SYNCS.PHASECHK.TRANS64 P1, [R4+URZ+0x24838], R8 ;  /* 0x02483808040095a7 */ /* 0x000f2400080210ff */
[----:B----4-:R-:W-:Y:S05]  /*dc80*/  @!P1 BRA `(.L_x_246) ;  /* 0xfffffffc00f09947 */ /* 0x010fea000383ffff */
[----:B------:R-:W-:Y:S05]  /*dc90*/  BRA `(.L_x_247) ;  /* 0xffffff5000dc7947 */ /* 0x000fea000383ffff */
.L_x_80:
[----:B------:R-:W-:Y:S07]  /*dca0*/  MOV R8, UR16 ;  /* 0x0000001000087c02 */ /* 0x000fee0008000f00 */
.L_x_248:
[----:B--2---:R2:W4:Y:S02]  /*dcb0*/  SYNCS.PHASECHK.TRANS64.TRYWAIT P6, [R8+URZ+0x24828], R10 ;  /* 0x0248280a080075a7 */ /* 0x00452400080c11ff */
[----:B----4-:R-:W-:Y:S05]  /*dcc0*/  @!P6 NANOSLEEP.SYNCS 0x989680 ;  /* 0x009896800000e95d */ /* 0x010fea0003900000 */
[----:B------:R-:W4:Y:S02]  /*dcd0*/  @!P6 SYNCS.PHASECHK.TRANS64 P6, [R8+URZ+0x24828], R10 ;  /* 0x0248280a0800e5a7 */ /* 0x000f2400080c10ff */
[----:B----4-:R-:W-:Y:S05]  /*dce0*/  @!P6 BRA `(.L_x_248) ;  /* 0xfffffffc00f0e947 */ /* 0x010fea000383ffff */
[----:B------:R-:W-:Y:S05]  /*dcf0*/  BRA `(.L_x_249) ;  /* 0xffffff5400707947 */ /* 0x000fea000383ffff */
.L_x_85:
[----:B--2---:R-:W-:Y:S07]  /*dd00*/  MOV R8, UR16 ;  /* 0x0000001000087c02 */ /* 0x004fee0008000f00 */
.L_x_250:
[----:B-1----:R1:W2:Y:S02]  /*dd10*/  SYNCS.PHASECHK.TRANS64.TRYWAIT P6, [R8+URZ+0x24848], R9 ;  /* 0x02484809080075a7 */ /* 0x0022a400080c11ff */
[----:B--2---:R-:W-:Y:S05]  /*dd20*/  @!P6 NANOSLEEP.SYNCS 0x989680 ;  /* 0x009896800000e95d */ /* 0x004fea0003900000 */
[----:B------:R-:W2:Y:S02]  /*dd30*/  @!P6 SYNCS.PHASECHK.TRANS64 P6, [R8+URZ+0x24848], R9 ;  /* 0x024848090800e5a7 */ /* 0x000ea400080c10ff */
[----:B--2---:R-:W-:Y:S05]  /*dd40*/  @!P6 BRA `(.L_x_250) ;  /* 0xfffffffc00f0e947 */ /* 0x004fea000383ffff */
[----:B------:R-:W-:Y:S05]  /*dd50*/  BRA `(.L_x_251) ;  /* 0xffffff5400b87947 */ /* 0x000fea000383ffff */
.L_x_94:
[----:B-1----:R-:W-:-:S07]  /*dd60*/  MOV R0, UR17 ;  /* 0x0000001100007c02 */ /* 0x002fce0008000f00 */
.L_x_252:
[----:B-1----:R1:W2:Y:S02]  /*dd70*/  SYNCS.PHASECHK.TRANS64.TRYWAIT P0, [R0+URZ+0x24800], R7 ;  /* 0x02480007000075a7 */ /* 0x0022a400080011ff */
[----:B--2---:R-:W-:Y:S05]  /*dd80*/  @!P0 NANOSLEEP.SYNCS 0x989680 ;  /* 0x009896800000895d */ /* 0x004fea0003900000 */
[----:B------:R-:W2:Y:S02]  /*dd90*/  @!P0 SYNCS.PHASECHK.TRANS64 P0, [R0+URZ+0x24800], R7 ;  /* 0x02480007000085a7 */ /* 0x000ea400080010ff */
[----:B--2---:R-:W-:Y:S05]  /*dda0*/  @!P0 BRA `(.L_x_252) ;  /* 0xfffffffc00f08947 */ /* 0x004fea000383ffff */
[----:B------:R-:W-:Y:S05]  /*ddb0*/  BRA `(.L_x_253) ;  /* 0xffffff5c00747947 */ /* 0x000fea000383ffff */
.L_x_95:
[----:B------:R-:W-:-:S07]  /*ddc0*/  MOV R5, UR17 ;  /* 0x0000001100057c02 */ /* 0x000fce0008000f00 */
.L_x_254:
[----:B-1----:R1:W2:Y:S02]  /*ddd0*/  SYNCS.PHASECHK.TRANS64.TRYWAIT P0, [R5+URZ+0x24858], R6 ;  /* 0x02485806050075a7 */ /* 0x0022a400080011ff */
[----:B--2---:R-:W-:Y:S05]  /*dde0*/  @!P0 NANOSLEEP.SYNCS 0x989680 ;  /* 0x009896800000895d */ /* 0x004fea0003900000 */
[----:B------:R-:W2:Y:S02]  /*ddf0*/  @!P0 SYNCS.PHASECHK.TRANS64 P0, [R5+URZ+0x24858], R6 ;  /* 0x02485806050085a7 */ /* 0x000ea400080010ff */
[----:B--2---:R-:W-:Y:S05]  /*de00*/  @!P0 BRA `(.L_x_254) ;  /* 0xfffffffc00f08947 */ /* 0x004fea000383ffff */
[----:B------:R-:W-:Y:S05]  /*de10*/  BRA `(.L_x_255) ;  /* 0xffffff5c00707947 */ /* 0x000fea000383ffff */
.L_x_98:
[----:B------:R-:W-:-:S07]  /*de20*/  MOV R0, UR17 ;  /* 0x0000001100007c02 */ /* 0x000fce0008000f00 */
.L_x_256:
[----:B---3--:R3:W4:Y:S02]  /*de30*/  SYNCS.PHASECHK.TRANS64.TRYWAIT P1, [R0+URZ+0x24820], R7 ;  /* 0x02482007000075a7 */ /* 0x00872400080211ff */
[----:B----4-:R-:W-:Y:S05]  /*de40*/  @!P1 NANOSLEEP.SYNCS 0x989680 ;  /* 0x009896800000995d */ /* 0x010fea0003900000 */
[----:B------:R-:W4:Y:S02]  /*de50*/  @!P1 SYNCS.PHASECHK.TRANS64 P1, [R0+URZ+0x24820], R7 ;  /* 0x02482007000095a7 */ /* 0x000f2400080210ff */
[----:B----4-:R-:W-:Y:S05]  /*de60*/  @!P1 BRA `(.L_x_256) ;  /* 0xfffffffc00f09947 */ /* 0x010fea000383ffff */
[----:B------:R-:W-:Y:S05]  /*de70*/  BRA `(.L_x_257) ;  /* 0xffffff5c00fc7947 */ /* 0x000fea000383ffff */
.L_x_100:
[----:B---3--:R-:W-:-:S07]  /*de80*/  MOV R0, UR17 ;  /* 0x0000001100007c02 */ /* 0x008fce0008000f00 */
.L_x_258:
[----:B---3--:R3:W4:Y:S02]  /*de90*/  SYNCS.PHASECHK.TRANS64.TRYWAIT P1, [R0+URZ+0x24868], R6 ;  /* 0x02486806000075a7 */ /* 0x00872400080211ff */
[----:B----4-:R-:W-:Y:S05]  /*dea0*/  @!P1 NANOSLEEP.SYNCS 0x989680 ;  /* 0x009896800000995d */ /* 0x010fea0003900000 */
[----:B------:R-:W4:Y:S02]  /*deb0*/  @!P1 SYNCS.PHASECHK.TRANS64 P1, [R0+URZ+0x24868], R6 ;  /* 0x02486806000095a7 */ /* 0x000f2400080210ff */
[----:B----4-:R-:W-:Y:S05]  /*dec0*/  @!P1 BRA `(.L_x_258) ;  /* 0xfffffffc00f09947 */ /* 0x010fea000383ffff */
[----:B------:R-:W-:Y:S05]  /*ded0*/  BRA `(.L_x_259) ;  /* 0xffffff5c00f47947 */ /* 0x000fea000383ffff */
.L_x_102:
[----:B------:R-:W-:-:S07]  /*dee0*/  MOV R4, UR17 ;  /* 0x0000001100047c02 */ /* 0x000fce0008000f00 */
.L_x_260:
[----:B---3--:R3:W4:Y:S02]  /*def0*/  SYNCS.PHASECHK.TRANS64.TRYWAIT P1, [R4+URZ+0x24878], R6 ;  /* 0x02487806040075a7 */ /* 0x00872400080211ff */
[----:B----4-:R-:W-:Y:S05]  /*df00*/  @!P1 NANOSLEEP.SYNCS 0x989680 ;  /* 0x009896800000995d */ /* 0x010fea0003900000 */
[----:B------:R-:W4:Y:S02]  /*df10*/  @!P1 SYNCS.PHASECHK.TRANS64 P1, [R4+URZ+0x24878], R6 ;  /* 0x02487806040095a7 */ /* 0x000f2400080210ff */
[----:B----4-:R-:W-:Y:S05]  /*df20*/  @!P1 BRA `(.L_x_260) ;  /* 0xfffffffc00f09947 */ /* 0x010fea000383ffff */
[----:B------:R-:W-:Y:S05]  /*df30*/  BRA `(.L_x_261) ;  /* 0xffffff5c00f47947 */ /* 0x000fea000383ffff */
.L_x_105:
[----:B------:R-:W-:-:S07]  /*df40*/  MOV R4, UR17 ;  /* 0x0000001100047c02 */ /* 0x000fce0008000f00 */
.L_x_262:
[----:B---3--:R3:W4:Y:S02]  /*df50*/  SYNCS.PHASECHK.TRANS64.TRYWAIT P1, [R4+URZ+0x24880], R7 ;  /* 0x02488007040075a7 */ /* 0x00872400080211ff */
[----:B----4-:R-:W-:Y:S05]  /*df60*/  @!P1 NANOSLEEP.SYNCS 0x989680 ;  /* 0x009896800000995d */ /* 0x010fea0003900000 */
[----:B------:R-:W4:Y:S02]  /*df70*/  @!P1 SYNCS.PHASECHK.TRANS64 P1, [R4+URZ+0x24880], R7 ;  /* 0x02488007040095a7 */ /* 0x000f2400080210ff */
[----:B----4-:R-:W-:Y:S05]  /*df80*/  @!P1 BRA `(.L_x_262) ;  /* 0xfffffffc00f09947 */ /* 0x010fea000383ffff */
[----:B------:R-:W-:Y:S05]  /*df90*/  BRA `(.L_x_263) ;  /* 0xffffff60007c7947 */ /* 0x000fea000383ffff */
.L_x_111:
[----:B------:R-:W-:Y:S07]  /*dfa0*/  MOV R0, UR4 ;  /* 0x0000000400007c02 */ /* 0x000fee0008000f00 */
.L_x_264:
[----:B-1----:R1:W2:Y:S02]  /*dfb0*/  SYNCS.PHASECHK.TRANS64.TRYWAIT P1, [R0+URZ+0x24800], R2 ;  /* 0x02480002000075a7 */ /* 0x0022a400080211ff */
[----:B--2---:R-:W-:Y:S05]  /*dfc0*/  @!P1 NANOSLEEP.SYNCS 0x989680 ;  /* 0x009896800000995d */ /* 0x004fea0003900000 */
[----:B------:R-:W2:Y:S02]  /*dfd0*/  @!P1 SYNCS.PHASECHK.TRANS64 P1, [R0+URZ+0x24800], R2 ;  /* 0x02480002000095a7 */ /* 0x000ea400080210ff */
[----:B--2---:R-:W-:Y:S05]  /*dfe0*/  @!P1 BRA `(.L_x_264) ;  /* 0xfffffffc00f09947 */ /* 0x004fea000383ffff */
[----:B------:R-:W-:Y:S05]  /*dff0*/  BRA `(.L_x_265) ;  /* 0xffffff6800987947 */ /* 0x000fea000383ffff */
.L_x_113:
[----:B------:R-:W-:Y:S07]  /*e000*/  MOV R2, UR17 ;  /* 0x0000001100027c02 */ /* 0x000fee0008000f00 */
.L_x_266:
[----:B-1----:R1:W2:Y:S02]  /*e010*/  SYNCS.PHASECHK.TRANS64.TRYWAIT P1, [R2+URZ+0x24858], R4 ;  /* 0x02485804020075a7 */ /* 0x0022a400080211ff */
[----:B--2---:R-:W-:Y:S05]  /*e020*/  @!P1 NANOSLEEP.SYNCS 0x989680 ;  /* 0x009896800000995d */ /* 0x004fea0003900000 */
[----:B------:R-:W2:Y:S02]  /*e030*/  @!P1 SYNCS.PHASECHK.TRANS64 P1, [R2+URZ+0x24858], R4 ;  /* 0x02485804020095a7 */ /* 0x000ea400080210ff */
[----:B--2---:R-:W-:Y:S05]  /*e040*/  @!P1 BRA `(.L_x_266) ;  /* 0xfffffffc00f09947 */ /* 0x004fea000383ffff */
[----:B------:R-:W-:Y:S05]  /*e050*/  BRA `(.L_x_267) ;  /* 0xffffff6800987947 */ /* 0x000fea000383ffff */
.L_x_116:
[----:B------:R-:W-:Y:S07]  /*e060*/  MOV R0, UR17 ;  /* 0x0000001100007c02 */ /* 0x000fee0008000f00 */
.L_x_268:
[----:B-1----:R1:W3:Y:S02]  /*e070*/  SYNCS.PHASECHK.TRANS64.TRYWAIT P1, [R0+URZ+0x24890], R2 ;  /* 0x02489002000075a7 */ /* 0x0022e400080211ff */
[----:B---3--:R-:W-:Y:S05]  /*e080*/  @!P1 NANOSLEEP.SYNCS 0x989680 ;  /* 0x009896800000995d */ /* 0x008fea0003900000 */
[----:B------:R-:W3:Y:S02]  /*e090*/  @!P1 SYNCS.PHASECHK.TRANS64 P1, [R0+URZ+0x24890], R2 ;  /* 0x02489002000095a7 */ /* 0x000ee400080210ff */
[----:B---3--:R-:W-:Y:S05]  /*e0a0*/  @!P1 BRA `(.L_x_268) ;  /* 0xfffffffc00f09947 */ /* 0x008fea000383ffff */
[----:B------:R-:W-:Y:S05]  /*e0b0*/  BRA `(.L_x_269) ;  /* 0xffffff6c00247947 */ /* 0x000fea000383ffff */
.L_x_118:
[----:B------:R-:W-:Y:S07]  /*e0c0*/  MOV R0, UR17 ;  /* 0x0000001100007c02 */ /* 0x000fee0008000f00 */
.L_x_270:
[----:B-1----:R1:W3:Y:S02]  /*e0d0*/  SYNCS.PHASECHK.TRANS64.TRYWAIT P1, [R0+URZ+0x24868], R2 ;  /* 0x02486802000075a7 */ /* 0x0022e400080211ff */
[----:B---3--:R-:W-:Y:S05]  /*e0e0*/  @!P1 NANOSLEEP.SYNCS 0x989680 ;  /* 0x009896800000995d */ /* 0x008fea0003900000 */
[----:B------:R-:W3:Y:S02]  /*e0f0*/  @!P1 SYNCS.PHASECHK.TRANS64 P1, [R0+URZ+0x24868], R2 ;  /* 0x02486802000095a7 */ /* 0x000ee400080210ff */
[----:B---3--:R-:W-:Y:S05]  /*e100*/  @!P1 BRA `(.L_x_270) ;  /* 0xfffffffc00f09947 */ /* 0x008fea000383ffff */
[----:B------:R-:W-:Y:S05]  /*e110*/  BRA `(.L_x_271) ;  /* 0xffffff6c00207947 */ /* 0x000fea000383ffff */
.L_x_124:
[----:B------:R-:W-:Y:S07]  /*e120*/  MOV R0, UR17 ;  /* 0x0000001100007c02 */ /* 0x000fee0008000f00 */
.L_x_272:
[----:B---3--:R3:W4:Y:S02]  /*e130*/  SYNCS.PHASECHK.TRANS64.TRYWAIT P1, [R0+URZ+0x24878], R2 ;  /* 0x02487802000075a7 */ /* 0x00872400080211ff */
[----:B----4-:R-:W-:Y:S05]  /*e140*/  @!P1 NANOSLEEP.SYNCS 0x989680 ;  /* 0x009896800000995d */ /* 0x010fea0003900000 */
[----:B------:R-:W4:Y:S02]  /*e150*/  @!P1 SYNCS.PHASECHK.TRANS64 P1, [R0+URZ+0x24878], R2 ;  /* 0x02487802000095a7 */ /* 0x000f2400080210ff */
[----:B----4-:R-:W-:Y:S05]  /*e160*/  @!P1 BRA `(.L_x_272) ;  /* 0xfffffffc00f09947 */ /* 0x010fea000383ffff */
[----:B------:R-:W-:Y:S05]  /*e170*/  BRA `(.L_x_273) ;  /* 0xffffff7000f07947 */ /* 0x000fea000383ffff */
.L_x_126:
[----:B------:R-:W-:Y:S07]  /*e180*/  MOV R4, UR17 ;  /* 0x0000001100047c02 */ /* 0x000fee0008000f00 */
.L_x_274:
[----:B---3--:R3:W4:Y:S02]  /*e190*/  SYNCS.PHASECHK.TRANS64.TRYWAIT P1, [R4+URZ+0x24820], R5 ;  /* 0x02482005040075a7 */ /* 0x00872400080211ff */
[----:B----4-:R-:W-:Y:S05]  /*e1a0*/  @!P1 NANOSLEEP.SYNCS 0x989680 ;  /* 0x009896800000995d */ /* 0x010fea0003900000 */
[----:B------:R-:W4:Y:S02]  /*e1b0*/  @!P1 SYNCS.PHASECHK.TRANS64 P1, [R4+URZ+0x24820], R5 ;  /* 0x02482005040095a7 */ /* 0x000f2400080210ff */
[----:B----4-:R-:W-:Y:S05]  /*e1c0*/  @!P1 BRA `(.L_x_274) ;  /* 0xfffffffc00f09947 */ /* 0x010fea000383ffff */
[----:B------:R-:W-:Y:S05]  /*e1d0*/  BRA `(.L_x_275) ;  /* 0xffffff7000f47947 */ /* 0x000fea000383ffff */
.L_x_129:
[----:B------:R-:W-:Y:S07]  /*e1e0*/  MOV R4, UR17 ;  /* 0x0000001100047c02 */ /* 0x000fee0008000f00 */
.L_x_276:
[----:B---3--:R3:W4:Y:S02]  /*e1f0*/  SYNCS.PHASECHK.TRANS64.TRYWAIT P1, [R4+URZ+0x24880], R5 ;  /* 0x02488005040075a7 */ /* 0x00872400080211ff */
[----:B----4-:R-:W-:Y:S05]  /*e200*/  @!P1 NANOSLEEP.SYNCS 0x989680 ;  /* 0x009896800000995d */ /* 0x010fea0003900000 */
[----:B------:R-:W4:Y:S02]  /*e210*/  @!P1 SYNCS.PHASECHK.TRANS64 P1, [R4+URZ+0x24880], R5 ;  /* 0x02488005040095a7 */ /* 0x000f2400080210ff */
[----:B----4-:R-:W-:Y:S05]  /*e220*/  @!P1 BRA `(.L_x_276) ;  /* 0xfffffffc00f09947 */ /* 0x010fea000383ffff */
[----:B------:R-:W-:Y:S05]  /*e230*/  BRA `(.L_x_277) ;  /* 0xffffff7400687947 */ /* 0x000fea000383ffff */
.L_x_134:
[----:B-1----:R-:W-:-:S07]  /*e240*/  MOV R0, UR17 ;  /* 0x0000001100007c02 */ /* 0x002fce0008000f00 */
.L_x_278:
[----:B-1----:R1:W2:Y:S02]  /*e250*/  SYNCS.PHASECHK.TRANS64.TRYWAIT P1, [R0+URZ+0x248b0], R2 ;  /* 0x0248b002000075a7 */ /* 0x0022a400080211ff */
[----:B--2---:R-:W-:Y:S05]  /*e260*/  @!P1 NANOSLEEP.SYNCS 0x989680 ;  /* 0x009896800000995d */ /* 0x004fea0003900000 */
[----:B------:R-:W2:Y:S02]  /*e270*/  @!P1 SYNCS.PHASECHK.TRANS64 P1, [R0+URZ+0x248b0], R2 ;  /* 0x0248b002000095a7 */ /* 0x000ea400080210ff */
[----:B--2---:R-:W-:Y:S05]  /*e280*/  @!P1 BRA `(.L_x_278) ;  /* 0xfffffffc00f09947 */ /* 0x004fea000383ffff */
[----:B------:R-:W-:Y:S05]  /*e290*/  BRA `(.L_x_279) ;  /* 0xffffff7800a47947 */ /* 0x000fea000383ffff */
.L_x_137:
[----:B------:R-:W-:-:S07]  /*e2a0*/  MOV R0, UR17 ;  /* 0x0000001100007c02 */ /* 0x000fce0008000f00 */
.L_x_280:
[----:B--2---:R2:W3:Y:S02]  /*e2b0*/  SYNCS.PHASECHK.TRANS64.TRYWAIT P1, [R0+URZ+0x248b8], R2 ;  /* 0x0248b802000075a7 */ /* 0x0044e400080211ff */
[----:B---3--:R-:W-:Y:S05]  /*e2c0*/  @!P1 NANOSLEEP.SYNCS 0x989680 ;  /* 0x009896800000995d */ /* 0x008fea0003900000 */
[----:B------:R-:W3:Y:S02]  /*e2d0*/  @!P1 SYNCS.PHASECHK.TRANS64 P1, [R0+URZ+0x248b8], R2 ;  /* 0x0248b802000095a7 */ /* 0x000ee400080210ff */
[----:B---3--:R-:W-:Y:S05]  /*e2e0*/  @!P1 BRA `(.L_x_280) ;  /* 0xfffffffc00f09947 */ /* 0x008fea000383ffff */
[----:B------:R-:W-:Y:S05]  /*e2f0*/  BRA `(.L_x_281) ;  /* 0xffffff7800ac7947 */ /* 0x000fea000383ffff */
.L_x_139:
[----:B------:R-:W-:-:S07]  /*e300*/  MOV R3, UR17 ;  /* 0x0000001100037c02 */ /* 0x000fce0008000f00 */
.L_x_282:
[----:B--2---:R2:W3:Y:S02]  /*e310*/  SYNCS.PHASECHK.TRANS64.TRYWAIT P1, [R3+URZ+0x24890], R12 ;  /* 0x0248900c030075a7 */ /* 0x0044e400080211ff */
[----:B---3--:R-:W-:Y:S05]  /*e320*/  @!P1 NANOSLEEP.SYNCS 0x989680 ;  /* 0x009896800000995d */ /* 0x008fea0003900000 */
[----:B------:R-:W3:Y:S02]  /*e330*/  @!P1 SYNCS.PHASECHK.TRANS64 P1, [R3+URZ+0x24890], R12 ;  /* 0x0248900c030095a7 */ /* 0x000ee400080210ff */
[----:B---3--:R-:W-:Y:S05]  /*e340*/  @!P1 BRA `(.L_x_282) ;  /* 0xfffffffc00f09947 */ /* 0x008fea000383ffff */
[----:B------:R-:W-:Y:S05]  /*e350*/  BRA `(.L_x_283) ;  /* 0xffffff7800b07947 */ /* 0x000fea000383ffff */
.L_x_147:
[----:B------:R-:W-:-:S07]  /*e360*/  MOV R4, UR6 ;  /* 0x0000000600047c02 */ /* 0x000fce0008000f00 */
.L_x_284:
[----:B--2---:R2:W3:Y:S02]  /*e370*/  SYNCS.PHASECHK.TRANS64.TRYWAIT P1, [R4+URZ+0x24870], R5 ;  /* 0x02487005040075a7 */ /* 0x0044e400080211ff */
[----:B---3--:R-:W-:Y:S05]  /*e380*/  @!P1 NANOSLEEP.SYNCS 0x989680 ;  /* 0x009896800000995d */ /* 0x008fea0003900000 */
[----:B------:R-:W3:Y:S02]  /*e390*/  @!P1 SYNCS.PHASECHK.TRANS64 P1, [R4+URZ+0x24870], R5 ;  /* 0x02487005040095a7 */ /* 0x000ee400080210ff */
[----:B---3--:R-:W-:Y:S05]  /*e3a0*/  @!P1 BRA `(.L_x_284) ;  /* 0xfffffffc00f09947 */ /* 0x008fea000383ffff */
[----:B------:R-:W-:Y:S05]  /*e3b0*/  BRA `(.L_x_285) ;  /* 0xffffff8400a07947 */ /* 0x000fea000383ffff */
.L_x_164:
[----:B-1----:R1:W2:Y:S02]  /*e3c0*/  SYNCS.PHASECHK.TRANS64.TRYWAIT P1, [R2+URZ+0x24850], R0 ;  /* 0x02485000020075a7 */ /* 0x0022a400080211ff */
[----:B--2---:R-:W-:Y:S05]  /*e3d0*/  @!P1 NANOSLEEP.SYNCS 0x989680 ;  /* 0x009896800000995d */ /* 0x004fea0003900000 */
[----:B------:R-:W2:Y:S02]  /*e3e0*/  @!P1 SYNCS.PHASECHK.TRANS64 P1, [R2+URZ+0x24850], R0 ;  /* 0x02485000020095a7 */ /* 0x000ea400080210ff */
[----:B--2---:R-:W-:Y:S05]  /*e3f0*/  @!P1 BRA `(.L_x_164) ;  /* 0xfffffffc00f09947 */ /* 0x004fea000383ffff */
[----:B------:R-:W-:Y:S05]  /*e400*/  BRA `(.L_x_286) ;  /* 0xffffff9000c87947 */ /* 0x000fea000383ffff */
.L_x_168:
[----:B-1----:R1:W2:Y:S02]  /*e410*/  SYNCS.PHASECHK.TRANS64.TRYWAIT P1, [R2+URZ+0x24888], R0 ;  /* 0x02488800020075a7 */ /* 0x0022a400080211ff */
[----:B--2---:R-:W-:Y:S05]  /*e420*/  @!P1 NANOSLEEP.SYNCS 0x989680 ;  /* 0x009896800000995d */ /* 0x004fea0003900000 */
[----:B------:R-:W2:Y:S02]  /*e430*/  @!P1 SYNCS.PHASECHK.TRANS64 P1, [R2+URZ+0x24888], R0 ;  /* 0x02488800020095a7 */ /* 0x000ea400080210ff */
[----:B--2---:R-:W-:Y:S05]  /*e440*/  @!P1 BRA `(.L_x_168) ;  /* 0xfffffffc00f09947 */ /* 0x004fea000383ffff */
[----:B------:R-:W-:Y:S05]  /*e450*/  BRA `(.L_x_287) ;  /* 0xffffff9000dc7947 */ /* 0x000fea000383ffff */
.L_x_171:
[----:B-1----:R1:W2:Y:S02]  /*e460*/  SYNCS.PHASECHK.TRANS64.TRYWAIT P0, [R2+URZ+0x24830], R3 ;  /* 0x02483003020075a7 */ /* 0x0022a400080011ff */
[----:B--2---:R-:W-:Y:S05]  /*e470*/  @!P0 NANOSLEEP.SYNCS 0x989680 ;  /* 0x009896800000895d */ /* 0x004fea0003900000 */
[----:B------:R-:W2:Y:S02]  /*e480*/  @!P0 SYNCS.PHASECHK.TRANS64 P0, [R2+URZ+0x24830], R3 ;  /* 0x02483003020085a7 */ /* 0x000ea400080010ff */
[----:B--2---:R-:W-:Y:S05]  /*e490*/  @!P0 BRA `(.L_x_171) ;  /* 0xfffffffc00f08947 */ /* 0x004fea000383ffff */
[----:B------:R-:W-:Y:S05]  /*e4a0*/  BRA `(.L_x_288) ;  /* 0xffffff9000fc7947 */ /* 0x000fea000383ffff */
.L_x_189:
[----:B----4-:R4:W1:Y:S02]  /*e4b0*/  SYNCS.PHASECHK.TRANS64.TRYWAIT P1, [R2+URZ+0x24840], R0 ;  /* 0x02484000020075a7 */ /* 0x01086400080211ff */
[----:B-1----:R-:W-:Y:S05]  /*e4c0*/  @!P1 NANOSLEEP.SYNCS 0x989680 ;  /* 0x009896800000995d */ /* 0x002fea0003900000 */
[----:B------:R-:W1:Y:S02]  /*e4d0*/  @!P1 SYNCS.PHASECHK.TRANS64 P1, [R2+URZ+0x24840], R0 ;  /* 0x02484000020095a7 */ /* 0x000e6400080210ff */
[----:B-1----:R-:W-:Y:S05]  /*e4e0*/  @!P1 BRA `(.L_x_189) ;  /* 0xfffffffc00f09947 */ /* 0x002fea000383ffff */
[----:B------:R-:W-:Y:S05]  /*e4f0*/  BRA `(.L_x_289) ;  /* 0xffffffb400807947 */ /* 0x000fea000383ffff */
.L_x_193:
[----:B----4-:R4:W1:Y:S02]  /*e500*/  SYNCS.PHASECHK.TRANS64.TRYWAIT P1, [R2+URZ+0x24860], R0 ;  /* 0x02486000020075a7 */ /* 0x01086400080211ff */
[----:B-1----:R-:W-:Y:S05]  /*e510*/  @!P1 NANOSLEEP.SYNCS 0x989680 ;  /* 0x009896800000995d */ /* 0x002fea0003900000 */
[----:B------:R-:W1:Y:S02]  /*e520*/  @!P1 SYNCS.PHASECHK.TRANS64 P1, [R2+URZ+0x24860], R0 ;  /* 0x02486000020095a7 */ /* 0x000e6400080210ff */
[----:B-1----:R-:W-:Y:S05]  /*e530*/  @!P1 BRA `(.L_x_193) ;  /* 0xfffffffc00f09947 */ /* 0x002fea000383ffff */
[----:B------:R-:W-:Y:S05]  /*e540*/  BRA `(.L_x_290) ;  /* 0xffffffb400947947 */ /* 0x000fea000383ffff */
.L_x_197:
[----:B----4-:R4:W1:Y:S02]  /*e550*/  SYNCS.PHASECHK.TRANS64.TRYWAIT P1, [R2+URZ+0x24898], R0 ;  /* 0x02489800020075a7 */ /* 0x01086400080211ff */
[----:B-1----:R-:W-:Y:S05]  /*e560*/  @!P1 NANOSLEEP.SYNCS 0x989680 ;  /* 0x009896800000995d */ /* 0x002fea0003900000 */
[----:B------:R-:W1:Y:S02]  /*e570*/  @!P1 SYNCS.PHASECHK.TRANS64 P1, [R2+URZ+0x24898], R0 ;  /* 0x02489800020095a7 */ /* 0x000e6400080210ff */
[----:B-1----:R-:W-:Y:S05]  /*e580*/  @!P1 BRA `(.L_x_197) ;  /* 0xfffffffc00f09947 */ /* 0x002fea000383ffff */
[----:B------:R-:W-:Y:S05]  /*e590*/  BRA `(.L_x_291) ;  /* 0xffffffb400c47947 */ /* 0x000fea000383ffff */
.L_x_208:
[----:B-1----:R-:W-:-:S04]  /*e5a0*/  MOV R3, UR36 ;  /* 0x0000002400037c02 */ /* 0x002fc80008000f00 */
[----:B------:R1:W2:Y:S03]  /*e5b0*/  SYNCS.PHASECHK.TRANS64.TRYWAIT P1, [R3+URZ+0x248a0], R0 ;  /* 0x0248a000030075a7 */ /* 0x0002a600080211ff */
[----:B--2---:R-:W-:Y:S05]  /*e5c0*/  @!P1 NANOSLEEP.SYNCS 0x989680 ;  /* 0x009896800000995d */ /* 0x004fea0003900000 */
[----:B------:R-:W2:Y:S02]  /*e5d0*/  @!P1 SYNCS.PHASECHK.TRANS64 P1, [R3+URZ+0x248a0], R0 ;  /* 0x0248a000030095a7 */ /* 0x000ea400080210ff */
[----:B--2---:R-:W-:Y:S05]  /*e5e0*/  @!P1 BRA `(.L_x_208) ;  /* 0xfffffffc00ec9947 */ /* 0x004fea000383ffff */
[----:B------:R-:W-:Y:S05]  /*e5f0*/  BRA `(.L_x_292) ;  /* 0xffffffd400e07947 */ /* 0x000fea000383ffff */
.L_x_221:
[----:B------:R-:W-:-:S07]  /*e600*/  MOV R0, UR36 ;  /* 0x0000002400007c02 */ /* 0x000fce0008000f00 */
.L_x_293:
[----:B---3--:R3:W4:Y:S02]  /*e610*/  SYNCS.PHASECHK.TRANS64.TRYWAIT P1, [R0+URZ+0x248a8], R2 ;  /* 0x0248a802000075a7 */ /* 0x00872400080211ff */
[----:B----4-:R-:W-:Y:S05]  /*e620*/  @!P1 NANOSLEEP.SYNCS 0x989680 ;  /* 0x009896800000995d */ /* 0x010fea0003900000 */
[----:B------:R-:W4:Y:S02]  /*e630*/  @!P1 SYNCS.PHASECHK.TRANS64 P1, [R0+URZ+0x248a8], R2 ;  /* 0x0248a802000095a7 */ /* 0x000f2400080210ff */
[----:B----4-:R-:W-:Y:S05]  /*e640*/  @!P1 BRA `(.L_x_293) ;  /* 0xfffffffc00f09947 */ /* 0x010fea000383ffff */
[----:B------:R-:W-:Y:S05]  /*e650*/  BRA `(.L_x_294) ;  /* 0xffffffe000d47947 */ /* 0x000fea000383ffff */
        .weak           $__internal_0_$__cuda_sm10x_tcgen05_guardrail_trap_col_being_dealloced_not_returned_by_alloc
        .type           $__internal_0_$__cuda_sm10x_tcgen05_guardrail_trap_col_being_dealloced_not_returned_by_alloc,@function
        .size           $__internal_0_$__cuda_sm10x_tcgen05_guardrail_trap_col_being_dealloced_not_returned_by_alloc,($__internal_1_$__cuda_sm10x_tcgen05_guardrail_trap_phase_invalid_during_alloc - $__internal_0_$__cuda_sm10x_tcgen05_guardrail_trap_col_being_dealloced_not_returned_by_alloc)
$__internal_0_$__cuda_sm10x_tcgen05_guardrail_trap_col_being_dealloced_not_returned_by_alloc:
[----:B------:R-:W-:Y:S05]  /*e660*/  BPT.TRAP 0x1 ;  /* 0x000000040000795c */ /* 0x000fea0000300000 */
[----:B------:R-:W-:-:S04]  /*e670*/  MOV R3, 0x0 ;  /* 0x0000000000037802 */ /* 0x000fc80000000f00 */
[----:B------:R-:W-:Y:S05]  /*e680*/  RET.REL.NODEC R2 `(_ZN7cutlass13device_kernelINS_4fmha6kernel36Sm100FmhaBwdKernelTmaWarpSpecializedIN4cute5tupleIJiiiiNS5_IJNS5_IJiiEEEiEEEEEENS_10bfloat16_tEfNS5_IJNS4_1CILi128EEESB_NSA_ILi64EEESC_EEENS1_10collective12ResidualMaskEEEEEvNT_6ParamsE) ;  /* 0xffffff18025c7950 */ /* 0x000fea0003c3ffff */
        .weak           $__internal_1_$__cuda_sm10x_tcgen05_guardrail_trap_phase_invalid_during_alloc
        .type           $__internal_1_$__cuda_sm10x_tcgen05_guardrail_trap_phase_invalid_during_alloc,@function
        .size           $__internal_1_$__cuda_sm10x_tcgen05_guardrail_trap_phase_invalid_during_alloc,($__internal_2_$__cuda_sm10x_tcgen05_guardrail_trap_unallocated_columns_being_dealloced - $__internal_1_$__cuda_sm10x_tcgen05_guardrail_trap_phase_invalid_during_alloc)
$__internal_1_$__cuda_sm10x_tcgen05_guardrail_trap_phase_invalid_during_alloc:
[----:B------:R-:W-:Y:S05]  /*e690*/  BPT.TRAP 0x1 ;  /* 0x000000040000795c */ /* 0x000fea0000300000 */
[----:B------:R-:W-:-:S04]  /*e6a0*/  HFMA2 R5, -RZ, RZ, 0, 0 ;  /* 0x00000000ff057431 */ /* 0x000fc800000001ff */
[----:B------:R-:W-:Y:S05]  /*e6b0*/  RET.REL.NODEC R4 `(_ZN7cutlass13device_kernelINS_4fmha6kernel36Sm100FmhaBwdKernelTmaWarpSpecializedIN4cute5tupleIJiiiiNS5_IJNS5_IJiiEEEiEEEEEENS_10bfloat16_tEfNS5_IJNS4_1CILi128EEESB_NSA_ILi64EEESC_EEENS1_10collective12ResidualMaskEEEEEvNT_6ParamsE) ;  /* 0xffffff1804507950 */ /* 0x000fea0003c3ffff */
        .weak           $__internal_2_$__cuda_sm10x_tcgen05_guardrail_trap_unallocated_columns_being_dealloced
        .type           $__internal_2_$__cuda_sm10x_tcgen05_guardrail_trap_unallocated_columns_being_dealloced,@function
        .size           $__internal_2_$__cuda_sm10x_tcgen05_guardrail_trap_unallocated_columns_being_dealloced,($__internal_3_$__cuda_sm20_div_u16 - $__internal_2_$__cuda_sm10x_tcgen05_guardrail_trap_unallocated_columns_being_dealloced)
$__internal_2_$__cuda_sm10x_tcgen05_guardrail_trap_unallocated_columns_being_dealloced:
[----:B------:R-:W-:Y:S05]  /*e6c0*/  BPT.TRAP 0x1 ;  /* 0x000000040000795c */ /* 0x000fea0000300000 */
[----:B------:R-:W-:-:S04]  /*e6d0*/  MOV R3, 0x0 ;  /* 0x0000000000037802 */ /* 0x000fc80000000f00 */
[----:B------:R-:W-:Y:S05]  /*e6e0*/  RET.REL.NODEC R2 `(_ZN7cutlass13device_kernelINS_4fmha6kernel36Sm100FmhaBwdKernelTmaWarpSpecializedIN4cute5tupleIJiiiiNS5_IJNS5_IJiiEEEiEEEEEENS_10bfloat16_tEfNS5_IJNS4_1CILi128EEESB_NSA_ILi64EEESC_EEENS1_10collective12ResidualMaskEEEEEvNT_6ParamsE) ;  /* 0xffffff1802447950 */ /* 0x000fea0003c3ffff */
        .weak           $__internal_3_$__cuda_sm20_div_u16
        .type           $__internal_3_$__cuda_sm20_div_u16,@function
        .size           $__internal_3_$__cuda_sm20_div_u16,(.L_x_304 - $__internal_3_$__cuda_sm20_div_u16)
$__internal_3_$__cuda_sm20_div_u16:
[----:B------:R-:W1:Y:S01]  /*e6f0*/  I2F.U16 R5, R6 ;  /* 0x0000000600057306 */ /* 0x000e620000101000 */
[----:B------:R-:W-:Y:S01]  /*e700*/  IMAD.MOV.U32 R3, RZ, RZ, 0x4b800000 ;  /* 0x4b800000ff037424 */ /* 0x000fe200078e00ff */
[----:B------:R-:W-:-:S04]  /*e710*/  LOP3.LUT R0, R0, 0xffff, RZ, 0xc0, !PT ;  /* 0x0000ffff00007812 */ /* 0x000fc800078ec0ff */
[----:B------:R-:W-:Y:S02]  /*e720*/  I2FP.F32.U32.RZ R0, R0 ;  /* 0x0000000000007245 */ /* 0x000fe4000020d000 */
[C---:B-1----:R-:W-:Y:S02]  /*e730*/  FSETP.GEU.AND P0, PT, |R5|.reuse, 1.175494350822287508e-38, PT ;  /* 0x008000000500780b */ /* 0x042fe40003f0e200 */
[----:B------:R-:W-:Y:S02]  /*e740*/  FSETP.GT.AND P1, PT, |R5|, 8.50705917302346158658e+37, PT ;  /* 0x7e8000000500780b */ /* 0x000fe40003f24200 */
[----:B------:R-:W-:Y:S02]  /*e750*/  FSEL R3, R3, 1, !P0 ;  /* 0x3f80000003037808 */ /* 0x000fe40004000000 */
[----:B------:R-:W-:Y:S02]  /*e760*/  ISETP.NE.U32.AND P0, PT, R6, RZ, PT ;  /* 0x000000ff0600720c */ /* 0x000fe40003f05070 */
[----:B------:R-:W-:-:S05]  /*e770*/  FSEL R3, R3, 0.25, !P1 ;  /* 0x3e80000003037808 */ /* 0x000fca0004800000 */
[----:B------:R-:W-:-:S06]  /*e780*/  FMUL R5, R5, R3 ;  /* 0x0000000305057220 */ /* 0x000fcc0000400000 */
[----:B------:R-:W1:Y:S02]  /*e790*/  MUFU.RCP R5, R5 ;  /* 0x0000000500057308 */ /* 0x000e640000001000 */
[----:B-1----:R-:W-:-:S04]  /*e7a0*/  FMUL R5, R3, R5 ;  /* 0x0000000503057220 */ /* 0x002fc80000400000 */
[----:B------:R-:W-:-:S04]  /*e7b0*/  VIADD R5, R5, 0x2 ;  /* 0x0000000205057836 */ /* 0x000fc80000000000 */
[----:B------:R-:W-:Y:S01]  /*e7c0*/  FMUL.RZ R0, R0, R5 ;  /* 0x0000000500007220 */ /* 0x000fe2000040c000 */
[----:B------:R-:W-:-:S05]  /*e7d0*/  IMAD.MOV.U32 R5, RZ, RZ, 0x0 ;  /* 0x00000000ff057424 */ /* 0x000fca00078e00ff */
[----:B------:R-:W1:Y:S02]  /*e7e0*/  F2I.U32.TRUNC.NTZ R0, R0 ;  /* 0x0000000000007305 */ /* 0x000e64000020f000 */
[----:B-1----:R-:W-:Y:S01]  /*e7f0*/  LOP3.LUT R16, R0, 0xffff, RZ, 0xc0, !PT ;  /* 0x0000ffff00107812 */ /* 0x002fe200078ec0ff */
[----:B------:R-:W-:Y:S01]  /*e800*/  @!P0 IMAD.MOV.U32 R16, RZ, RZ, -0x1 ;  /* 0xffffffffff108424 */ /* 0x000fe200078e00ff */
[----:B------:R-:W-:Y:S06]  /*e810*/  RET.REL.NODEC R4 `(_ZN7cutlass13device_kernelINS_4fmha6kernel36Sm100FmhaBwdKernelTmaWarpSpecializedIN4cute5tupleIJiiiiNS5_IJNS5_IJiiEEEiEEEEEENS_10bfloat16_tEfNS5_IJNS4_1CILi128EEESB_NSA_ILi64EEESC_EEENS1_10collective12ResidualMaskEEEEEvNT_6ParamsE) ;  /* 0xffffff1404f87950 */ /* 0x000fec0003c3ffff */
.L_x_295:
[----:B------:R-:W-:-:S00]  /*e820*/  BRA `(.L_x_295) ;  /* 0xfffffffc00fc7947 */ /* 0x000fc0000383ffff */
[----:B------:R-:W-:-:S00]  /*e830*/  NOP ;  /* 0x0000000000007918 */ /* 0x000fc00000000000 */
        /* <DEDUP_REMOVED lines=12> */
.L_x_304:


//--------------------- .nv.global.init           --------------------------
	.section	.nv.global.init,"aw",@progbits
.nv.global.init:
	.type		$str$25,@object
	.size		$str$25,($str$26 - $str$25)
$str$25:
        /*0000*/ 	.byte	0x28, 0x61, 0x64, 0x64, 0x72, 0x65, 0x73, 0x73, 0x20, 0x26, 0x20, 0x6d, 0x61, 0x73, 0x6b, 0x29
        /*0010*/ 	.byte	0x20, 0x3d, 0x3d, 0x20, 0x30, 0x00
	.type		$str$26,@object
	.size		$str$26,($str$24 - $str$26)
$str$26:
        /*0016*/ 	.byte	0x2f, 0x74, 0x6d, 0x70, 0x2f, 0x63, 0x75, 0x74, 0x6c, 0x61, 0x73, 0x73, 0x5f, 0x73, 0x77, 0x65
        /*0026*/ 	.byte	0x65, 0x70, 0x5f, 0x73, 0x72, 0x63, 0x2f, 0x69, 0x6e, 0x63, 0x6c, 0x75, 0x64, 0x65, 0x2f, 0x63
        /*0036*/ 	.byte	0x75, 0x74, 0x65, 0x2f, 0x70, 0x6f, 0x69, 0x6e, 0x74, 0x65, 0x72, 0x5f, 0x66, 0x6c, 0x61, 0x67
        /*0046*/ 	.byte	0x67, 0x65, 0x64, 0x2e, 0x68, 0x70, 0x70, 0x00
	.type		$str$24,@object
	.size		$str$24,($str$23 - $str$24)
$str$24:
        /*004e*/ 	.byte	0x2f, 0x74, 0x6d, 0x70, 0x2f, 0x63, 0x75, 0x74, 0x6c, 0x61, 0x73, 0x73, 0x5f, 0x73, 0x77, 0x65
        /*005e*/ 	.byte	0x65, 0x70, 0x5f, 0x73, 0x72, 0x63, 0x2f, 0x69, 0x6e, 0x63, 0x6c, 0x75, 0x64, 0x65, 0x2f, 0x63
        /*006e*/ 	.byte	0x75, 0x74, 0x65, 0x2f, 0x61, 0x74, 0x6f, 0x6d, 0x2f, 0x63, 0x6f, 0x70, 0x79, 0x5f, 0x74, 0x72
        /*007e*/ 	.byte	0x61, 0x69, 0x74, 0x73, 0x5f, 0x73, 0x6d, 0x31, 0x30, 0x30, 0x2e, 0x68, 0x70, 0x70, 0x00
	.type		$str$23,@object
	.size		$str$23,(__unnamed_3 - $str$23)
$str$23:
        /*008d*/ 	.byte	0x28, 0x28, 0x75, 0x69, 0x6e, 0x74, 0x33, 0x32, 0x5f, 0x74, 0x28, 0x74, 0x68, 0x72, 0x65, 0x61
        /*009d*/ 	.byte	0x64, 0x49, 0x64, 0x78, 0x2e, 0x78, 0x29, 0x20, 0x2f, 0x20, 0x33, 0x32, 0x29, 0x20, 0x25, 0x20
        /*00ad*/ 	.byte	0x34, 0x29, 0x20, 0x3d, 0x3d, 0x20, 0x28, 0x28, 0x28, 0x74, 0x6d, 0x65, 0x6d, 0x5f, 0x61, 0x64
        /*00bd*/ 	.byte	0x64, 0x72, 0x20, 0x3e, 0x3e, 0x20, 0x31, 0x36, 0x29, 0x20, 0x2f, 0x20, 0x33, 0x32, 0x29, 0x20
        /*00cd*/ 	.byte	0x25, 0x20, 0x34, 0x29, 0x00
	.type		__unnamed_3,@object
	.size		__unnamed_3,(__unnamed_1 - __unnamed_3)
__unnamed_3:
        /* <DEDUP_REMOVED lines=25> */
        /*0262*/ 	.byte	0x3c, 0x31, 0x30, 0x32, 0x34, 0x3e, 0x3e, 0x3e, 0x3e, 0x20, 0x26, 0x5d, 0x00
	.type		__unnamed_1,@object
	.size		__unnamed_1,(__unnamed_2 - __unnamed_1)
__unnamed_1:
        /* <DEDUP_REMOVED lines=31> */
        /*045f*/ 	.byte	0x31, 0x3e, 0x3e, 0x3e, 0x5d, 0x00
	.type		__unnamed_2,@object
	.size		__unnamed_2,(__unnamed_4 - __unnamed_2)
__unnamed_2:
        /* <DEDUP_REMOVED lines=33> */
        /*0675*/ 	.byte	0x3e, 0x3e, 0x3e, 0x5d, 0x00
	.type		__unnamed_4,@object
	.size		__unnamed_4,(.L_4 - __unnamed_4)
__unnamed_4:
        /* <DEDUP_REMOVED lines=37> */
        /*08ca*/ 	.byte	0x3a, 0x43, 0x3c, 0x30, 0x3e, 0x3e, 0x3e, 0x3e, 0x5d, 0x00
.L_4:


//--------------------- .nv.shared._ZN7cutlass13device_kernelINS_4fmha6kernel36Sm100FmhaBwdKernelTmaWarpSpecializedIN4cute5tupleIJiiiiNS5_IJNS5_IJiiEEEiEEEEEENS_10bfloat16_tEfNS5_IJNS4_1CILi128EEESB_NSA_ILi64EEESC_EEENS1_10collective12ResidualMaskEEEEEvNT_6ParamsE --------------------------
	.section	.nv.shared._ZN7cutlass13device_kernelINS_4fmha6kernel36Sm100FmhaBwdKernelTmaWarpSpecializedIN4cute5tupleIJiiiiNS5_IJNS5_IJiiEEEiEEEEEENS_10bfloat16_tEfNS5_IJNS4_1CILi128EEESB_NSA_ILi64EEESC_EEENS1_10collective12ResidualMaskEEEEEvNT_6ParamsE,"aw",@nobits
	.sectionflags	@""
	.align	16
	.zero		1024


//--------------------- .nv.shared.reserved.0     --------------------------
	.section	.nv.shared.reserved.0,"aw",@nobits
	.weak		__nv_reservedSMEM_offset_0_alias
	.size		__nv_reservedSMEM_offset_0_alias, 0, 64
	.other		__nv_reservedSMEM_offset_0_alias,@"STO_CUDA_RESERVED_SHARED STV_DEFAULT"
__nv_reservedSMEM_offset_0_alias:
	.zero		0
.nv.shared.reserved.0:
	.zero		64
	.weak		__nv_reservedSMEM_tcgen05_partition
	.type		__nv_reservedSMEM_tcgen05_partition,@object
	.size		__nv_reservedSMEM_tcgen05_partition,(.L_0 - __nv_reservedSMEM_tcgen05_partition)
__nv_reservedSMEM_tcgen05_partition:
	.zero		32
.L_0:


//--------------------- .nv.global                --------------------------
	.section	.nv.global,"aw",@nobits
.nv.global:
	.type		_ZN39_INTERNAL_e9f99f84_4_k_cu_406f6843_40544cute1_E,@object
	.size		_ZN39_INTERNAL_e9f99f84_4_k_cu_406f6843_40544cute1_E,(_ZN39_INTERNAL_e9f99f84_4_k_cu_406f6843_40544cuda3std3__45__cpo6cbeginE - _ZN39_INTERNAL_e9f99f84_4_k_cu_406f6843_40544cute1_E)
_ZN39_INTERNAL_e9f99f84_4_k_cu_406f6843_40544cute1_E:
	.zero		1
	.type		_ZN39_INTERNAL_e9f99f84_4_k_cu_406f6843_40544cuda3std3__45__cpo6cbeginE,@object
	.size		_ZN39_INTERNAL_e9f99f84_4_k_cu_406f6843_40544cuda3std3__45__cpo6cbeginE,(_ZN39_INTERNAL_e9f99f84_4_k_cu_406f6843_40544cuda3std3__48in_placeE - _ZN39_INTERNAL_e9f99f84_4_k_cu_406f6843_40544cuda3std3__45__cpo6cbeginE)
_ZN39_INTERNAL_e9f99f84_4_k_cu_406f6843_40544cuda3std3__45__cpo6cbeginE:
	.zero		1
	.type		_ZN39_INTERNAL_e9f99f84_4_k_cu_406f6843_40544cuda3std3__48in_placeE,@object
	.size		_ZN39_INTERNAL_e9f99f84_4_k_cu_406f6843_40544cuda3std3__48in_placeE,(_ZN39_INTERNAL_e9f99f84_4_k_cu_406f6843_40544cuda3std6ranges3__45__cpo9iter_moveE - _ZN39_INTERNAL_e9f99f84_4_k_cu_406f6843_40544cuda3std3__48in_placeE)
_ZN39_INTERNAL_e9f99f84_4_k_cu_406f6843_40544cuda3std3__48in_placeE:
	.zero		1
	.type		_ZN39_INTERNAL_e9f99f84_4_k_cu_406f6843_40544cuda3std6ranges3__45__cpo9iter_moveE,@object
	.size		_ZN39_INTERNAL_e9f99f84_4_k_cu_406f6843_40544cuda3std6ranges3__45__cpo9iter_moveE,(_ZN39_INTERNAL_e9f99f84_4_k_cu_406f6843_40544cuda3std3__45__cpo5beginE - _ZN39_INTERNAL_e9f99f84_4_k_cu_406f6843_40544cuda3std6ranges3__45__cpo9iter_moveE)
_ZN39_INTERNAL_e9f99f84_4_k_cu_406f6843_40544cuda3std6ranges3__45__cpo9iter_moveE:
	.zero		1
	.type		_ZN39_INTERNAL_e9f99f84_4_k_cu_406f6843_40544cuda3std3__45__cpo5beginE,@object
	.size		_ZN39_INTERNAL_e9f99f84_4_k_cu_406f6843_40544cuda3std3__45__cpo5beginE,(_ZN39_INTERNAL_e9f99f84_4_k_cu_406f6843_40544cuda3std3__441_GLOBAL__N__e9f99f84_4_k_cu_406f6843_40546ignoreE - _ZN39_INTERNAL_e9f99f84_4_k_cu_406f6843_40544cuda3std3__45__cpo5beginE)
_ZN39_INTERNAL_e9f99f84_4_k_cu_406f6843_40544cuda3std3__45__cpo5beginE:
	.zero		1
	.type		_ZN39_INTERNAL_e9f99f84_4_k_cu_406f6843_40544cuda3std3__441_GLOBAL__N__e9f99f84_4_k_cu_406f6843_40546ignoreE,@object
	.size		_ZN39_INTERNAL_e9f99f84_4_k_cu_406f6843_40544cuda3std3__441_GLOBAL__N__e9f99f84_4_k_cu_406f6843_40546ignoreE,(_ZN39_INTERNAL_e9f99f84_4_k_cu_406f6843_40544cute7productE - _ZN39_INTERNAL_e9f99f84_4_k_cu_406f6843_40544cuda3std3__441_GLOBAL__N__e9f99f84_4_k_cu_406f6843_40546ignoreE)
_ZN39_INTERNAL_e9f99f84_4_k_cu_406f6843_40544cuda3std3__441_GLOBAL__N__e9f99f84_4_k_cu_406f6843_40546ignoreE:
	.zero		1
	.type		_ZN39_INTERNAL_e9f99f84_4_k_cu_406f6843_40544cute7productE,@object
	.size		_ZN39_INTERNAL_e9f99f84_4_k_cu_406f6843_40544cute7productE,(_ZN39_INTERNAL_e9f99f84_4_k_cu_406f6843_40544cuda3std3__45__cpo3endE - _ZN39_INTERNAL_e9f99f84_4_k_cu_406f6843_40544cute7productE)
_ZN39_INTERNAL_e9f99f84_4_k_cu_406f6843_40544cute7productE:
	.zero		1
	.type		_ZN39_INTERNAL_e9f99f84_4_k_cu_406f6843_40544cuda3std3__45__cpo3endE,@object
	.size		_ZN39_INTERNAL_e9f99f84_4_k_cu_406f6843_40544cuda3std3__45__cpo3endE,(_ZN39_INTERNAL_e9f99f84_4_k_cu_406f6843_40544cuda3std3__419piecewise_constructE - _ZN39_INTERNAL_e9f99f84_4_k_cu_406f6843_40544cuda3std3__45__cpo3endE)
_ZN39_INTERNAL_e9f99f84_4_k_cu_406f6843_40544cuda3std3__45__cpo3endE:
	.zero		1
	.type		_ZN39_INTERNAL_e9f99f84_4_k_cu_406f6843_40544cuda3std3__419piecewise_constructE,@object
	.size		_ZN39_INTERNAL_e9f99f84_4_k_cu_406f6843_40544cuda3std3__419piecewise_constructE,(_ZN39_INTERNAL_e9f99f84_4_k_cu_406f6843_40544cuda3std3__45__cpo4cendE - _ZN39_INTERNAL_e9f99f84_4_k_cu_406f6843_40544cuda3std3__419piecewise_constructE)
_ZN39_INTERNAL_e9f99f84_4_k_cu_406f6843_40544cuda3std3__419piecewise_constructE:
	.zero		1
	.type		_ZN39_INTERNAL_e9f99f84_4_k_cu_406f6843_40544cuda3std3__45__cpo4cendE,@object
	.size		_ZN39_INTERNAL_e9f99f84_4_k_cu_406f6843_40544cuda3std3__45__cpo4cendE,(_ZN39_INTERNAL_e9f99f84_4_k_cu_406f6843_40544cuda3std6ranges3__45__cpo4swapE - _ZN39_INTERNAL_e9f99f84_4_k_cu_406f6843_40544cuda3std3__45__cpo4cendE)
_ZN39_INTERNAL_e9f99f84_4_k_cu_406f6843_40544cuda3std3__45__cpo4cendE:
	.zero		1
	.type		_ZN39_INTERNAL_e9f99f84_4_k_cu_406f6843_40544cuda3std6ranges3__45__cpo4swapE,@object
	.size		_ZN39_INTERNAL_e9f99f84_4_k_cu_406f6843_40544cuda3std6ranges3__45__cpo4swapE,(.L_12 - _ZN39_INTERNAL_e9f99f84_4_k_cu_406f6843_40544cuda3std6ranges3__45__cpo4swapE)
_ZN39_INTERNAL_e9f99f84_4_k_cu_406f6843_40544cuda3std6ranges3__45__cpo4swapE:
	.zero		1
.L_12:


//--------------------- .nv.constant0._ZN7cutlass13device_kernelINS_4fmha6kernel36Sm100FmhaBwdKernelTmaWarpSpecializedIN4cute5tupleIJiiiiNS5_IJNS5_IJiiEEEiEEEEEENS_10bfloat16_tEfNS5_IJNS4_1CILi128EEESB_NSA_ILi64EEESC_EEENS1_10collective12ResidualMaskEEEEEvNT_6ParamsE --------------------------
	.section	.nv.constant0._ZN7cutlass13device_kernelINS_4fmha6kernel36Sm100FmhaBwdKernelTmaWarpSpecializedIN4cute5tupleIJiiiiNS5_IJNS5_IJiiEEEiEEEEEENS_10bfloat16_tEfNS5_IJNS4_1CILi128EEESB_NSA_ILi64EEESC_EEENS1_10collective12ResidualMaskEEEEEvNT_6ParamsE,"a",@progbits
	.sectionflags	@""
	.align	4
.nv.constant0._ZN7cutlass13device_kernelINS_4fmha6kernel36Sm100FmhaBwdKernelTmaWarpSpecializedIN4cute5tupleIJiiiiNS5_IJNS5_IJiiEEEiEEEEEENS_10bfloat16_tEfNS5_IJNS4_1CILi128EEESB_NSA_ILi64EEESC_EEENS1_10collective12ResidualMaskEEEEEvNT_6ParamsE:
	.zero		2560


//--------------------- SYMBOLS --------------------------

	.type		.nv.reservedSmem.offset0,@object
	.size		.nv.reservedSmem.offset0,0x4
	.type		.nv.reservedSmem.cap,@object
	.size		.nv.reservedSmem.cap,0x4
	.type		__assertfail,@function
